	.target	sm_90a

	.elftype	@"ET_EXEC"


//--------------------- .note.nv.tkinfo           --------------------------
	.section	.note.nv.tkinfo,"",@"SHT_NOTE"
	.sectionflags	@"SHF_NOTE_NV_TKINFO"
	.tkinfo
        /*0018*/ 	.word	0x00000002
        /*0030*/ 	.string	""
        /*0030*/ 	.string	"ptxas"
        /*0030*/ 	.string	"Cuda compilation tools, release 13.0, V13.0.88"
        /*0030*/ 	.string	"Build cuda_13.0.r13.0/compiler.36424714_0"
        /*0030*/ 	.string	"-arch sm_90a -m 64 "



//--------------------- .note.nv.cuinfo           --------------------------
	.section	.note.nv.cuinfo,"",@"SHT_NOTE"
	.sectionflags	@"SHF_NOTE_NV_CUINFO"
        /*0018*/ 	.short	0x0002
        /*001a*/ 	.short	0x005a
        /*001c*/ 	.short	0x0082
	.zero		2


//--------------------- .nv.info                  --------------------------
	.section	.nv.info,"",@"SHT_CUDA_INFO"
	.align	4


	//----- nvinfo : EIATTR_REGCOUNT
	.align		4
        /*0000*/ 	.byte	0x04, 0x2f
        /*0002*/ 	.short	(.L_15 - .L_14)
	.align		4
.L_14:
        /*0004*/ 	.word	index@(_ZN7cutlass13device_kernelINS_4gemm6kernel13GemmUniversalIN4cute5tupleIJiiiiEEENS1_10collective13CollectiveMmaINS1_34MainloopSm90TmaGmmaWarpSpecializedILi5ENS5_IJNS4_1CILi2EEENSA_ILi1EEESC_EEENS1_35KernelTmaWarpSpecializedCooperativeEEENS5_IJNSA_ILi512EEENSA_ILi160EEENSA_ILi32EEEEEENS_6half_tENS5_IJlSC_lEEESK_SL_NS4_8TiledMMAINS4_8MMA_AtomIJNS4_4SM904GMMA25MMA_64x32x16_F32F16F16_SSILNSP_5MajorE0ELSR_0ELNSP_7ScaleInE1ELSS_1EEEEEENS4_6LayoutISD_NS5_IJSC_NSA_ILi0EEESW_EEEEENS5_IJNS4_10UnderscoreESZ_SZ_EEEEENS4_13SM90_TMA_LOADENS4_14ComposedLayoutINS4_7SwizzleILi2ELi4ELi3EEENS4_18smem_ptr_flag_bitsILi16EEENSV_INS5_IJNSA_ILi8EEESI_EEENS5_IJSI_SC_EEEEEEEvNS4_8identityENS4_23SM90_TMA_LOAD_MULTICASTES1C_vS1D_EENS_8epilogue10collective6detail29Sm90TmaWarpSpecializedAdapterINS1H_15DefaultEpilogueISK_SL_SL_NS1G_6thread17LinearCombinationISK_Li1EffLNS1L_9ScaleType4KindE0ELNS_15FloatRoundStyleE2ESK_EENS1_15EpilogueDefaultEEEEEvvEEEEvNT_6ParamsE)
        /*0008*/ 	.word	0x000000a8


	//----- nvinfo : EIATTR_FRAME_SIZE
	.align		4
.L_15:
        /*000c*/ 	.byte	0x04, 0x11
        /*000e*/ 	.short	(.L_17 - .L_16)
	.align		4
.L_16:
        /*0010*/ 	.word	index@(_ZN7cutlass13device_kernelINS_4gemm6kernel13GemmUniversalIN4cute5tupleIJiiiiEEENS1_10collective13CollectiveMmaINS1_34MainloopSm90TmaGmmaWarpSpecializedILi5ENS5_IJNS4_1CILi2EEENSA_ILi1EEESC_EEENS1_35KernelTmaWarpSpecializedCooperativeEEENS5_IJNSA_ILi512EEENSA_ILi160EEENSA_ILi32EEEEEENS_6half_tENS5_IJlSC_lEEESK_SL_NS4_8TiledMMAINS4_8MMA_AtomIJNS4_4SM904GMMA25MMA_64x32x16_F32F16F16_SSILNSP_5MajorE0ELSR_0ELNSP_7ScaleInE1ELSS_1EEEEEENS4_6LayoutISD_NS5_IJSC_NSA_ILi0EEESW_EEEEENS5_IJNS4_10UnderscoreESZ_SZ_EEEEENS4_13SM90_TMA_LOADENS4_14ComposedLayoutINS4_7SwizzleILi2ELi4ELi3EEENS4_18smem_ptr_flag_bitsILi16EEENSV_INS5_IJNSA_ILi8EEESI_EEENS5_IJSI_SC_EEEEEEEvNS4_8identityENS4_23SM90_TMA_LOAD_MULTICASTES1C_vS1D_EENS_8epilogue10collective6detail29Sm90TmaWarpSpecializedAdapterINS1H_15DefaultEpilogueISK_SL_SL_NS1G_6thread17LinearCombinationISK_Li1EffLNS1L_9ScaleType4KindE0ELNS_15FloatRoundStyleE2ESK_EENS1_15EpilogueDefaultEEEEEvvEEEEvNT_6ParamsE)
        /*0014*/ 	.word	0x00000460


	//----- nvinfo : EIATTR_MIN_STACK_SIZE
	.align		4
.L_17:
        /*0018*/ 	.byte	0x04, 0x12
        /*001a*/ 	.short	(.L_19 - .L_18)
	.align		4
.L_18:
        /*001c*/ 	.word	index@(_ZN7cutlass13device_kernelINS_4gemm6kernel13GemmUniversalIN4cute5tupleIJiiiiEEENS1_10collective13CollectiveMmaINS1_34MainloopSm90TmaGmmaWarpSpecializedILi5ENS5_IJNS4_1CILi2EEENSA_ILi1EEESC_EEENS1_35KernelTmaWarpSpecializedCooperativeEEENS5_IJNSA_ILi512EEENSA_ILi160EEENSA_ILi32EEEEEENS_6half_tENS5_IJlSC_lEEESK_SL_NS4_8TiledMMAINS4_8MMA_AtomIJNS4_4SM904GMMA25MMA_64x32x16_F32F16F16_SSILNSP_5MajorE0ELSR_0ELNSP_7ScaleInE1ELSS_1EEEEEENS4_6LayoutISD_NS5_IJSC_NSA_ILi0EEESW_EEEEENS5_IJNS4_10UnderscoreESZ_SZ_EEEEENS4_13SM90_TMA_LOADENS4_14ComposedLayoutINS4_7SwizzleILi2ELi4ELi3EEENS4_18smem_ptr_flag_bitsILi16EEENSV_INS5_IJNSA_ILi8EEESI_EEENS5_IJSI_SC_EEEEEEEvNS4_8identityENS4_23SM90_TMA_LOAD_MULTICASTES1C_vS1D_EENS_8epilogue10collective6detail29Sm90TmaWarpSpecializedAdapterINS1H_15DefaultEpilogueISK_SL_SL_NS1G_6thread17LinearCombinationISK_Li1EffLNS1L_9ScaleType4KindE0ELNS_15FloatRoundStyleE2ESK_EENS1_15EpilogueDefaultEEEEEvvEEEEvNT_6ParamsE)
        /*0020*/ 	.word	0x00000460
.L_19:


//--------------------- .nv.compat                --------------------------
	.section	.nv.compat,"",@"SHT_CUDA_COMPAT_INFO"
	.align	4
        /*0000*/ 	.byte	0x02, 0x09, 0x01, 0x00, 0x02, 0x02, 0x04, 0x00, 0x02, 0x05, 0x05, 0x00, 0x03, 0x07, 0x01, 0x01
        /*0010*/ 	.byte	0x02, 0x03, 0x01, 0x00, 0x02, 0x06, 0x01, 0x00, 0x04, 0x0b, 0x08, 0x00, 0x00, 0x00, 0x00, 0x00
        /*0020*/ 	.byte	0x00, 0x00, 0x00, 0x00


//--------------------- .nv.info._ZN7cutlass13device_kernelINS_4gemm6kernel13GemmUniversalIN4cute5tupleIJiiiiEEENS1_10collective13CollectiveMmaINS1_34MainloopSm90TmaGmmaWarpSpecializedILi5ENS5_IJNS4_1CILi2EEENSA_ILi1EEESC_EEENS1_35KernelTmaWarpSpecializedCooperativeEEENS5_IJNSA_ILi512EEENSA_ILi160EEENSA_ILi32EEEEEENS_6half_tENS5_IJlSC_lEEESK_SL_NS4_8TiledMMAINS4_8MMA_AtomIJNS4_4SM904GMMA25MMA_64x32x16_F32F16F16_SSILNSP_5MajorE0ELSR_0ELNSP_7ScaleInE1ELSS_1EEEEEENS4_6LayoutISD_NS5_IJSC_NSA_ILi0EEESW_EEEEENS5_IJNS4_10UnderscoreESZ_SZ_EEEEENS4_13SM90_TMA_LOADENS4_14ComposedLayoutINS4_7SwizzleILi2ELi4ELi3EEENS4_18smem_ptr_flag_bitsILi16EEENSV_INS5_IJNSA_ILi8EEESI_EEENS5_IJSI_SC_EEEEEEEvNS4_8identityENS4_23SM90_TMA_LOAD_MULTICASTES1C_vS1D_EENS_8epilogue10collective6detail29Sm90TmaWarpSpecializedAdapterINS1H_15DefaultEpilogueISK_SL_SL_NS1G_6thread17LinearCombinationISK_Li1EffLNS1L_9ScaleType4KindE0ELNS_15FloatRoundStyleE2ESK_EENS1_15EpilogueDefaultEEEEEvvEEEEvNT_6ParamsE --------------------------
	.section	.nv.info._ZN7cutlass13device_kernelINS_4gemm6kernel13GemmUniversalIN4cute5tupleIJiiiiEEENS1_10collective13CollectiveMmaINS1_34MainloopSm90TmaGmmaWarpSpecializedILi5ENS5_IJNS4_1CILi2EEENSA_ILi1EEESC_EEENS1_35KernelTmaWarpSpecializedCooperativeEEENS5_IJNSA_ILi512EEENSA_ILi160EEENSA_ILi32EEEEEENS_6half_tENS5_IJlSC_lEEESK_SL_NS4_8TiledMMAINS4_8MMA_AtomIJNS4_4SM904GMMA25MMA_64x32x16_F32F16F16_SSILNSP_5MajorE0ELSR_0ELNSP_7ScaleInE1ELSS_1EEEEEENS4_6LayoutISD_NS5_IJSC_NSA_ILi0EEESW_EEEEENS5_IJNS4_10UnderscoreESZ_SZ_EEEEENS4_13SM90_TMA_LOADENS4_14ComposedLayoutINS4_7SwizzleILi2ELi4ELi3EEENS4_18smem_ptr_flag_bitsILi16EEENSV_INS5_IJNSA_ILi8EEESI_EEENS5_IJSI_SC_EEEEEEEvNS4_8identityENS4_23SM90_TMA_LOAD_MULTICASTES1C_vS1D_EENS_8epilogue10collective6detail29Sm90TmaWarpSpecializedAdapterINS1H_15DefaultEpilogueISK_SL_SL_NS1G_6thread17LinearCombinationISK_Li1EffLNS1L_9ScaleType4KindE0ELNS_15FloatRoundStyleE2ESK_EENS1_15EpilogueDefaultEEEEEvvEEEEvNT_6ParamsE,"",@"SHT_CUDA_INFO"
	.sectionflags	@""
	.align	4


	//----- nvinfo : EIATTR_CUDA_API_VERSION
	.align		4
        /*0000*/ 	.byte	0x04, 0x37
        /*0002*/ 	.short	(.L_21 - .L_20)
.L_20:
        /*0004*/ 	.word	0x00000082


	//----- nvinfo : EIATTR_KPARAM_INFO
	.align		4
.L_21:
        /*0008*/ 	.byte	0x04, 0x17
        /*000a*/ 	.short	(.L_23 - .L_22)
.L_22:
        /*000c*/ 	.word	0x00000000
        /*0010*/ 	.short	0x0000
        /*0012*/ 	.short	0x0070
        /*0014*/ 	.byte	0x00, 0xf0, 0x01, 0x10


	//----- nvinfo : EIATTR_SPARSE_MMA_MASK
	.align		4
.L_23:
        /*0018*/ 	.byte	0x03, 0x50
        /*001a*/ 	.short	0x0000


	//----- nvinfo : EIATTR_MAXREG_COUNT
	.align		4
        /*001c*/ 	.byte	0x03, 0x1b
        /*001e*/ 	.short	0x00a8


	//----- nvinfo : EIATTR_NUM_BARRIERS
	.align		4
        /*0020*/ 	.byte	0x02, 0x4c
        /*0022*/ 	.byte	0x01
	.zero		1


	//----- nvinfo : EIATTR_EXTERNS
	.align		4
        /*0024*/ 	.byte	0x04, 0x0f
        /*0026*/ 	.short	(.L_25 - .L_24)


	//   ....[0]....
	.align		4
.L_24:
        /*0028*/ 	.word	index@(__assertfail)


	//----- nvinfo : EIATTR_ANNOTATIONS
	.align		4
.L_25:
        /*002c*/ 	.byte	0x04, 0x55
        /*002e*/ 	.short	(.L_27 - .L_26)


	//   ....[0]....
.L_26:
        /*0030*/ 	.word	0x00000001
        /*0034*/ 	.byte	0x60, 0x07, 0x00, 0x00, 0x01, 0x00, 0x00, 0x00, 0x40, 0x08, 0x00, 0x00, 0x01, 0x00, 0x00, 0x00
        /* <DEDUP_REMOVED lines=1290> */
        /*50e4*/ 	.byte	0xc0, 0x57, 0x02, 0x00


	//----- nvinfo : EIATTR_MERCURY_ISA_VERSION
	.align		4
.L_27:
        /*50e8*/ 	.byte	0x03, 0x5f
        /*50ea*/ 	.short	0x0101


	//----- nvinfo : EIATTR_INT_WARP_WIDE_INSTR_OFFSETS
	.align		4
        /*50ec*/ 	.byte	0x04, 0x31
        /*50ee*/ 	.short	(.L_29 - .L_28)


	//   ....[0]....
.L_28:
        /*50f0*/ 	.word	0x00000590


	//   ....[1]....
        /*50f4*/ 	.word	0x000005a0


	//   ....[2]....
        /*50f8*/ 	.word	0x00000700


	//----- nvinfo : EIATTR_COOP_GROUP_MASK_REGIDS
	.align		4
.L_29:
        /*50fc*/ 	.byte	0x04, 0x29
        /*50fe*/ 	.short	(.L_31 - .L_30)


	//   ....[0]....
.L_30:
        /*5100*/ 	.word	0xffffffff


	//   ....[1]....
        /*5104*/ 	.word	0xffffffff


	//   ....[2]....
        /*5108*/ 	.word	0xffffffff


	//   ....[3]....
        /*510c*/ 	.word	0xffffffff


	//   ....[4]....
        /*5110*/ 	.word	0xffffffff


	//   ....[5]....
        /*5114*/ 	.word	0xffffffff


	//----- nvinfo : EIATTR_COOP_GROUP_INSTR_OFFSETS
	.align		4
.L_31:
        /*5118*/ 	.byte	0x04, 0x28
        /*511a*/ 	.short	(.L_33 - .L_32)


	//   ....[0]....
.L_32:
        /*511c*/ 	.word	0x00000070


	//   ....[1]....
        /*5120*/ 	.word	0x00000080


	//   ....[2]....
        /*5124*/ 	.word	0x000001a0


	//   ....[3]....
        /*5128*/ 	.word	0x000003f0


	//   ....[4]....
        /*512c*/ 	.word	0x00000880


	//   ....[5]....
        /*5130*/ 	.word	0x00001450


	//----- nvinfo : EIATTR_REG_RECONFIG
	.align		4
.L_33:
        /*5134*/ 	.byte	0x01, 0x54
	.zero		2


	//----- nvinfo : EIATTR_SYSCALL_OFFSETS
	.align		4
        /*5138*/ 	.byte	0x04, 0x46
        /*513a*/ 	.short	(.L_35 - .L_34)


	//   ....[0]....
.L_34:
        /*513c*/ 	.word	0x00001600


	//----- nvinfo : EIATTR_MBARRIER_INSTR_OFFSETS
	.align		4
.L_35:
        /*5140*/ 	.byte	0x04, 0x39
        /*5142*/ 	.short	(.L_37 - .L_36)


	//   ....[0]....
.L_36:
        /*5144*/ 	.word	0x00000320
        /*5148*/ 	.word	0x000000ff
        /*514c*/ 	.word	0x00000000
        /*5150*/ 	.short	0x0100
        /*5152*/ 	.byte	0x08
	.zero		1


	//   ....[1]....
        /*5154*/ 	.word	0x00000330
        /*5158*/ 	.word	0x000000ff
        /*515c*/ 	.word	0x00000028
        /*5160*/ 	.short	0x0100
        /*5162*/ 	.byte	0x08
	.zero		1


	//   ....[2]....
        /*5164*/ 	.word	0x00000340
        /*5168*/ 	.word	0x000000ff
        /*516c*/ 	.word	0x00000008
        /*5170*/ 	.short	0x0100
        /*5172*/ 	.byte	0x08
	.zero		1


	//   ....[3]....
        /*5174*/ 	.word	0x00000350
        /*5178*/ 	.word	0x000000ff
        /*517c*/ 	.word	0x00000030
        /*5180*/ 	.short	0x0100
        /*5182*/ 	.byte	0x08
	.zero		1


	//   ....[4]....
        /*5184*/ 	.word	0x00000360
        /*5188*/ 	.word	0x000000ff
        /*518c*/ 	.word	0x00000010
        /*5190*/ 	.short	0x0100
        /*5192*/ 	.byte	0x08
	.zero		1


	//   ....[5]....
        /*5194*/ 	.word	0x00000370
        /*5198*/ 	.word	0x000000ff
        /*519c*/ 	.word	0x00000038
        /*51a0*/ 	.short	0x0100
        /*51a2*/ 	.byte	0x08
	.zero		1


	//   ....[6]....
        /*51a4*/ 	.word	0x00000380
        /*51a8*/ 	.word	0x000000ff
        /*51ac*/ 	.word	0x00000018
        /*51b0*/ 	.short	0x0100
        /*51b2*/ 	.byte	0x08
	.zero		1


	//   ....[7]....
        /*51b4*/ 	.word	0x00000390
        /*51b8*/ 	.word	0x000000ff
        /*51bc*/ 	.word	0x00000040
        /*51c0*/ 	.short	0x0100
        /*51c2*/ 	.byte	0x08
	.zero		1


	//   ....[8]....
        /*51c4*/ 	.word	0x000003a0
        /*51c8*/ 	.word	0x000000ff
        /*51cc*/ 	.word	0x00000020
        /*51d0*/ 	.short	0x0100
        /*51d2*/ 	.byte	0x08
	.zero		1


	//   ....[9]....
        /*51d4*/ 	.word	0x000003b0
        /*51d8*/ 	.word	0x000000ff
        /*51dc*/ 	.word	0x00000048
        /*51e0*/ 	.short	0x0100
        /*51e2*/ 	.byte	0x08
	.zero		1


	//   ....[10]....
        /*51e4*/ 	.word	0x00000780
        /*51e8*/ 	.word	0x000000ff
        /*51ec*/ 	.word	0x00000060
        /*51f0*/ 	.short	0x0100
        /*51f2*/ 	.byte	0x06
	.zero		1


	//   ....[11]....
        /*51f4*/ 	.word	0x000007d0
        /*51f8*/ 	.word	0x000000ff
        /*51fc*/ 	.word	0x00000068
        /*5200*/ 	.short	0x0100
        /*5202*/ 	.byte	0x06
	.zero		1


	//   ....[12]....
        /*5204*/ 	.word	0x000016a0
        /*5208*/ 	.word	0x00000003
        /*520c*/ 	.word	0x00000000
        /*5210*/ 	.short	0x010a
        /*5212*/ 	.byte	0x3f
	.zero		1


	//   ....[13]....
        /*5214*/ 	.word	0x000016e0
        /*5218*/ 	.word	0x00000003
        /*521c*/ 	.word	0x00000000
        /*5220*/ 	.short	0x010a
        /*5222*/ 	.byte	0x3f
	.zero		1


	//   ....[14]....
        /*5224*/ 	.word	0x00004600
        /*5228*/ 	.word	0x000000ff
        /*522c*/ 	.word	0x00000000
        /*5230*/ 	.short	0x010a
        /*5232*/ 	.byte	0x04
	.zero		1


	//   ....[15]....
        /*5234*/ 	.word	0x00004640
        /*5238*/ 	.word	0x000000ff
        /*523c*/ 	.word	0x00000000
        /*5240*/ 	.short	0x010a
        /*5242*/ 	.byte	0x04
	.zero		1


	//   ....[16]....
        /*5244*/ 	.word	0x00007730
        /*5248*/ 	.word	0x00000004
        /*524c*/ 	.word	0x00000000
        /*5250*/ 	.short	0x0101
        /*5252*/ 	.byte	0x3f
	.zero		1


	//   ....[17]....
        /*5254*/ 	.word	0x00007920
        /*5258*/ 	.word	0x00000000
        /*525c*/ 	.word	0x00000000
        /*5260*/ 	.short	0x0101
        /*5262*/ 	.byte	0x3f
	.zero		1


	//   ....[18]....
        /*5264*/ 	.word	0x00025320
        /*5268*/ 	.word	0x0000000f
        /*526c*/ 	.word	0x00000028
        /*5270*/ 	.short	0x010a
        /*5272*/ 	.byte	0x3f
	.zero		1


	//   ....[19]....
        /*5274*/ 	.word	0x000256c0
        /*5278*/ 	.word	0x00000002
        /*527c*/ 	.word	0x00000068
        /*5280*/ 	.short	0x0101
        /*5282*/ 	.byte	0x3f
	.zero		1


	//   ....[20]....
        /*5284*/ 	.word	0x00025ed0
        /*5288*/ 	.word	0x00000003
        /*528c*/ 	.word	0x00000000
        /*5290*/ 	.short	0x010a
        /*5292*/ 	.byte	0x3f
	.zero		1


	//   ....[21]....
        /*5294*/ 	.word	0x00025f60
        /*5298*/ 	.word	0x00000003
        /*529c*/ 	.word	0x00000000
        /*52a0*/ 	.short	0x010a
        /*52a2*/ 	.byte	0x3f
	.zero		1


	//   ....[22]....
        /*52a4*/ 	.word	0x00025ff0
        /*52a8*/ 	.word	0x00000003
        /*52ac*/ 	.word	0x00000000
        /*52b0*/ 	.short	0x010a
        /*52b2*/ 	.byte	0x3f
	.zero		1


	//   ....[23]....
        /*52b4*/ 	.word	0x00026080
        /*52b8*/ 	.word	0x00000003
        /*52bc*/ 	.word	0x00000000
        /*52c0*/ 	.short	0x010a
        /*52c2*/ 	.byte	0x3f
	.zero		1


	//   ....[24]....
        /*52c4*/ 	.word	0x00026110
        /*52c8*/ 	.word	0x00000003
        /*52cc*/ 	.word	0x00000000
        /*52d0*/ 	.short	0x010a
        /*52d2*/ 	.byte	0x3f
	.zero		1


	//   ....[25]....
        /*52d4*/ 	.word	0x00026170
        /*52d8*/ 	.word	0x00000003
        /*52dc*/ 	.word	0x00000000
        /*52e0*/ 	.short	0x010a
        /*52e2*/ 	.byte	0x3f
	.zero		1


	//   ....[26]....
        /*52e4*/ 	.word	0x000261d0
        /*52e8*/ 	.word	0x00000006
        /*52ec*/ 	.word	0x00000000
        /*52f0*/ 	.short	0x010a
        /*52f2*/ 	.byte	0x3f
	.zero		1


	//   ....[27]....
        /*52f4*/ 	.word	0x000262a0
        /*52f8*/ 	.word	0x0000000f
        /*52fc*/ 	.word	0x00000028
        /*5300*/ 	.short	0x010a
        /*5302*/ 	.byte	0x3f
	.zero		1


	//   ....[28]....
        /*5304*/ 	.word	0x00026370
        /*5308*/ 	.word	0x00000003
        /*530c*/ 	.word	0x00000000
        /*5310*/ 	.short	0x010a
        /*5312*/ 	.byte	0x3f
	.zero		1


	//   ....[29]....
        /*5314*/ 	.word	0x000263c0
        /*5318*/ 	.word	0x00000003
        /*531c*/ 	.word	0x00000000
        /*5320*/ 	.short	0x010a
        /*5322*/ 	.byte	0x3f
	.zero		1


	//   ....[30]....
        /*5324*/ 	.word	0x00026410
        /*5328*/ 	.word	0x00000003
        /*532c*/ 	.word	0x00000000
        /*5330*/ 	.short	0x010a
        /*5332*/ 	.byte	0x3f
	.zero		1


	//   ....[31]....
        /*5334*/ 	.word	0x00026460
        /*5338*/ 	.word	0x00000003
        /*533c*/ 	.word	0x00000000
        /*5340*/ 	.short	0x010a
        /*5342*/ 	.byte	0x3f
	.zero		1


	//----- nvinfo : EIATTR_NUM_MBARRIERS
	.align		4
.L_37:
        /*5344*/ 	.byte	0x03, 0x38
        /*5346*/ 	.short	0x000c


	//----- nvinfo : EIATTR_EXIT_INSTR_OFFSETS
	.align		4
        /*5348*/ 	.byte	0x04, 0x1c
        /*534a*/ 	.short	(.L_39 - .L_38)


	//   ....[0]....
.L_38:
        /*534c*/ 	.word	0x00000ae0


	//   ....[1]....
        /*5350*/ 	.word	0x00001370


	//   ....[2]....
        /*5354*/ 	.word	0x000249b0


	//   ....[3]....
        /*5358*/ 	.word	0x00024fd0


	//   ....[4]....
        /*535c*/ 	.word	0x00026160


	//----- nvinfo : EIATTR_MAX_THREADS
	.align		4
.L_39:
        /*5360*/ 	.byte	0x04, 0x05
        /*5362*/ 	.short	(.L_41 - .L_40)
.L_40:
        /*5364*/ 	.word	0x00000180
        /*5368*/ 	.word	0x00000001
        /*536c*/ 	.word	0x00000001


	//----- nvinfo : EIATTR_CRS_STACK_SIZE
	.align		4
.L_41:
        /*5370*/ 	.byte	0x04, 0x1e
        /*5372*/ 	.short	(.L_43 - .L_42)
.L_42:
        /*5374*/ 	.word	0x00000000


	//----- nvinfo : EIATTR_CBANK_PARAM_SIZE
	.align		4
.L_43:
        /*5378*/ 	.byte	0x03, 0x19
        /*537a*/ 	.short	0x0470


	//----- nvinfo : EIATTR_PARAM_CBANK
	.align		4
        /*537c*/ 	.byte	0x04, 0x0a
        /*537e*/ 	.short	(.L_45 - .L_44)
	.align		4
.L_44:
        /*5380*/ 	.word	index@(.nv.constant0._ZN7cutlass13device_kernelINS_4gemm6kernel13GemmUniversalIN4cute5tupleIJiiiiEEENS1_10collective13CollectiveMmaINS1_34MainloopSm90TmaGmmaWarpSpecializedILi5ENS5_IJNS4_1CILi2EEENSA_ILi1EEESC_EEENS1_35KernelTmaWarpSpecializedCooperativeEEENS5_IJNSA_ILi512EEENSA_ILi160EEENSA_ILi32EEEEEENS_6half_tENS5_IJlSC_lEEESK_SL_NS4_8TiledMMAINS4_8MMA_AtomIJNS4_4SM904GMMA25MMA_64x32x16_F32F16F16_SSILNSP_5MajorE0ELSR_0ELNSP_7ScaleInE1ELSS_1EEEEEENS4_6LayoutISD_NS5_IJSC_NSA_ILi0EEESW_EEEEENS5_IJNS4_10UnderscoreESZ_SZ_EEEEENS4_13SM90_TMA_LOADENS4_14ComposedLayoutINS4_7SwizzleILi2ELi4ELi3EEENS4_18smem_ptr_flag_bitsILi16EEENSV_INS5_IJNSA_ILi8EEESI_EEENS5_IJSI_SC_EEEEEEEvNS4_8identityENS4_23SM90_TMA_LOAD_MULTICASTES1C_vS1D_EENS_8epilogue10collective6detail29Sm90TmaWarpSpecializedAdapterINS1H_15DefaultEpilogueISK_SL_SL_NS1G_6thread17LinearCombinationISK_Li1EffLNS1L_9ScaleType4KindE0ELNS_15FloatRoundStyleE2ESK_EENS1_15EpilogueDefaultEEEEEvvEEEEvNT_6ParamsE)
        /*5384*/ 	.short	0x0210
        /*5386*/ 	.short	0x0470


	//----- nvinfo : EIATTR_SW_WAR
	.align		4
.L_45:
        /*5388*/ 	.byte	0x04, 0x36
        /*538a*/ 	.short	(.L_47 - .L_46)
.L_46:
        /*538c*/ 	.word	0x00000008
.L_47:


//--------------------- .nv.callgraph             --------------------------
	.section	.nv.callgraph,"",@"SHT_CUDA_CALLGRAPH"
	.align	4
	.sectionentsize	8
	.align		4
        /*0000*/ 	.word	0x00000000
	.align		4
        /*0004*/ 	.word	0xffffffff
	.align		4
        /*0008*/ 	.word	index@(_ZN7cutlass13device_kernelINS_4gemm6kernel13GemmUniversalIN4cute5tupleIJiiiiEEENS1_10collective13CollectiveMmaINS1_34MainloopSm90TmaGmmaWarpSpecializedILi5ENS5_IJNS4_1CILi2EEENSA_ILi1EEESC_EEENS1_35KernelTmaWarpSpecializedCooperativeEEENS5_IJNSA_ILi512EEENSA_ILi160EEENSA_ILi32EEEEEENS_6half_tENS5_IJlSC_lEEESK_SL_NS4_8TiledMMAINS4_8MMA_AtomIJNS4_4SM904GMMA25MMA_64x32x16_F32F16F16_SSILNSP_5MajorE0ELSR_0ELNSP_7ScaleInE1ELSS_1EEEEEENS4_6LayoutISD_NS5_IJSC_NSA_ILi0EEESW_EEEEENS5_IJNS4_10UnderscoreESZ_SZ_EEEEENS4_13SM90_TMA_LOADENS4_14ComposedLayoutINS4_7SwizzleILi2ELi4ELi3EEENS4_18smem_ptr_flag_bitsILi16EEENSV_INS5_IJNSA_ILi8EEESI_EEENS5_IJSI_SC_EEEEEEEvNS4_8identityENS4_23SM90_TMA_LOAD_MULTICASTES1C_vS1D_EENS_8epilogue10collective6detail29Sm90TmaWarpSpecializedAdapterINS1H_15DefaultEpilogueISK_SL_SL_NS1G_6thread17LinearCombinationISK_Li1EffLNS1L_9ScaleType4KindE0ELNS_15FloatRoundStyleE2ESK_EENS1_15EpilogueDefaultEEEEEvvEEEEvNT_6ParamsE)
	.align		4
        /*000c*/ 	.word	index@(__assertfail)
	.align		4
        /*0010*/ 	.word	0x00000000
	.align		4
        /*0014*/ 	.word	0xfffffffe
	.align		4
        /*0018*/ 	.word	0x00000000
	.align		4
        /*001c*/ 	.word	0xfffffffd
	.align		4
        /*0020*/ 	.word	0x00000000
	.align		4
        /*0024*/ 	.word	0xfffffffc


//--------------------- .nv.constant4             --------------------------
	.section	.nv.constant4,"a",@progbits
	.align	8
	.align		8
.nv.constant4:
        /*0000*/ 	.dword	__assertfail
	.align		8
        /*0008*/ 	.dword	__unnamed_1
	.align		8
        /*0010*/ 	.dword	_ZN39_INTERNAL_7cc8876d_4_k_cu_ebd6a7b7_30584cuda3std3__45__cpo5beginE
	.align		8
        /*0018*/ 	.dword	_ZN39_INTERNAL_7cc8876d_4_k_cu_ebd6a7b7_30584cuda3std3__45__cpo3endE
	.align		8
        /*0020*/ 	.dword	_ZN39_INTERNAL_7cc8876d_4_k_cu_ebd6a7b7_30584cuda3std3__45__cpo6cbeginE
	.align		8
        /*0028*/ 	.dword	_ZN39_INTERNAL_7cc8876d_4_k_cu_ebd6a7b7_30584cuda3std3__45__cpo4cendE
	.align		8
        /*0030*/ 	.dword	_ZN39_INTERNAL_7cc8876d_4_k_cu_ebd6a7b7_30584cuda3std3__441_GLOBAL__N__7cc8876d_4_k_cu_ebd6a7b7_30586ignoreE
	.align		8
        /*0038*/ 	.dword	_ZN39_INTERNAL_7cc8876d_4_k_cu_ebd6a7b7_30584cuda3std3__419piecewise_constructE
	.align		8
        /*0040*/ 	.dword	_ZN39_INTERNAL_7cc8876d_4_k_cu_ebd6a7b7_30584cuda3std3__48in_placeE
	.align		8
        /*0048*/ 	.dword	_ZN39_INTERNAL_7cc8876d_4_k_cu_ebd6a7b7_30584cuda3std6ranges3__45__cpo4swapE
	.align		8
        /*0050*/ 	.dword	_ZN39_INTERNAL_7cc8876d_4_k_cu_ebd6a7b7_30584cuda3std6ranges3__45__cpo9iter_moveE
	.align		8
        /*0058*/ 	.dword	_ZN39_INTERNAL_7cc8876d_4_k_cu_ebd6a7b7_30584cute7productE
	.align		8
        /*0060*/ 	.dword	_ZN39_INTERNAL_7cc8876d_4_k_cu_ebd6a7b7_30584cute1_E
	.align		8
        /*0068*/ 	.dword	$str$22
	.align		8
        /*0070*/ 	.dword	$str$23


//--------------------- .text._ZN7cutlass13device_kernelINS_4gemm6kernel13GemmUniversalIN4cute5tupleIJiiiiEEENS1_10collective13CollectiveMmaINS1_34MainloopSm90TmaGmmaWarpSpecializedILi5ENS5_IJNS4_1CILi2EEENSA_ILi1EEESC_EEENS1_35KernelTmaWarpSpecializedCooperativeEEENS5_IJNSA_ILi512EEENSA_ILi160EEENSA_ILi32EEEEEENS_6half_tENS5_IJlSC_lEEESK_SL_NS4_8TiledMMAINS4_8MMA_AtomIJNS4_4SM904GMMA25MMA_64x32x16_F32F16F16_SSILNSP_5MajorE0ELSR_0ELNSP_7ScaleInE1ELSS_1EEEEEENS4_6LayoutISD_NS5_IJSC_NSA_ILi0EEESW_EEEEENS5_IJNS4_10UnderscoreESZ_SZ_EEEEENS4_13SM90_TMA_LOADENS4_14ComposedLayoutINS4_7SwizzleILi2ELi4ELi3EEENS4_18smem_ptr_flag_bitsILi16EEENSV_INS5_IJNSA_ILi8EEESI_EEENS5_IJSI_SC_EEEEEEEvNS4_8identityENS4_23SM90_TMA_LOAD_MULTICASTES1C_vS1D_EENS_8epilogue10collective6detail29Sm90TmaWarpSpecializedAdapterINS1H_15DefaultEpilogueISK_SL_SL_NS1G_6thread17LinearCombinationISK_Li1EffLNS1L_9ScaleType4KindE0ELNS_15FloatRoundStyleE2ESK_EENS1_15EpilogueDefaultEEEEEvvEEEEvNT_6ParamsE --------------------------
	.section	.text._ZN7cutlass13device_kernelINS_4gemm6kernel13GemmUniversalIN4cute5tupleIJiiiiEEENS1_10collective13CollectiveMmaINS1_34MainloopSm90TmaGmmaWarpSpecializedILi5ENS5_IJNS4_1CILi2EEENSA_ILi1EEESC_EEENS1_35KernelTmaWarpSpecializedCooperativeEEENS5_IJNSA_ILi512EEENSA_ILi160EEENSA_ILi32EEEEEENS_6half_tENS5_IJlSC_lEEESK_SL_NS4_8TiledMMAINS4_8MMA_AtomIJNS4_4SM904GMMA25MMA_64x32x16_F32F16F16_SSILNSP_5MajorE0ELSR_0ELNSP_7ScaleInE1ELSS_1EEEEEENS4_6LayoutISD_NS5_IJSC_NSA_ILi0EEESW_EEEEENS5_IJNS4_10UnderscoreESZ_SZ_EEEEENS4_13SM90_TMA_LOADENS4_14ComposedLayoutINS4_7SwizzleILi2ELi4ELi3EEENS4_18smem_ptr_flag_bitsILi16EEENSV_INS5_IJNSA_ILi8EEESI_EEENS5_IJSI_SC_EEEEEEEvNS4_8identityENS4_23SM90_TMA_LOAD_MULTICASTES1C_vS1D_EENS_8epilogue10collective6detail29Sm90TmaWarpSpecializedAdapterINS1H_15DefaultEpilogueISK_SL_SL_NS1G_6thread17LinearCombinationISK_Li1EffLNS1L_9ScaleType4KindE0ELNS_15FloatRoundStyleE2ESK_EENS1_15EpilogueDefaultEEEEEvvEEEEvNT_6ParamsE,"ax",@progbits
	.align	128
.text._ZN7cutlass13device_kernelINS_4gemm6kernel13GemmUniversalIN4cute5tupleIJiiiiEEENS1_10collective13CollectiveMmaINS1_34MainloopSm90TmaGmmaWarpSpecializedILi5ENS5_IJNS4_1CILi2EEENSA_ILi1EEESC_EEENS1_35KernelTmaWarpSpecializedCooperativeEEENS5_IJNSA_ILi512EEENSA_ILi160EEENSA_ILi32EEEEEENS_6half_tENS5_IJlSC_lEEESK_SL_NS4_8TiledMMAINS4_8MMA_AtomIJNS4_4SM904GMMA25MMA_64x32x16_F32F16F16_SSILNSP_5MajorE0ELSR_0ELNSP_7ScaleInE1ELSS_1EEEEEENS4_6LayoutISD_NS5_IJSC_NSA_ILi0EEESW_EEEEENS5_IJNS4_10UnderscoreESZ_SZ_EEEEENS4_13SM90_TMA_LOADENS4_14ComposedLayoutINS4_7SwizzleILi2ELi4ELi3EEENS4_18smem_ptr_flag_bitsILi16EEENSV_INS5_IJNSA_ILi8EEESI_EEENS5_IJSI_SC_EEEEEEEvNS4_8identityENS4_23SM90_TMA_LOAD_MULTICASTES1C_vS1D_EENS_8epilogue10collective6detail29Sm90TmaWarpSpecializedAdapterINS1H_15DefaultEpilogueISK_SL_SL_NS1G_6thread17LinearCombinationISK_Li1EffLNS1L_9ScaleType4KindE0ELNS_15FloatRoundStyleE2ESK_EENS1_15EpilogueDefaultEEEEEvvEEEEvNT_6ParamsE:
        .type           _ZN7cutlass13device_kernelINS_4gemm6kernel13GemmUniversalIN4cute5tupleIJiiiiEEENS1_10collective13CollectiveMmaINS1_34MainloopSm90TmaGmmaWarpSpecializedILi5ENS5_IJNS4_1CILi2EEENSA_ILi1EEESC_EEENS1_35KernelTmaWarpSpecializedCooperativeEEENS5_IJNSA_ILi512EEENSA_ILi160EEENSA_ILi32EEEEEENS_6half_tENS5_IJlSC_lEEESK_SL_NS4_8TiledMMAINS4_8MMA_AtomIJNS4_4SM904GMMA25MMA_64x32x16_F32F16F16_SSILNSP_5MajorE0ELSR_0ELNSP_7ScaleInE1ELSS_1EEEEEENS4_6LayoutISD_NS5_IJSC_NSA_ILi0EEESW_EEEEENS5_IJNS4_10UnderscoreESZ_SZ_EEEEENS4_13SM90_TMA_LOADENS4_14ComposedLayoutINS4_7SwizzleILi2ELi4ELi3EEENS4_18smem_ptr_flag_bitsILi16EEENSV_INS5_IJNSA_ILi8EEESI_EEENS5_IJSI_SC_EEEEEEEvNS4_8identityENS4_23SM90_TMA_LOAD_MULTICASTES1C_vS1D_EENS_8epilogue10collective6detail29Sm90TmaWarpSpecializedAdapterINS1H_15DefaultEpilogueISK_SL_SL_NS1G_6thread17LinearCombinationISK_Li1EffLNS1L_9ScaleType4KindE0ELNS_15FloatRoundStyleE2ESK_EENS1_15EpilogueDefaultEEEEEvvEEEEvNT_6ParamsE,@function
        .size           _ZN7cutlass13device_kernelINS_4gemm6kernel13GemmUniversalIN4cute5tupleIJiiiiEEENS1_10collective13CollectiveMmaINS1_34MainloopSm90TmaGmmaWarpSpecializedILi5ENS5_IJNS4_1CILi2EEENSA_ILi1EEESC_EEENS1_35KernelTmaWarpSpecializedCooperativeEEENS5_IJNSA_ILi512EEENSA_ILi160EEENSA_ILi32EEEEEENS_6half_tENS5_IJlSC_lEEESK_SL_NS4_8TiledMMAINS4_8MMA_AtomIJNS4_4SM904GMMA25MMA_64x32x16_F32F16F16_SSILNSP_5MajorE0ELSR_0ELNSP_7ScaleInE1ELSS_1EEEEEENS4_6LayoutISD_NS5_IJSC_NSA_ILi0EEESW_EEEEENS5_IJNS4_10UnderscoreESZ_SZ_EEEEENS4_13SM90_TMA_LOADENS4_14ComposedLayoutINS4_7SwizzleILi2ELi4ELi3EEENS4_18smem_ptr_flag_bitsILi16EEENSV_INS5_IJNSA_ILi8EEESI_EEENS5_IJSI_SC_EEEEEEEvNS4_8identityENS4_23SM90_TMA_LOAD_MULTICASTES1C_vS1D_EENS_8epilogue10collective6detail29Sm90TmaWarpSpecializedAdapterINS1H_15DefaultEpilogueISK_SL_SL_NS1G_6thread17LinearCombinationISK_Li1EffLNS1L_9ScaleType4KindE0ELNS_15FloatRoundStyleE2ESK_EENS1_15EpilogueDefaultEEEEEvvEEEEvNT_6ParamsE,(.L_x_705 - _ZN7cutlass13device_kernelINS_4gemm6kernel13GemmUniversalIN4cute5tupleIJiiiiEEENS1_10collective13CollectiveMmaINS1_34MainloopSm90TmaGmmaWarpSpecializedILi5ENS5_IJNS4_1CILi2EEENSA_ILi1EEESC_EEENS1_35KernelTmaWarpSpecializedCooperativeEEENS5_IJNSA_ILi512EEENSA_ILi160EEENSA_ILi32EEEEEENS_6half_tENS5_IJlSC_lEEESK_SL_NS4_8TiledMMAINS4_8MMA_AtomIJNS4_4SM904GMMA25MMA_64x32x16_F32F16F16_SSILNSP_5MajorE0ELSR_0ELNSP_7ScaleInE1ELSS_1EEEEEENS4_6LayoutISD_NS5_IJSC_NSA_ILi0EEESW_EEEEENS5_IJNS4_10UnderscoreESZ_SZ_EEEEENS4_13SM90_TMA_LOADENS4_14ComposedLayoutINS4_7SwizzleILi2ELi4ELi3EEENS4_18smem_ptr_flag_bitsILi16EEENSV_INS5_IJNSA_ILi8EEESI_EEENS5_IJSI_SC_EEEEEEEvNS4_8identityENS4_23SM90_TMA_LOAD_MULTICASTES1C_vS1D_EENS_8epilogue10collective6detail29Sm90TmaWarpSpecializedAdapterINS1H_15DefaultEpilogueISK_SL_SL_NS1G_6thread17LinearCombinationISK_Li1EffLNS1L_9ScaleType4KindE0ELNS_15FloatRoundStyleE2ESK_EENS1_15EpilogueDefaultEEEEEvvEEEEvNT_6ParamsE)
        .other          _ZN7cutlass13device_kernelINS_4gemm6kernel13GemmUniversalIN4cute5tupleIJiiiiEEENS1_10collective13CollectiveMmaINS1_34MainloopSm90TmaGmmaWarpSpecializedILi5ENS5_IJNS4_1CILi2EEENSA_ILi1EEESC_EEENS1_35KernelTmaWarpSpecializedCooperativeEEENS5_IJNSA_ILi512EEENSA_ILi160EEENSA_ILi32EEEEEENS_6half_tENS5_IJlSC_lEEESK_SL_NS4_8TiledMMAINS4_8MMA_AtomIJNS4_4SM904GMMA25MMA_64x32x16_F32F16F16_SSILNSP_5MajorE0ELSR_0ELNSP_7ScaleInE1ELSS_1EEEEEENS4_6LayoutISD_NS5_IJSC_NSA_ILi0EEESW_EEEEENS5_IJNS4_10UnderscoreESZ_SZ_EEEEENS4_13SM90_TMA_LOADENS4_14ComposedLayoutINS4_7SwizzleILi2ELi4ELi3EEENS4_18smem_ptr_flag_bitsILi16EEENSV_INS5_IJNSA_ILi8EEESI_EEENS5_IJSI_SC_EEEEEEEvNS4_8identityENS4_23SM90_TMA_LOAD_MULTICASTES1C_vS1D_EENS_8epilogue10collective6detail29Sm90TmaWarpSpecializedAdapterINS1H_15DefaultEpilogueISK_SL_SL_NS1G_6thread17LinearCombinationISK_Li1EffLNS1L_9ScaleType4KindE0ELNS_15FloatRoundStyleE2ESK_EENS1_15EpilogueDefaultEEEEEvvEEEEvNT_6ParamsE,@"STO_CUDA_ENTRY STV_DEFAULT"
_ZN7cutlass13device_kernelINS_4gemm6kernel13GemmUniversalIN4cute5tupleIJiiiiEEENS1_10collective13CollectiveMmaINS1_34MainloopSm90TmaGmmaWarpSpecializedILi5ENS5_IJNS4_1CILi2EEENSA_ILi1EEESC_EEENS1_35KernelTmaWarpSpecializedCooperativeEEENS5_IJNSA_ILi512EEENSA_ILi160EEENSA_ILi32EEEEEENS_6half_tENS5_IJlSC_lEEESK_SL_NS4_8TiledMMAINS4_8MMA_AtomIJNS4_4SM904GMMA25MMA_64x32x16_F32F16F16_SSILNSP_5MajorE0ELSR_0ELNSP_7ScaleInE1ELSS_1EEEEEENS4_6LayoutISD_NS5_IJSC_NSA_ILi0EEESW_EEEEENS5_IJNS4_10UnderscoreESZ_SZ_EEEEENS4_13SM90_TMA_LOADENS4_14ComposedLayoutINS4_7SwizzleILi2ELi4ELi3EEENS4_18smem_ptr_flag_bitsILi16EEENSV_INS5_IJNSA_ILi8EEESI_EEENS5_IJSI_SC_EEEEEEEvNS4_8identityENS4_23SM90_TMA_LOAD_MULTICASTES1C_vS1D_EENS_8epilogue10collective6detail29Sm90TmaWarpSpecializedAdapterINS1H_15DefaultEpilogueISK_SL_SL_NS1G_6thread17LinearCombinationISK_Li1EffLNS1L_9ScaleType4KindE0ELNS_15FloatRoundStyleE2ESK_EENS1_15EpilogueDefaultEEEEEvvEEEEvNT_6ParamsE:
[----:B------:R-:W0:Y:S02]  /*0000*/  LDC R1, c[0x0][0x28] ;  /* 0x00000a00ff017b82 */ /* 0x000e240000000800 */
[----:B0-----:R-:W-:Y:S01]  /*0010*/  VIADD R1, R1, 0xfffffba0 ;  /* 0xfffffba001017836 */ /* 0x001fe20000000000 */
[----:B------:R-:W0:Y:S01]  /*0020*/  S2R R4, SR_TID.X ;  /* 0x0000000000047919 */ /* 0x000e220000002100 */
[----:B------:R-:W-:Y:S01]  /*0030*/  ELECT P0, URZ, PT ;  /* 0x00000000003f782f */ /* 0x000fe20003800000 */
[----:B------:R-:W-:Y:S01]  /*0040*/  BSSY B0, `(.L_x_0) ;  /* 0x0000015000007945 */ /* 0x000fe20003800000 */
[--C-:B0-----:R-:W-:Y:S02]  /*0050*/  SHF.R.U32.HI R0, RZ, 0x5, R4.reuse ;  /* 0x00000005ff007819 */ /* 0x101fe40000011604 */
[----:B------:R-:W-:-:S03]  /*0060*/  SHF.R.U32.HI R2, RZ, 0x7, R4 ;  /* 0x00000007ff027819 */ /* 0x000fc60000011604 */
[----:B------:R-:W0:Y:S04]  /*0070*/  SHFL.IDX PT, R3, R0, RZ, 0x1f ;  /* 0x00001fff00037589 */ /* 0x000e2800000e0000 */
[----:B------:R-:W1:Y:S01]  /*0080*/  SHFL.IDX PT, R2, R2, RZ, 0x1f ;  /* 0x00001fff02027589 */ /* 0x000e6200000e0000 */
[----:B0-----:R-:W-:Y:S02]  /*0090*/  R2UR UR9, R3 ;  /* 0x00000000030972ca */ /* 0x001fe400000e0000 */
[----:B-1----:R-:W-:-:S11]  /*00a0*/  R2UR UR5, R2 ;  /* 0x00000000020572ca */ /* 0x002fd600000e0000 */
[----:B------:R-:W-:Y:S02]  /*00b0*/  USHF.R.S32.HI UR4, URZ, 0x1f, UR9 ;  /* 0x0000001f3f047899 */ /* 0x000fe40008011409 */
[----:B------:R-:W-:Y:S02]  /*00c0*/  ISETP.NE.OR P0, PT, RZ, UR9, !P0 ;  /* 0x00000009ff007c0c */ /* 0x000fe4000c705670 */
[----:B------:R-:W-:-:S04]  /*00d0*/  ULEA.HI UR4, UR4, UR9, URZ, 0x2 ;  /* 0x0000000904047291 */ /* 0x000fc8000f8f103f */
[----:B------:R-:W-:-:S04]  /*00e0*/  ULOP3.LUT UR4, UR4, 0xfffffffc, URZ, 0xc0, !UPT ;  /* 0xfffffffc04047892 */ /* 0x000fc8000f8ec03f */
[----:B------:R-:W-:-:S03]  /*00f0*/  UIADD3 UR9, UR9, -UR4, URZ ;  /* 0x8000000409097290 */ /* 0x000fc6000fffe03f */
[----:B------:R-:W-:Y:S09]  /*0100*/  @P0 BRA `(.L_x_1) ;  /* 0x0000000000200947 */ /* 0x000ff20003800000 */
[----:B------:R-:W-:Y:S02]  /*0110*/  ULDC.64 UR6, c[0x0][0x198] ;  /* 0x0000660000067ab9 */ /* 0x000fe40000000a00 */
[----:B------:R-:W-:Y:S02]  /*0120*/  UIADD3 UR10, UP0, UR6, 0xf0, URZ ;  /* 0x000000f0060a7890 */ /* 0x000fe4000ff1e03f */
[----:B------:R-:W-:Y:S02]  /*0130*/  UIADD3 UR6, UP1, UR6, 0x1f0, URZ ;  /* 0x000001f006067890 */ /* 0x000fe4000ff3e03f */
[----:B------:R-:W-:Y:S02]  /*0140*/  UIADD3.X UR11, URZ, UR7, URZ, UP0, !UPT ;  /* 0x000000073f0b7290 */ /* 0x000fe400087fe43f */
[----:B------:R-:W-:-:S07]  /*0150*/  UIADD3.X UR7, URZ, UR7, URZ, UP1, !UPT ;  /* 0x000000073f077290 */ /* 0x000fce0008ffe43f */
[----:B------:R0:W-:Y:S02]  /*0160*/  UTMACCTL.PF [UR10] ;  /* 0x000000000a0079b9 */ /* 0x0001e40008040000 */
[----:B------:R0:W-:Y:S02]  /*0170*/  UTMACCTL.PF [UR6] ;  /* 0x00000000060079b9 */ /* 0x0001e40008040000 */
[----:B0-----:R-:W-:Y:S01]  /*0180*/  NOP ;  /* 0x0000000000007918 */ /* 0x001fe20000000000 */
.L_x_1:
[----:B------:R-:W-:Y:S05]  /*0190*/  BSYNC B0 ;  /* 0x0000000000007941 */ /* 0x000fea0003800000 */
.L_x_0:
[----:B------:R-:W0:Y:S01]  /*01a0*/  SHFL.IDX PT, R2, R0, RZ, 0x1f ;  /* 0x00001fff00027589 */ /* 0x000e2200000e0000 */
[----:B------:R-:W-:Y:S01]  /*01b0*/  UISETP.NE.AND UP0, UPT, UR9, 0x3, UPT ;  /* 0x000000030900788c */ /* 0x000fe2000bf05270 */
[----:B------:R-:W-:Y:S01]  /*01c0*/  ISETP.NE.AND P1, PT, RZ, UR5, PT ;  /* 0x00000005ff007c0c */ /* 0x000fe2000bf25270 */
[----:B------:R-:W-:Y:S02]  /*01d0*/  UIADD3 UR16, UR5, -0x1, URZ ;  /* 0xffffffff05107890 */ /* 0x000fe4000fffe03f */
[----:B------:R-:W-:Y:S02]  /*01e0*/  UISETP.EQ.OR UP0, UPT, UR9, URZ, !UP0 ;  /* 0x0000003f0900728c */ /* 0x000fe4000c702670 */
[----:B------:R-:W-:Y:S02]  /*01f0*/  UISETP.GE.U32.AND UP1, UPT, UR16, 0x2, UPT ;  /* 0x000000021000788c */ /* 0x000fe4000bf26070 */
[----:B------:R-:W-:-:S04]  /*0200*/  UISETP.EQ.AND UP0, UPT, UR5, URZ, UP0 ;  /* 0x0000003f0500728c */ /* 0x000fc80008702270 */
[----:B------:R-:W-:-:S04]  /*0210*/  USEL UR38, URZ, 0x1, !UP0 ;  /* 0x000000013f267887 */ /* 0x000fc8000c000000 */
[----:B------:R-:W-:Y:S01]  /*0220*/  USEL UR38, UR38, 0x2, UP1 ;  /* 0x0000000226267887 */ /* 0x000fe20008800000 */
[----:B0-----:R-:W-:-:S13]  /*0230*/  ISETP.NE.AND P0, PT, R2, RZ, PT ;  /* 0x000000ff0200720c */ /* 0x001fda0003f05270 */
[----:B------:R-:W-:Y:S05]  /*0240*/  @P0 BRA `(.L_x_2) ;  /* 0x0000000000600947 */ /* 0x000fea0003800000 */
[----:B------:R-:W0:Y:S01]  /*0250*/  S2UR UR8, SR_CgaCtaId ;  /* 0x00000000000879c3 */ /* 0x000e220000008800 */
[----:B------:R-:W-:Y:S01]  /*0260*/  UMOV UR4, 0x400 ;  /* 0x0000040000047882 */ /* 0x000fe20000000000 */
[----:B------:R-:W-:Y:S01]  /*0270*/  UMOV UR5, 0x1 ;  /* 0x0000000100057882 */ /* 0x000fe20000000000 */
[----:B------:R-:W-:Y:S01]  /*0280*/  UMOV UR6, 0x4 ;  /* 0x0000000400067882 */ /* 0x000fe20000000000 */
[----:B------:R-:W-:Y:S01]  /*0290*/  ELECT P0, URZ, PT ;  /* 0x00000000003f782f */ /* 0x000fe20003800000 */
[----:B------:R-:W-:-:S04]  /*02a0*/  UIADD3 UR6, -UR6, 0x100000, URZ ;  /* 0x0010000006067890 */ /* 0x000fc8000fffe13f */
[----:B------:R-:W-:Y:S02]  /*02b0*/  USHF.L.U32 UR7, UR6, 0xb, URZ ;  /* 0x0000000b06077899 */ /* 0x000fe4000800063f */
[----:B------:R-:W-:Y:S02]  /*02c0*/  USHF.L.U32 UR6, UR6, 0x1, URZ ;  /* 0x0000000106067899 */ /* 0x000fe4000800063f */
[----:B0-----:R-:W-:Y:S02]  /*02d0*/  ULEA UR8, UR8, UR4, 0x18 ;  /* 0x0000000408087291 */ /* 0x001fe4000f8ec03f */
[----:B------:R-:W-:-:S04]  /*02e0*/  UIADD3 UR4, -UR5, 0x100000, URZ ;  /* 0x0010000005047890 */ /* 0x000fc8000fffe13f */
[----:B------:R-:W-:Y:S02]  /*02f0*/  USHF.L.U32 UR5, UR4, 0xb, URZ ;  /* 0x0000000b04057899 */ /* 0x000fe4000800063f */
[----:B------:R-:W-:Y:S01]  /*0300*/  USHF.L.U32 UR4, UR4, 0x1, URZ ;  /* 0x0000000104047899 */ /* 0x000fe2000800063f */
[----:B------:R-:W0:Y:S11]  /*0310*/  FENCE.VIEW.ASYNC.S ;  /* 0x00000000000073c6 */ /* 0x000e360000000000 */
[----:B0-----:R0:W1:Y:S01]  /*0320*/  SYNCS.EXCH.64 URZ, [UR8], UR4 ;  /* 0x00000004083f75b2 */ /* 0x0010620008000100 */
[----:B------:R0:W2:Y:S01]  /*0330*/  SYNCS.EXCH.64 URZ, [UR8+0x28], UR6 ;  /* 0x00002806083f75b2 */ /* 0x0000a20008000100 */
[----:B------:R0:W3:Y:S01]  /*0340*/  SYNCS.EXCH.64 URZ, [UR8+0x8], UR4 ;  /* 0x00000804083f75b2 */ /* 0x0000e20008000100 */
[----:B------:R0:W4:Y:S01]  /*0350*/  SYNCS.EXCH.64 URZ, [UR8+0x30], UR6 ;  /* 0x00003006083f75b2 */ /* 0x0001220008000100 */
[----:B------:R0:W0:Y:S01]  /*0360*/  SYNCS.EXCH.64 URZ, [UR8+0x10], UR4 ;  /* 0x00001004083f75b2 */ /* 0x0000220008000100 */
[----:B------:R0:W0:Y:S01]  /*0370*/  SYNCS.EXCH.64 URZ, [UR8+0x38], UR6 ;  /* 0x00003806083f75b2 */ /* 0x0000220008000100 */
[----:B------:R0:W0:Y:S01]  /*0380*/  SYNCS.EXCH.64 URZ, [UR8+0x18], UR4 ;  /* 0x00001804083f75b2 */ /* 0x0000220008000100 */
[----:B------:R0:W0:Y:S01]  /*0390*/  SYNCS.EXCH.64 URZ, [UR8+0x40], UR6 ;  /* 0x00004006083f75b2 */ /* 0x0000220008000100 */
[----:B------:R0:W0:Y:S01]  /*03a0*/  SYNCS.EXCH.64 URZ, [UR8+0x20], UR4 ;  /* 0x00002004083f75b2 */ /* 0x0000220008000100 */
[----:B------:R0:W0:Y:S01]  /*03b0*/  SYNCS.EXCH.64 URZ, [UR8+0x48], UR6 ;  /* 0x00004806083f75b2 */ /* 0x0000220008000100 */
[----:B------:R-:W-:Y:S01]  /*03c0*/  NOP ;  /* 0x0000000000007918 */ /* 0x000fe20000000000 */
.L_x_2:
[----:B------:R-:W5:Y:S01]  /*03d0*/  S2UR UR13, SR_CTAID.X ;  /* 0x00000000000d79c3 */ /* 0x000f620000002500 */
[----:B------:R-:W-:Y:S01]  /*03e0*/  SHF.R.S32.HI R3, RZ, 0x1f, R4 ;  /* 0x0000001fff037819 */ /* 0x000fe20000011404 */
[----:B------:R5:W1:Y:S01]  /*03f0*/  SHFL.IDX PT, R6, R0, RZ, 0x1f ;  /* 0x00001fff00067589 */ /* 0x000a6200000e0000 */
[----:B0-----:R-:W-:Y:S01]  /*0400*/  ULDC UR4, c[0x0][0x150] ;  /* 0x0000540000047ab9 */ /* 0x001fe20000000800 */
[----:B------:R-:W-:Y:S02]  /*0410*/  ELECT P0, URZ, PT ;  /* 0x00000000003f782f */ /* 0x000fe40003800000 */
[----:B------:R-:W-:Y:S01]  /*0420*/  LEA.HI R3, R3, R4, RZ, 0x7 ;  /* 0x0000000403037211 */ /* 0x000fe200078f38ff */
[----:B------:R-:W-:Y:S01]  /*0430*/  ULDC UR5, c[0x0][0x154] ;  /* 0x0000550000057ab9 */ /* 0x000fe20000000800 */
[----:B------:R-:W-:Y:S01]  /*0440*/  SHF.R.S32.HI R7, RZ, 0x1f, R2 ;  /* 0x0000001fff077819 */ /* 0x000fe20000011402 */
[----:B------:R-:W0:Y:S01]  /*0450*/  S2UR UR10, SR_CTAID.Y ;  /* 0x00000000000a79c3 */ /* 0x000e220000002600 */
[----:B------:R-:W-:Y:S01]  /*0460*/  LOP3.LUT R3, R3, 0xffffff80, RZ, 0xc0, !PT ;  /* 0xffffff8003037812 */ /* 0x000fe200078ec0ff */
[----:B------:R-:W-:Y:S01]  /*0470*/  ULDC UR8, c[0x0][0x144] ;  /* 0x0000510000087ab9 */ /* 0x000fe20000000800 */
[----:B------:R-:W-:Y:S01]  /*0480*/  LEA.HI R7, R7, R2, RZ, 0x2 ;  /* 0x0000000207077211 */ /* 0x000fe200078f10ff */
[----:B------:R-:W-:Y:S01]  /*0490*/  NOP ;  /* 0x0000000000007918 */ /* 0x000fe20000000000 */
[----:B------:R-:W-:Y:S01]  /*04a0*/  NOP ;  /* 0x0000000000007918 */ /* 0x000fe20000000000 */
[----:B------:R-:W-:Y:S01]  /*04b0*/  IMAD.IADD R3, R4, 0x1, -R3 ;  /* 0x0000000104037824 */ /* 0x000fe200078e0a03 */
[----:B------:R-:W-:Y:S01]  /*04c0*/  LOP3.LUT R7, R7, 0x3ffffffc, RZ, 0xc0, !PT ;  /* 0x3ffffffc07077812 */ /* 0x000fe200078ec0ff */
[----:B------:R-:W-:-:S03]  /*04d0*/  ULDC UR11, c[0x0][0x148] ;  /* 0x00005200000b7ab9 */ /* 0x000fc60000000800 */
[----:B------:R-:W-:Y:S01]  /*04e0*/  SHF.R.S32.HI R4, RZ, 0x1f, R3 ;  /* 0x0000001fff047819 */ /* 0x000fe20000011403 */
[----:B------:R-:W-:-:S03]  /*04f0*/  IMAD.IADD R2, R2, 0x1, -R7 ;  /* 0x0000000102027824 */ /* 0x000fc600078e0a07 */
[----:B------:R-:W-:Y:S02]  /*0500*/  LEA.HI R4, R4, R3, RZ, 0x3 ;  /* 0x0000000304047211 */ /* 0x000fe400078f18ff */
[----:B-----5:R-:W-:Y:S02]  /*0510*/  I2FP.F32.U32 R5, UR13 ;  /* 0x0000000d00057c45 */ /* 0x020fe40008201000 */
[--C-:B------:R-:W-:Y:S02]  /*0520*/  SHF.R.S32.HI R0, RZ, 0x3, R4.reuse ;  /* 0x00000003ff007819 */ /* 0x100fe40000011404 */
[----:B-1----:R-:W-:Y:S01]  /*0530*/  ISETP.NE.OR P0, PT, R6, RZ, !P0 ;  /* 0x000000ff0600720c */ /* 0x002fe20004705670 */
[----:B------:R-:W-:Y:S01]  /*0540*/  FMUL R8, R5, UR4 ;  /* 0x0000000405087c20 */ /* 0x000fe20008400000 */
[----:B------:R-:W-:-:S04]  /*0550*/  SHF.R.S32.HI R5, RZ, 0x1f, R4 ;  /* 0x0000001fff057819 */ /* 0x000fc80000011404 */
[----:B------:R-:W-:Y:S01]  /*0560*/  LEA.HI R5, R5, R0, RZ, 0x2 ;  /* 0x0000000005057211 */ /* 0x000fe200078f10ff */
[----:B------:R-:W1:Y:S03]  /*0570*/  F2I.U32.TRUNC.NTZ R8, R8 ;  /* 0x0000000800087305 */ /* 0x000e66000020f000 */
[----:B------:R-:W-:-:S03]  /*0580*/  LOP3.LUT R5, R5, 0xfffffffc, RZ, 0xc0, !PT ;  /* 0xfffffffc05057812 */ /* 0x000fc600078ec0ff */
[----:B------:R-:W-:Y:S01]  /*0590*/  VOTEU.ALL UP0, P0 ;  /* 0x00000000003f7886 */ /* 0x000fe20000000000 */
[----:B------:R-:W-:Y:S01]  /*05a0*/  VOTEU.ALL UP1, P0 ;  /* 0x00000000003f7886 */ /* 0x000fe20000020000 */
[----:B------:R-:W-:Y:S01]  /*05b0*/  IMAD.IADD R5, R0, 0x1, -R5 ;  /* 0x0000000100057824 */ /* 0x000fe200078e0a05 */
[----:B0-----:R-:W-:Y:S02]  /*05c0*/  I2FP.F32.U32 R0, UR10 ;  /* 0x0000000a00007c45 */ /* 0x001fe40008201000 */
[----:B------:R-:W0:Y:S01]  /*05d0*/  @!UP0 S2UR UR7, SR_CgaCtaId ;  /* 0x00000000000789c3 */ /* 0x000e220000008800 */
[----:B------:R-:W-:Y:S01]  /*05e0*/  IMAD R2, R2, 0x4, R5 ;  /* 0x0000000402027824 */ /* 0x000fe200078e0205 */
[----:B------:R-:W-:Y:S01]  /*05f0*/  @!UP0 UMOV UR6, 0x400 ;  /* 0x0000040000068882 */ /* 0x000fe20000000000 */
[----:B------:R-:W-:Y:S01]  /*0600*/  FMUL R4, R0, UR5 ;  /* 0x0000000500047c20 */ /* 0x000fe20008400000 */
[----:B-1----:R-:W-:Y:S02]  /*0610*/  R2UR UR4, R8 ;  /* 0x00000000080472ca */ /* 0x002fe400000e0000 */
[----:B------:R-:W-:-:S03]  /*0620*/  LEA.HI R0, R2, R2, RZ, 0x1 ;  /* 0x0000000202007211 */ /* 0x000fc600078f08ff */
[----:B------:R-:W1:Y:S01]  /*0630*/  F2I.U32.TRUNC.NTZ R4, R4 ;  /* 0x0000000400047305 */ /* 0x000e62000020f000 */
[----:B------:R-:W-:-:S05]  /*0640*/  LOP3.LUT R5, R0, 0xfffffffe, RZ, 0xc0, !PT ;  /* 0xfffffffe00057812 */ /* 0x000fca00078ec0ff */
[----:B------:R-:W-:Y:S02]  /*0650*/  IMAD.IADD R5, R2, 0x1, -R5 ;  /* 0x0000000102057824 */ /* 0x000fe400078e0a05 */
[----:B------:R-:W-:-:S04]  /*0660*/  UIADD3 UR4, -UR4, URZ, URZ ;  /* 0x0000003f04047290 */ /* 0x000fc8000fffe13f */
[----:B------:R-:W-:Y:S01]  /*0670*/  UIMAD UR8, UR8, UR4, UR13 ;  /* 0x00000004080872a4 */ /* 0x000fe2000f8e020d */
[----:B-1----:R-:W-:Y:S02]  /*0680*/  R2UR UR12, R4 ;  /* 0x00000000040c72ca */ /* 0x002fe400000e0000 */
[----:B------:R-:W-:Y:S01]  /*0690*/  UMOV UR4, 0x20 ;  /* 0x0000002000047882 */ /* 0x000fe20000000000 */
[----:B0-----:R-:W-:Y:S02]  /*06a0*/  @!UP0 ULEA UR6, UR7, UR6, 0x18 ;  /* 0x0000000607068291 */ /* 0x001fe4000f8ec03f */
[----:B------:R-:W-:Y:S01]  /*06b0*/  ISETP.NE.AND P3, PT, R5, UR8, PT ;  /* 0x0000000805007c0c */ /* 0x000fe2000bf65270 */
[----:B------:R-:W-:-:S04]  /*06c0*/  @!UP0 UIADD3 UR4, -UR4, 0x100000, URZ ;  /* 0x0010000004048890 */ /* 0x000fc8000fffe13f */
[----:B------:R-:W-:Y:S02]  /*06d0*/  @!UP0 USHF.L.U32 UR5, UR4, 0xb, URZ ;  /* 0x0000000b04058899 */ /* 0x000fe4000800063f */
[----:B------:R-:W-:Y:S01]  /*06e0*/  @!UP0 USHF.L.U32 UR4, UR4, 0x1, URZ ;  /* 0x0000000104048899 */ /* 0x000fe2000800063f */
[C---:B------:R-:W-:Y:S01]  /*06f0*/  IMAD.SHL.U32 R5, R2.reuse, 0x4, RZ ;  /* 0x0000000402057824 */ /* 0x040fe200078e00ff */
[----:B------:R-:W-:Y:S01]  /*0700*/  VOTEU.ALL UP0, P0 ;  /* 0x00000000003f7886 */ /* 0x000fe20000000000 */
[----:B------:R-:W0:Y:S01]  /*0710*/  LDC R4, c[0x0][0x140] ;  /* 0x00005000ff047b82 */ /* 0x000e220000000800 */
[----:B------:R-:W-:Y:S02]  /*0720*/  LOP3.LUT P0, RZ, R3, 0x7, RZ, 0xc0, !PT ;  /* 0x0000000703ff7812 */ /* 0x000fe4000780c0ff */
[----:B------:R-:W-:Y:S01]  /*0730*/  LOP3.LUT R9, R2, 0xc, R5, 0x78, !PT ;  /* 0x0000000c02097812 */ /* 0x000fe200078e7805 */
[----:B------:R-:W-:-:S03]  /*0740*/  UIADD3 UR12, -UR12, URZ, URZ ;  /* 0x0000003f0c0c7290 */ /* 0x000fc6000fffe13f */
[C---:B------:R-:W-:Y:S01]  /*0750*/  ISETP.LT.U32.AND P0, PT, R9.reuse, 0x2, !P0 ;  /* 0x000000020900780c */ /* 0x040fe20004701070 */
[----:B------:R1:W-:Y:S04]  /*0760*/  STL [R1+0x1cc], R9 ;  /* 0x0001cc0901007387 */ /* 0x0003e80000100800 */
[----:B------:R-:W5:Y:S02]  /*0770*/  FENCE.VIEW.ASYNC.S ;  /* 0x00000000000073c6 */ /* 0x000f640000000000 */
[----:B-----5:R-:W0:Y:S01]  /*0780*/  @!UP0 SYNCS.EXCH.64 URZ, [UR6+0x60], UR4 ;  /* 0x00006004063f85b2 */ /* 0x020e220008000100 */
[----:B------:R-:W-:Y:S02]  /*0790*/  @P3 LEA.HI R0, R9, R9, RZ, 0x1 ;  /* 0x0000000909003211 */ /* 0x000fe400078f08ff */
[----:B------:R-:W-:-:S02]  /*07a0*/  SEL R3, RZ, 0x1, !P0 ;  /* 0x00000001ff037807 */ /* 0x000fc40004000000 */
[----:B------:R-:W-:Y:S02]  /*07b0*/  @P3 SHF.R.S32.HI R0, RZ, 0x1, R0 ;  /* 0x00000001ff003819 */ /* 0x000fe40000011400 */
[----:B0-----:R-:W-:Y:S01]  /*07c0*/  ISETP.EQ.U32.AND P2, PT, R4, 0x1, PT ;  /* 0x000000010400780c */ /* 0x001fe20003f42070 */
[----:B------:R0:W1:Y:S01]  /*07d0*/  @!UP1 SYNCS.EXCH.64 URZ, [UR6+0x68], UR4 ;  /* 0x00006804063f95b2 */ /* 0x0000620008000100 */
[----:B------:R-:W-:Y:S01]  /*07e0*/  NOP ;  /* 0x0000000000007918 */ /* 0x000fe20000000000 */
[----:B0-----:R-:W-:-:S06]  /*07f0*/  UIMAD UR4, UR11, UR12, UR10 ;  /* 0x0000000c0b0472a4 */ /* 0x001fcc000f8e020a */
[----:B------:R-:W-:Y:S01]  /*0800*/  @P3 ISETP.NE.AND P4, PT, R0, UR4, PT ;  /* 0x0000000400003c0c */ /* 0x000fe2000bf85270 */
[----:B------:R-:W-:-:S03]  /*0810*/  IMAD.MOV.U32 R0, RZ, RZ, 0x1 ;  /* 0x00000001ff007424 */ /* 0x000fc600078e00ff */
[----:B------:R-:W-:-:S04]  /*0820*/  @P3 SEL R0, RZ, 0x1, P4 ;  /* 0x00000001ff003807 */ /* 0x000fc80002000000 */
[----:B------:R-:W-:-:S05]  /*0830*/  LOP3.LUT R0, R0, R3, RZ, 0xc0, !PT ;  /* 0x0000000300007212 */ /* 0x000fca00078ec0ff */
[----:B------:R0:W-:Y:S01]  /*0840*/  STL [R1+0x1c8], R0 ;  /* 0x0001c80001007387 */ /* 0x0001e20000100800 */
[----:B------:R-:W-:Y:S05]  /*0850*/  @!P2 BRA `(.L_x_3) ;  /* 0x000000000008a947 */ /* 0x000fea0003800000 */
[----:B-1234-:R-:W-:Y:S01]  /*0860*/  UCGABAR_ARV ;  /* 0x00000000000079c7 */ /* 0x01efe20008000000 */
[----:B------:R-:W-:Y:S05]  /*0870*/  BRA `(.L_x_4) ;  /* 0x0000000000047947 */ /* 0x000fea0003800000 */
.L_x_3:
[----:B-1234-:R-:W-:Y:S01]  /*0880*/  NOP ;  /* 0x0000000000007918 */ /* 0x01efe20000000000 */
.L_x_4:
[----:B------:R-:W-:Y:S01]  /*0890*/  ULDC UR4, c[0x0][0x65c] ;  /* 0x0001970000047ab9 */ /* 0x000fe20000000800 */
[----:B------:R-:W-:Y:S01]  /*08a0*/  UMOV UR5, URZ ;  /* 0x0000003f00057c82 */ /* 0x000fe20008000000 */
[----:B------:R-:W-:-:S03]  /*08b0*/  UISETP.NE.AND UP0, UPT, UR4, 0x1, UPT ;  /* 0x000000010400788c */ /* 0x000fc6000bf05270 */
[----:B------:R-:W-:Y:S01]  /*08c0*/  UMOV UR4, UR13 ;  /* 0x0000000d00047c82 */ /* 0x000fe20008000000 */
[----:B------:R-:W-:Y:S02]  /*08d0*/  UP2UR UR39, UPR, URZ, 0x1 ;  /* 0x000000013f277883 */ /* 0x000fe40008000000 */
[----:B------:R-:W-:Y:S02]  /*08e0*/  PLOP3.LUT P0, PT, PT, PT, UP0, 0x80, 0x0 ;  /* 0x000000000000781c */ /* 0x000fe40003f0f008 */
[----:B------:R-:W-:Y:S02]  /*08f0*/  PLOP3.LUT P3, PT, PT, PT, UP0, 0x80, 0x0 ;  /* 0x000000000000781c */ /* 0x000fe40003f6f008 */
[----:B------:R-:W-:Y:S01]  /*0900*/  PLOP3.LUT P5, PT, PT, PT, UP0, 0x80, 0x0 ;  /* 0x000000000000781c */ /* 0x000fe20003faf008 */
[----:B------:R-:W-:Y:S01]  /*0910*/  @UP0 ULDC UR14, c[0x0][0x10] ;  /* 0x00000400000e0ab9 */ /* 0x000fe20000000800 */
[----:B------:R-:W-:Y:S01]  /*0920*/  @UP0 UMOV UR6, UR10 ;  /* 0x0000000a00060c82 */ /* 0x000fe20008000000 */
[----:B------:R-:W-:Y:S01]  /*0930*/  @UP0 UMOV UR7, URZ ;  /* 0x0000003f00070c82 */ /* 0x000fe20008000000 */
[----:B------:R-:W-:Y:S01]  /*0940*/  PLOP3.LUT P4, PT, PT, PT, UP0, 0x80, 0x0 ;  /* 0x000000000000781c */ /* 0x000fe20003f8f008 */
[----:B------:R-:W-:-:S03]  /*0950*/  @UP0 UIMAD.WIDE.U32 UR14, UR13, UR14, UR6 ;  /* 0x0000000e0d0e02a5 */ /* 0x000fc6000f8e0006 */
[----:B------:R-:W-:Y:S01]  /*0960*/  @!UP0 ULDC UR7, c[0x0][0xc] ;  /* 0x0000030000078ab9 */ /* 0x000fe20000000800 */
[----:B------:R-:W-:Y:S01]  /*0970*/  @UP0 UMOV UR6, URZ ;  /* 0x0000003f00060c82 */ /* 0x000fe20008000000 */
[----:B------:R-:W-:Y:S01]  /*0980*/  @!UP0 UIMAD.WIDE.U32 UR4, UR10, UR7, UR4 ;  /* 0x000000070a0482a5 */ /* 0x000fe2000f8e0004 */
[----:B------:R-:W-:Y:S01]  /*0990*/  IMAD.U32 R2, RZ, RZ, UR14 ;  /* 0x0000000eff027e24 */ /* 0x000fe2000f8e00ff */
[----:B------:R-:W-:Y:S02]  /*09a0*/  @UP0 UIADD3 UR6, UR15, UR6, URZ ;  /* 0x000000060f060290 */ /* 0x000fe4000fffe03f */
[----:B------:R-:W-:Y:S02]  /*09b0*/  IMAD.U32 R3, RZ, RZ, UR15 ;  /* 0x0000000fff037e24 */ /* 0x000fe4000f8e00ff */
[----:B------:R-:W-:Y:S02]  /*09c0*/  @P0 IMAD.MOV.U32 R7, RZ, RZ, R2 ;  /* 0x000000ffff070224 */ /* 0x000fe400078e0002 */
[----:B------:R-:W-:-:S02]  /*09d0*/  IMAD.U32 R5, RZ, RZ, UR5 ;  /* 0x00000005ff057e24 */ /* 0x000fc4000f8e00ff */
[----:B------:R-:W-:Y:S02]  /*09e0*/  IMAD.U32 R2, RZ, RZ, UR4 ;  /* 0x00000004ff027e24 */ /* 0x000fe4000f8e00ff */
[----:B------:R-:W-:Y:S02]  /*09f0*/  @P3 IMAD.U32 R6, RZ, RZ, UR6 ;  /* 0x00000006ff063e24 */ /* 0x000fe4000f8e00ff */
[----:B------:R-:W-:Y:S02]  /*0a00*/  @!P5 IMAD.MOV.U32 R6, RZ, RZ, R5 ;  /* 0x000000ffff06d224 */ /* 0x000fe400078e0005 */
[----:B------:R-:W-:Y:S02]  /*0a10*/  @!P4 IMAD.MOV.U32 R7, RZ, RZ, R2 ;  /* 0x000000ffff07c224 */ /* 0x000fe400078e0002 */
[----:B------:R-:W-:Y:S01]  /*0a20*/  IMAD.U32 R3, RZ, RZ, UR5 ;  /* 0x00000005ff037e24 */ /* 0x000fe2000f8e00ff */
[----:B------:R1:W-:Y:S01]  /*0a30*/  STL [R1+0x1e8], R6 ;  /* 0x0001e80601007387 */ /* 0x0003e20000100800 */
[----:B------:R-:W-:-:S03]  /*0a40*/  IMAD.U32 R4, RZ, RZ, UR4 ;  /* 0x00000004ff047e24 */ /* 0x000fc6000f8e00ff */
[----:B------:R1:W-:Y:S01]  /*0a50*/  STL [R1+0x1ec], R7 ;  /* 0x0001ec0701007387 */ /* 0x0003e20000100800 */
[----:B------:R-:W-:Y:S05]  /*0a60*/  @!P2 BRA `(.L_x_5) ;  /* 0x00000000000ca947 */ /* 0x000fea0003800000 */
[----:B------:R-:W-:Y:S01]  /*0a70*/  UCGABAR_WAIT ;  /* 0x0000000000007dc7 */ /* 0x000fe20008000000 */
[----:B------:R-:W-:Y:S01]  /*0a80*/  CCTL.IVALL ;  /* 0x00000000ff00798f */ /* 0x000fe20002000000 */
[----:B------:R-:W-:Y:S05]  /*0a90*/  BRA `(.L_x_6) ;  /* 0x0000000000047947 */ /* 0x000fea0003800000 */
.L_x_5:
[----:B------:R-:W-:Y:S06]  /*0aa0*/  BAR.SYNC.DEFER_BLOCKING 0x0 ;  /* 0x0000000000007b1d */ /* 0x000fec0000010000 */
.L_x_6:
[----:B------:R-:W-:Y:S05]  /*0ab0*/  @!P1 BRA `(.L_x_7) ;  /* 0x0000023c00c09947 */ /* 0x000fea0003800000 */
[----:B------:R-:W-:-:S06]  /*0ac0*/  UISETP.GT.U32.AND UP0, UPT, UR16, 0x1, UPT ;  /* 0x000000011000788c */ /* 0x000fcc000bf04070 */
[----:B------:R-:W-:-:S13]  /*0ad0*/  PLOP3.LUT P0, PT, PT, PT, UP0, 0x80, 0x0 ;  /* 0x000000000000781c */ /* 0x000fda0003f0f008 */
[----:B------:R-:W-:Y:S05]  /*0ae0*/  @P0 EXIT ;  /* 0x000000000000094d */ /* 0x000fea0003800000 */
[----:B------:R-:W-:Y:S01]  /*0af0*/  ULDC.64 UR4, c[0x0][0x650] ;  /* 0x0001940000047ab9 */ /* 0x000fe20000000a00 */
[----:B------:R-:W-:Y:S01]  /*0b00*/  UMOV UR44, 0xffffffff ;  /* 0xffffffff002c7882 */ /* 0x000fe20000000000 */
[----:B------:R-:W-:Y:S01]  /*0b10*/  ISETP.GE.U32.AND P0, PT, R7, UR4, PT ;  /* 0x0000000407007c0c */ /* 0x000fe2000bf06070 */
[----:B------:R-:W-:Y:S01]  /*0b20*/  UMOV UR43, 0xffffffff ;  /* 0xffffffff002b7882 */ /* 0x000fe20000000000 */
[----:B------:R-:W-:Y:S01]  /*0b30*/  UMOV UR40, 0xffffffff ;  /* 0xffffffff00287882 */ /* 0x000fe20000000000 */
[----:B0-----:R-:W-:Y:S02]  /*0b40*/  PRMT R0, RZ, 0x7610, R0 ;  /* 0x00007610ff007816 */ /* 0x001fe40000000000 */
[----:B------:R-:W-:-:S13]  /*0b50*/  ISETP.GE.U32.AND.EX P0, PT, R6, UR5, PT, P0 ;  /* 0x0000000506007c0c */ /* 0x000fda000bf06100 */
[----:B------:R-:W-:Y:S05]  /*0b60*/  @P0 BRA `(.L_x_8) ;  /* 0x0000000400480947 */ /* 0x000fea0003800000 */
[----:B------:R-:W-:Y:S01]  /*0b70*/  ULDC.64 UR16, c[0x0][0x628] ;  /* 0x00018a0000107ab9 */ /* 0x000fe20000000a00 */
[C---:B------:R-:W-:Y:S01]  /*0b80*/  R2UR UR19, R7.reuse ;  /* 0x00000000071372ca */ /* 0x040fe200000e0000 */
[----:B------:R-:W-:Y:S01]  /*0b90*/  ULDC UR18, c[0x0][0x630] ;  /* 0x00018c0000127ab9 */ /* 0x000fe20000000800 */
[----:B------:R-:W-:Y:S02]  /*0ba0*/  ISETP.NE.U32.AND P0, PT, RZ, UR16, PT ;  /* 0x00000010ff007c0c */ /* 0x000fe4000bf05070 */
[----:B------:R-:W-:Y:S02]  /*0bb0*/  R2UR UR4, R7 ;  /* 0x00000000070472ca */ /* 0x000fe400000e0000 */
[----:B------:R-:W-:Y:S02]  /*0bc0*/  ISETP.NE.AND.EX P0, PT, RZ, UR17, PT, P0 ;  /* 0x00000011ff007c0c */ /* 0x000fe4000bf05300 */
[----:B------:R-:W-:-:S11]  /*0bd0*/  R2UR UR5, R6 ;  /* 0x00000000060572ca */ /* 0x000fd600000e0000 */
[----:B------:R-:W-:Y:S05]  /*0be0*/  @!P0 BRA `(.L_x_9) ;  /* 0x0000000000308947 */ /* 0x000fea0003800000 */
[----:B------:R-:W-:Y:S01]  /*0bf0*/  R2UR UR4, R7 ;  /* 0x00000000070472ca */ /* 0x000fe200000e0000 */
[----:B------:R-:W-:Y:S01]  /*0c00*/  ULDC UR9, c[0x0][0x634] ;  /* 0x00018d0000097ab9 */ /* 0x000fe20000000800 */
[----:B------:R-:W-:-:S11]  /*0c10*/  R2UR UR13, R6 ;  /* 0x00000000060d72ca */ /* 0x000fd600000e0000 */
[----:B------:R-:W-:-:S04]  /*0c20*/  UIADD3 UR9, UP0, UR4, UR9, URZ ;  /* 0x0000000904097290 */ /* 0x000fc8000ff1e03f */
[----:B------:R-:W-:-:S04]  /*0c30*/  UIADD3.X UR13, URZ, UR13, URZ, UP0, !UPT ;  /* 0x0000000d3f0d7290 */ /* 0x000fc800087fe43f */
[----:B------:R-:W-:-:S04]  /*0c40*/  UIMAD.WIDE.U32 UR4, UR13, UR16, URZ ;  /* 0x000000100d0472a5 */ /* 0x000fc8000f8e003f */
[----:B------:R-:W-:Y:S02]  /*0c50*/  UIMAD.WIDE.U32 UR6, UP0, UR9, UR17, UR4 ;  /* 0x00000011090672a5 */ /* 0x000fe4000f800004 */
[----:B------:R-:W-:Y:S02]  /*0c60*/  UIMAD.WIDE.U32 UR4, UR9, UR16, URZ ;  /* 0x00000010090472a5 */ /* 0x000fe4000f8e003f */
[----:B------:R-:W-:Y:S02]  /*0c70*/  UIADD3.X UR15, URZ, URZ, URZ, UP0, !UPT ;  /* 0x0000003f3f0f7290 */ /* 0x000fe400087fe43f */
[----:B------:R-:W-:Y:S01]  /*0c80*/  UIADD3 URZ, UP0, UR5, UR6, URZ ;  /* 0x00000006053f7290 */ /* 0x000fe2000ff1e03f */
[----:B------:R-:W-:-:S03]  /*0c90*/  UMOV UR14, UR7 ;  /* 0x00000007000e7c82 */ /* 0x000fc60008000000 */
[----:B------:R-:W-:-:S12]  /*0ca0*/  UIMAD.WIDE.U32.X UR4, UR13, UR17, UR14, UP0 ;  /* 0x000000110d0472a5 */ /* 0x000fd800080e040e */
.L_x_9:
[----:B------:R-:W-:Y:S01]  /*0cb0*/  USHF.R.U64 UR40, UR4, UR18, UR5 ;  /* 0x0000001204287299 */ /* 0x000fe20008001205 */
[----:B------:R-:W-:Y:S01]  /*0cc0*/  R2UR UR7, R6 ;  /* 0x00000000060772ca */ /* 0x000fe200000e0000 */
[----:B------:R-:W-:Y:S02]  /*0cd0*/  USHF.R.U32.HI UR4, URZ, UR18, UR5 ;  /* 0x000000123f047299 */ /* 0x000fe40008011605 */
[----:B------:R-:W-:Y:S01]  /*0ce0*/  UIADD3 UR5, UP0, URZ, -UR40, URZ ;  /* 0x800000283f057290 */ /* 0x000fe2000ff1e03f */
[----:B------:R-:W-:Y:S01]  /*0cf0*/  ULDC.64 UR14, c[0x0][0x620] ;  /* 0x00018800000e7ab9 */ /* 0x000fe20000000a00 */
[----:B------:R-:W-:Y:S02]  /*0d00*/  UMOV UR6, UR19 ;  /* 0x0000001300067c82 */ /* 0x000fe40008000000 */
[----:B------:R-:W-:Y:S01]  /*0d10*/  UIADD3.X UR4, URZ, ~UR4, URZ, UP0, !UPT ;  /* 0x800000043f047290 */ /* 0x000fe200087fe43f */
[----:B------:R-:W-:Y:S01]  /*0d20*/  ULDC UR9, c[0x0][0x618] ;  /* 0x0001860000097ab9 */ /* 0x000fe20000000800 */
[----:B------:R-:W-:-:S02]  /*0d30*/  UIMAD UR12, UR11, UR12, UR10 ;  /* 0x0000000c0b0c72a4 */ /* 0x000fc4000f8e020a */
[----:B------:R-:W-:Y:S02]  /*0d40*/  UIMAD UR4, UR4, UR14, URZ ;  /* 0x0000000e040472a4 */ /* 0x000fe4000f8e023f */
[----:B------:R-:W-:Y:S02]  /*0d50*/  UIMAD.WIDE.U32 UR6, UR5, UR14, UR6 ;  /* 0x0000000e050672a5 */ /* 0x000fe4000f8e0006 */
[----:B------:R-:W-:Y:S01]  /*0d60*/  UIMAD UR4, UR5, UR15, UR4 ;  /* 0x0000000f050472a4 */ /* 0x000fe2000f8e0204 */
[----:B------:R-:W-:Y:S01]  /*0d70*/  ULDC UR10, c[0x0][0x608] ;  /* 0x00018200000a7ab9 */ /* 0x000fe20000000800 */
[----:B------:R-:W-:Y:S02]  /*0d80*/  ULDC UR18, c[0x0][0x658] ;  /* 0x0001960000127ab9 */ /* 0x000fe40000000800 */
[----:B------:R-:W-:Y:S01]  /*0d90*/  UIADD3 UR7, UR7, UR4, URZ ;  /* 0x0000000407077290 */ /* 0x000fe2000fffe03f */
[----:B------:R-:W-:Y:S02]  /*0da0*/  UMOV UR11, 0xffffffff ;  /* 0xffffffff000b7882 */ /* 0x000fe40000000000 */
[----:B------:R-:W-:Y:S01]  /*0db0*/  ULDC.64 UR4, c[0x0][0x640] ;  /* 0x0001900000047ab9 */ /* 0x000fe20000000a00 */
[----:B------:R-:W-:Y:S01]  /*0dc0*/  USHF.R.U64 UR16, UR6, UR9, UR7 ;  /* 0x0000000906107299 */ /* 0x000fe20008001207 */
[----:B------:R-:W-:Y:S01]  /*0dd0*/  ISETP.NE.U32.AND P0, PT, RZ, UR4, PT ;  /* 0x00000004ff007c0c */ /* 0x000fe2000bf05070 */
[----:B------:R-:W-:-:S02]  /*0de0*/  USHF.R.U32.HI UR7, URZ, UR9, UR7 ;  /* 0x000000093f077299 */ /* 0x000fc40008011607 */
[----:B------:R-:W-:Y:S01]  /*0df0*/  USHF.L.U32 UR6, UR11, UR18, URZ ;  /* 0x000000120b067299 */ /* 0x000fe2000800063f */
[----:B------:R-:W-:Y:S01]  /*0e00*/  ISETP.NE.AND.EX P0, PT, RZ, UR5, PT, P0 ;  /* 0x00000005ff007c0c */ /* 0x000fe2000bf05300 */
[----:B------:R-:W-:Y:S02]  /*0e10*/  USHF.R.U64 UR22, UR16, UR10, UR7 ;  /* 0x0000000a10167299 */ /* 0x000fe40008001207 */
[----:B------:R-:W-:Y:S02]  /*0e20*/  USHF.R.U32.HI UR7, URZ, UR10, UR7 ;  /* 0x0000000a3f077299 */ /* 0x000fe40008011607 */
[----:B------:R-:W-:Y:S02]  /*0e30*/  UISETP.NE.AND UP1, UPT, UR39, URZ, UPT ;  /* 0x0000003f2700728c */ /* 0x000fe4000bf25270 */
[----:B------:R-:W-:Y:S01]  /*0e40*/  USHF.R.U64 UR23, UR22, UR18, UR7 ;  /* 0x0000001216177299 */ /* 0x000fe20008001207 */
[----:B------:R-:W-:Y:S01]  /*0e50*/  ULDC UR17, c[0x0][0x600] ;  /* 0x0001800000117ab9 */ /* 0x000fe20000000800 */
[----:B------:R-:W-:-:S02]  /*0e60*/  ULOP3.LUT UR13, URZ, UR6, URZ, 0x33, !UPT ;  /* 0x000000063f0d7292 */ /* 0x000fc4000f8e333f */
[----:B------:R-:W-:Y:S02]  /*0e70*/  UIADD3 UR15, UR17, -0x1, URZ ;  /* 0xffffffff110f7890 */ /* 0x000fe4000fffe03f */
[----:B------:R-:W-:Y:S02]  /*0e80*/  USEL UR12, UR8, UR12, !UP1 ;  /* 0x0000000c080c7287 */ /* 0x000fe4000c800000 */
[----:B------:R-:W-:Y:S01]  /*0e90*/  USHF.R.U32.HI UR7, URZ, UR18, UR7 ;  /* 0x000000123f077299 */ /* 0x000fe20008011607 */
[----:B------:R-:W-:Y:S01]  /*0ea0*/  ULDC UR19, c[0x0][0x648] ;  /* 0x0001920000137ab9 */ /* 0x000fe20000000800 */
[----:B------:R-:W-:Y:S01]  /*0eb0*/  ULDC UR20, c[0x0][0x638] ;  /* 0x00018e0000147ab9 */ /* 0x000fe20000000800 */
[----:B------:R-:W-:Y:S01]  /*0ec0*/  UMOV UR21, 0x1 ;  /* 0x0000000100157882 */ /* 0x000fe20000000000 */
[----:B------:R-:W-:Y:S01]  /*0ed0*/  UMOV UR6, UR23 ;  /* 0x0000001700067c82 */ /* 0x000fe20008000000 */
[----:B------:R-:W-:Y:S07]  /*0ee0*/  @!P0 BRA `(.L_x_10) ;  /* 0x0000000000308947 */ /* 0x000fee0003800000 */
[----:B------:R-:W-:Y:S02]  /*0ef0*/  ULDC UR10, c[0x0][0x64c] ;  /* 0x00019300000a7ab9 */ /* 0x000fe40000000800 */
        /* <DEDUP_REMOVED lines=8> */
[----:B------:R-:W-:-:S07]  /*0f80*/  UIMAD.WIDE.U32.X UR4, UR14, UR5, UR10, UP0 ;  /* 0x000000050e0472a5 */ /* 0x000fce00080e040a */
[----:B------:R-:W-:Y:S01]  /*0f90*/  UMOV UR6, UR4 ;  /* 0x0000000400067c82 */ /* 0x000fe20008000000 */
[----:B------:R-:W-:-:S05]  /*0fa0*/  UMOV UR7, UR5 ;  /* 0x0000000500077c82 */ /* 0x000fca0008000000 */
.L_x_10:
[----:B------:R-:W-:Y:S01]  /*0fb0*/  USHF.R.U64 UR5, UR6, UR19, UR7 ;  /* 0x0000001306057299 */ /* 0x000fe20008001207 */
[----:B------:R-:W-:Y:S01]  /*0fc0*/  IMAD.MOV.U32 R0, RZ, RZ, 0x1 ;  /* 0x00000001ff007424 */ /* 0x000fe200078e00ff */
[----:B------:R-:W-:Y:S02]  /*0fd0*/  USHF.L.U32 UR4, UR21, UR18, URZ ;  /* 0x0000001215047299 */ /* 0x000fe4000800063f */
[----:B------:R-:W-:Y:S02]  /*0fe0*/  ULOP3.LUT UR13, UR22, UR13, URZ, 0xc0, !UPT ;  /* 0x0000000d160d7292 */ /* 0x000fe4000f8ec03f */
[----:B------:R-:W-:Y:S02]  /*0ff0*/  UIADD3 UR6, -UR5, URZ, URZ ;  /* 0x0000003f05067290 */ /* 0x000fe4000fffe13f */
[----:B------:R-:W-:Y:S02]  /*1000*/  UIMAD UR13, UR4, UR5, UR13 ;  /* 0x00000005040d72a4 */ /* 0x000fe4000f8e020d */
[----:B------:R-:W-:-:S02]  /*1010*/  ULOP3.LUT UR15, UR16, UR15, URZ, 0xc0, !UPT ;  /* 0x0000000f100f7292 */ /* 0x000fc4000f8ec03f */
[----:B------:R-:W-:Y:S01]  /*1020*/  UIMAD UR4, UR6, UR20, UR23 ;  /* 0x00000014060472a4 */ /* 0x000fe2000f8e0217 */
[----:B------:R-:W-:Y:S01]  /*1030*/  ULDC UR5, c[0x0][0x610] ;  /* 0x0001840000057ab9 */ /* 0x000fe20000000800 */
[----:B------:R-:W-:Y:S02]  /*1040*/  UISETP.NE.AND UP0, UPT, UR39, URZ, UPT ;  /* 0x0000003f2700728c */ /* 0x000fe4000bf05270 */
[----:B------:R-:W-:Y:S02]  /*1050*/  UIMAD UR12, UR13, UR5, UR12 ;  /* 0x000000050d0c72a4 */ /* 0x000fe4000f8e020c */
[----:B------:R-:W-:-:S04]  /*1060*/  UIMAD UR4, UR4, UR17, UR15 ;  /* 0x00000011040472a4 */ /* 0x000fc8000f8e020f */
[----:B------:R-:W-:Y:S02]  /*1070*/  USEL UR43, UR4, UR12, !UP0 ;  /* 0x0000000c042b7287 */ /* 0x000fe4000c000000 */
[----:B------:R-:W-:-:S12]  /*1080*/  USEL UR44, UR12, UR4, !UP0 ;  /* 0x000000040c2c7287 */ /* 0x000fd8000c000000 */
.L_x_8:
[----:B------:R-:W-:-:S08]  /*1090*/  NOP ;  /* 0x0000000000007918 */ /* 0x000fd00000000000 */
[----:B------:R-:W0:Y:S02]  /*10a0*/  USETMAXREG.TRY_ALLOC.CTAPOOL UP0, 0xf0 ;  /* 0x000000f0000079c8 */ /* 0x000e240008000600 */
[----:B0-----:R-:W-:-:S13]  /*10b0*/  PLOP3.LUT P0, PT, PT, PT, UP0, 0x80, 0x0 ;  /* 0x000000000000781c */ /* 0x001fda0003f0f008 */
[----:B------:R-:W-:Y:S05]  /*10c0*/  @!P0 BRA `(.L_x_8) ;  /* 0xfffffffc00f08947 */ /* 0x000fea000383ffff */
[----:B------:R-:W-:Y:S01]  /*10d0*/  ULDC.64 UR4, c[0x0][0x598] ;  /* 0x0001660000047ab9 */ /* 0x000fe20000000a00 */
[----:B------:R-:W-:Y:S01]  /*10e0*/  ULDC.64 UR46, c[0x0][0x208] ;  /* 0x00008200002e7ab9 */ /* 0x000fe20000000a00 */
[----:B------:R-:W-:-:S04]  /*10f0*/  ISETP.NE.U32.AND P0, PT, RZ, UR4, PT ;  /* 0x00000004ff007c0c */ /* 0x000fc8000bf05070 */
[----:B------:R-:W-:-:S13]  /*1100*/  ISETP.NE.AND.EX P0, PT, RZ, UR5, PT, P0 ;  /* 0x00000005ff007c0c */ /* 0x000fda000bf05300 */
[----:B------:R-:W-:Y:S05]  /*1110*/  @!P0 BRA `(.L_x_11) ;  /* 0x00000000001c8947 */ /* 0x000fea0003800000 */
[----:B------:R-:W0:Y:S02]  /*1120*/  LDC.64 R2, c[0x0][0x598] ;  /* 0x00016600ff027b82 */ /* 0x000e240000000a00 */
[----:B0-----:R-:W2:Y:S02]  /*1130*/  LDG.E.64 R2, desc[UR46][R2.64] ;  /* 0x0000002e02027981 */ /* 0x001ea4000c1e1b00 */
[----:B--2---:R-:W-:-:S04]  /*1140*/  ISETP.NE.U32.AND P0, PT, R2, RZ, PT ;  /* 0x000000ff0200720c */ /* 0x004fc80003f05070 */
[----:B------:R-:W-:-:S13]  /*1150*/  ISETP.NE.AND.EX P0, PT, R3, RZ, PT, P0 ;  /* 0x000000ff0300720c */ /* 0x000fda0003f05300 */
[----:B------:R-:W-:Y:S05]  /*1160*/  @!P0 BRA `(.L_x_11) ;  /* 0x0000000000088947 */ /* 0x000fea0003800000 */
[----:B------:R0:W5:Y:S01]  /*1170*/  LD.E R2, desc[UR46][R2.64] ;  /* 0x0000002e02027980 */ /* 0x000162000c101900 */
[----:B------:R-:W-:Y:S05]  /*1180*/  BRA `(.L_x_12) ;  /* 0x0000000000247947 */ /* 0x000fea0003800000 */
.L_x_11:
[----:B------:R-:W-:Y:S02]  /*1190*/  ULDC.64 UR4, c[0x0][0x588] ;  /* 0x0001620000047ab9 */ /* 0x000fe40000000a00 */
[----:B------:R-:W-:-:S04]  /*11a0*/  ISETP.NE.U32.AND P0, PT, RZ, UR4, PT ;  /* 0x00000004ff007c0c */ /* 0x000fc8000bf05070 */
[----:B------:R-:W-:-:S13]  /*11b0*/  ISETP.NE.AND.EX P0, PT, RZ, UR5, PT, P0 ;  /* 0x00000005ff007c0c */ /* 0x000fda000bf05300 */
[----:B------:R-:W-:Y:S05]  /*11c0*/  @!P0 BRA `(.L_x_13) ;  /* 0x00000000000c8947 */ /* 0x000fea0003800000 */
[----:B------:R-:W0:Y:S02]  /*11d0*/  LDC.64 R2, c[0x0][0x588] ;  /* 0x00016200ff027b82 */ /* 0x000e240000000a00 */
[----:B0-----:R2:W5:Y:S01]  /*11e0*/  LDG.E R2, desc[UR46][R2.64] ;  /* 0x0000002e02027981 */ /* 0x001562000c1e1900 */
[----:B------:R-:W-:Y:S05]  /*11f0*/  BRA `(.L_x_12) ;  /* 0x0000000000087947 */ /* 0x000fea0003800000 */
.L_x_13:
[----:B------:R-:W-:Y:S02]  /*1200*/  ULDC UR4, c[0x0][0x580] ;  /* 0x0001600000047ab9 */ /* 0x000fe40000000800 */
[----:B------:R-:W-:-:S07]  /*1210*/  IMAD.U32 R2, RZ, RZ, UR4 ;  /* 0x00000004ff027e24 */ /* 0x000fce000f8e00ff */
.L_x_12:
[----:B------:R-:W-:Y:S02]  /*1220*/  ULDC.64 UR4, c[0x0][0x5a0] ;  /* 0x0001680000047ab9 */ /* 0x000fe40000000a00 */
[----:B------:R-:W-:-:S04]  /*1230*/  ISETP.NE.U32.AND P0, PT, RZ, UR4, PT ;  /* 0x00000004ff007c0c */ /* 0x000fc8000bf05070 */
[----:B------:R-:W-:-:S13]  /*1240*/  ISETP.NE.AND.EX P0, PT, RZ, UR5, PT, P0 ;  /* 0x00000005ff007c0c */ /* 0x000fda000bf05300 */
[----:B------:R-:W-:Y:S05]  /*1250*/  @!P0 BRA `(.L_x_14) ;  /* 0x00000000001c8947 */ /* 0x000fea0003800000 */
[----:B------:R-:W3:Y:S02]  /*1260*/  LDC.64 R4, c[0x0][0x5a0] ;  /* 0x00016800ff047b82 */ /* 0x000ee40000000a00 */
[----:B---3--:R-:W3:Y:S02]  /*1270*/  LDG.E.64 R4, desc[UR46][R4.64] ;  /* 0x0000002e04047981 */ /* 0x008ee4000c1e1b00 */
[----:B---3--:R-:W-:-:S04]  /*1280*/  ISETP.NE.U32.AND P0, PT, R4, RZ, PT ;  /* 0x000000ff0400720c */ /* 0x008fc80003f05070 */
[----:B------:R-:W-:-:S13]  /*1290*/  ISETP.NE.AND.EX P0, PT, R5, RZ, PT, P0 ;  /* 0x000000ff0500720c */ /* 0x000fda0003f05300 */
[----:B------:R-:W-:Y:S05]  /*12a0*/  @!P0 BRA `(.L_x_14) ;  /* 0x0000000000088947 */ /* 0x000fea0003800000 */
[----:B------:R3:W5:Y:S01]  /*12b0*/  LD.E R16, desc[UR46][R4.64] ;  /* 0x0000002e04107980 */ /* 0x000762000c101900 */
[----:B------:R-:W-:Y:S05]  /*12c0*/  BRA `(.L_x_15) ;  /* 0x0000000000247947 */ /* 0x000fea0003800000 */
.L_x_14:
[----:B------:R-:W-:Y:S02]  /*12d0*/  ULDC.64 UR4, c[0x0][0x590] ;  /* 0x0001640000047ab9 */ /* 0x000fe40000000a00 */
[----:B------:R-:W-:-:S04]  /*12e0*/  ISETP.NE.U32.AND P0, PT, RZ, UR4, PT ;  /* 0x00000004ff007c0c */ /* 0x000fc8000bf05070 */
[----:B------:R-:W-:-:S13]  /*12f0*/  ISETP.NE.AND.EX P0, PT, RZ, UR5, PT, P0 ;  /* 0x00000005ff007c0c */ /* 0x000fda000bf05300 */
[----:B------:R-:W-:Y:S05]  /*1300*/  @!P0 BRA `(.L_x_16) ;  /* 0x00000000000c8947 */ /* 0x000fea0003800000 */
[----:B------:R-:W3:Y:S02]  /*1310*/  LDC.64 R16, c[0x0][0x590] ;  /* 0x00016400ff107b82 */ /* 0x000ee40000000a00 */
[----:B---3--:R4:W5:Y:S01]  /*1320*/  LDG.E R16, desc[UR46][R16.64] ;  /* 0x0000002e10107981 */ /* 0x008962000c1e1900 */
[----:B------:R-:W-:Y:S05]  /*1330*/  BRA `(.L_x_15) ;  /* 0x0000000000087947 */ /* 0x000fea0003800000 */
.L_x_16:
[----:B------:R-:W-:Y:S02]  /*1340*/  ULDC UR4, c[0x0][0x584] ;  /* 0x0001610000047ab9 */ /* 0x000fe40000000800 */
[----:B------:R-:W-:-:S07]  /*1350*/  IMAD.U32 R16, RZ, RZ, UR4 ;  /* 0x00000004ff107e24 */ /* 0x000fce000f8e00ff */
.L_x_15:
[----:B------:R-:W-:-:S13]  /*1360*/  LOP3.LUT P0, RZ, R0, 0xff, RZ, 0xc0, !PT ;  /* 0x000000ff00ff7812 */ /* 0x000fda000780c0ff */
[----:B------:R-:W-:Y:S05]  /*1370*/  @!P0 EXIT ;  /* 0x000000000000894d */ /* 0x000fea0003800000 */
[----:B------:R-:W-:Y:S01]  /*1380*/  ULDC UR4, c[0x0][0x28c] ;  /* 0x0000a30000047ab9 */ /* 0x000fe20000000800 */
[----:B------:R-:W-:Y:S01]  /*1390*/  UMOV UR36, URZ ;  /* 0x0000003f00247c82 */ /* 0x000fe20008000000 */
[----:B------:R-:W-:Y:S01]  /*13a0*/  UIADD3 UR4, UR4, 0x1f, URZ ;  /* 0x0000001f04047890 */ /* 0x000fe2000fffe03f */
[----:B------:R-:W-:-:S03]  /*13b0*/  UMOV UR37, URZ ;  /* 0x0000003f00257c82 */ /* 0x000fc60008000000 */
[----:B------:R-:W-:-:S04]  /*13c0*/  USHF.R.S32.HI UR5, URZ, 0x1f, UR4 ;  /* 0x0000001f3f057899 */ /* 0x000fc80008011404 */
[----:B------:R-:W-:-:S04]  /*13d0*/  ULEA.HI UR5, UR5, UR4, URZ, 0x5 ;  /* 0x0000000405057291 */ /* 0x000fc8000f8f283f */
[----:B------:R-:W-:-:S12]  /*13e0*/  USHF.R.S32.HI UR41, URZ, 0x5, UR5 ;  /* 0x000000053f297899 */ /* 0x000fd80008011405 */
.L_x_668:
[----:B------:R-:W0:Y:S01]  /*13f0*/  S2R R0, SR_TID.X ;  /* 0x0000000000007919 */ /* 0x000e220000002100 */
[----:B-1----:R-:W1:Y:S01]  /*1400*/  S2UR UR6, SR_CgaCtaId ;  /* 0x00000000000679c3 */ /* 0x002e620000008800 */
[----:B------:R-:W-:Y:S02]  /*1410*/  UMOV UR42, 0x400 ;  /* 0x00000400002a7882 */ /* 0x000fe40000000000 */
[----:B-1----:R-:W-:Y:S01]  /*1420*/  ULEA UR42, UR6, UR42, 0x18 ;  /* 0x0000002a062a7291 */ /* 0x002fe2000f8ec03f */
[----:B0-----:R-:W-:-:S04]  /*1430*/  LOP3.LUT R0, R0, 0x80, RZ, 0xc0, !PT ;  /* 0x0000008000007812 */ /* 0x001fc800078ec0ff */
[----:B------:R-:W-:-:S06]  /*1440*/  SHF.R.U32.HI R0, RZ, 0x7, R0 ;  /* 0x00000007ff007819 */ /* 0x000fcc0000011600 */
[----:B------:R-:W0:Y:S02]  /*1450*/  SHFL.IDX PT, R0, R0, RZ, 0x1f ;  /* 0x00001fff00007589 */ /* 0x000e2400000e0000 */
[----:B0-----:R-:W-:-:S13]  /*1460*/  R2UR UR4, R0 ;  /* 0x00000000000472ca */ /* 0x001fda00000e0000 */
[----:B------:R-:W-:-:S04]  /*1470*/  ULEA.HI UR5, UR4, UR4, URZ, 0x1 ;  /* 0x0000000404057291 */ /* 0x000fc8000f8f083f */
[----:B------:R-:W-:-:S04]  /*1480*/  ULOP3.LUT UR5, UR5, 0xffffe, URZ, 0xc0, !UPT ;  /* 0x000ffffe05057892 */ /* 0x000fc8000f8ec03f */
[----:B------:R-:W-:-:S03]  /*1490*/  UIADD3 UR5, UR4, -UR5, URZ ;  /* 0x8000000504057290 */ /* 0x000fc6000fffe03f */
[----:B------:R-:W-:Y:S01]  /*14a0*/  ULDC UR4, c[0x0][0x28c] ;  /* 0x0000a30000047ab9 */ /* 0x000fe20000000800 */
[----:B------:R-:W-:Y:S01]  /*14b0*/  ULEA UR5, UR5, UR42, 0xc ;  /* 0x0000002a05057291 */ /* 0x000fe2000f8e603f */
[----:B------:R-:W-:-:S03]  /*14c0*/  ISETP.LT.AND P0, PT, RZ, UR4, PT ;  /* 0x00000004ff007c0c */ /* 0x000fc6000bf01270 */
[----:B------:R-:W-:-:S04]  /*14d0*/  UIADD3 UR5, UR5, 0x100, URZ ;  /* 0x0000010005057890 */ /* 0x000fc8000fffe03f */
[----:B------:R-:W-:-:S04]  /*14e0*/  USHF.R.U32.HI UR5, URZ, 0x4, UR5 ;  /* 0x000000043f057899 */ /* 0x000fc80008011605 */
[----:B------:R-:W-:Y:S02]  /*14f0*/  ULOP3.LUT UR45, UR5, 0x3fff, URZ, 0xc0, !UPT ;  /* 0x00003fff052d7892 */ /* 0x000fe4000f8ec03f */
[----:B---3-5:R-:W-:Y:S10]  /*1500*/  @P0 BRA `(.L_x_17) ;  /* 0x0000000000400947 */ /* 0x028ff40003800000 */
[----:B------:R-:W-:Y:S01]  /*1510*/  MOV R0, 0x0 ;  /* 0x0000000000007802 */ /* 0x000fe20000000f00 */
[----:B------:R-:W-:Y:S01]  /*1520*/  ULDC.64 UR4, c[0x4][0x68] ;  /* 0x01001a0000047ab9 */ /* 0x000fe20000000a00 */
[----:B------:R-:W-:Y:S01]  /*1530*/  ULDC.64 UR6, c[0x4][0x8] ;  /* 0x0100020000067ab9 */ /* 0x000fe20000000a00 */
[----:B---3--:R-:W-:Y:S01]  /*1540*/  IMAD.U32 R4, RZ, RZ, UR4 ;  /* 0x00000004ff047e24 */ /* 0x008fe2000f8e00ff */
[----:B------:R0:W1:Y:S01]  /*1550*/  LDC.64 R14, c[0x4][R0] ;  /* 0x01000000000e7b82 */ /* 0x0000620000000a00 */
[----:B------:R-:W-:Y:S01]  /*1560*/  IMAD.U32 R5, RZ, RZ, UR5 ;  /* 0x00000005ff057e24 */ /* 0x000fe2000f8e00ff */
[----:B------:R-:W-:Y:S01]  /*1570*/  ULDC.64 UR4, c[0x4][0x70] ;  /* 0x01001c0000047ab9 */ /* 0x000fe20000000a00 */
[----:B------:R-:W-:Y:S02]  /*1580*/  IMAD.U32 R10, RZ, RZ, UR6 ;  /* 0x00000006ff0a7e24 */ /* 0x000fe4000f8e00ff */
[----:B------:R-:W-:Y:S02]  /*1590*/  IMAD.U32 R6, RZ, RZ, UR4 ;  /* 0x00000004ff067e24 */ /* 0x000fe4000f8e00ff */
[----:B------:R-:W-:-:S02]  /*15a0*/  IMAD.U32 R7, RZ, RZ, UR5 ;  /* 0x00000005ff077e24 */ /* 0x000fc4000f8e00ff */
[----:B------:R-:W-:Y:S02]  /*15b0*/  IMAD.U32 R11, RZ, RZ, UR7 ;  /* 0x00000007ff0b7e24 */ /* 0x000fe4000f8e00ff */
[----:B------:R-:W-:Y:S02]  /*15c0*/  IMAD.MOV.U32 R8, RZ, RZ, 0x1e1 ;  /* 0x000001e1ff087424 */ /* 0x000fe400078e00ff */
[----:B------:R-:W-:Y:S02]  /*15d0*/  IMAD.MOV.U32 R12, RZ, RZ, 0x1 ;  /* 0x00000001ff0c7424 */ /* 0x000fe400078e00ff */
[----:B0-----:R-:W-:-:S07]  /*15e0*/  IMAD.MOV.U32 R13, RZ, RZ, RZ ;  /* 0x000000ffff0d7224 */ /* 0x001fce00078e00ff */
[----:B------:R-:W-:-:S07]  /*15f0*/  LEPC R20, `(.L_x_17) ;  /* 0x000000001014794e */ /* 0x000fce0000000000 */
[----:B-12-45:R-:W-:Y:S05]  /*1600*/  CALL.ABS.NOINC R14 ;  /* 0x000000000e007343 */ /* 0x036fea0003c00000 */
.L_x_17:
[----:B------:R-:W-:-:S06]  /*1610*/  ULOP3.LUT UR4, UR38, 0x1, URZ, 0xfc, !UPT ;  /* 0x0000000126047892 */ /* 0x000fcc000f8efc3f */
[----:B------:R-:W-:-:S05]  /*1620*/  IMAD.U32 R0, RZ, RZ, UR4 ;  /* 0x00000004ff007e24 */ /* 0x000fca000f8e00ff */
[----:B------:R-:W-:-:S13]  /*1630*/  ISETP.NE.AND P0, PT, R0, 0x3, PT ;  /* 0x000000030000780c */ /* 0x000fda0003f05270 */
[----:B------:R-:W-:Y:S05]  /*1640*/  @!P0 BRA `(.L_x_18) ;  /* 0x0000000000048947 */ /* 0x000fea0003800000 */
[----:B------:R-:W-:Y:S01]  /*1650*/  BPT.TRAP 0x1 ;  /* 0x000000040000795c */ /* 0x000fe20000300000 */
.L_x_18:
[----:B--2---:R-:W-:Y:S02]  /*1660*/  IMAD.U32 R3, RZ, RZ, UR37 ;  /* 0x00000025ff037e24 */ /* 0x004fe4000f8e00ff */
[----:B------:R-:W-:-:S03]  /*1670*/  IMAD.U32 R0, RZ, RZ, UR36 ;  /* 0x00000024ff007e24 */ /* 0x000fc6000f8e00ff */
[----:B------:R-:W-:Y:S02]  /*1680*/  LEA R3, R3, UR42, 0x3 ;  /* 0x0000002a03037c11 */ /* 0x000fe4000f8e18ff */
[----:B------:R-:W-:-:S04]  /*1690*/  SHF.L.U32 R0, R0, 0x1f, RZ ;  /* 0x0000001f00007819 */ /* 0x000fc800000006ff */
[----:B------:R0:W1:Y:S01]  /*16a0*/  SYNCS.PHASECHK.TRANS64.TRYWAIT P1, [R3+URZ], R0 ;  /* 0x00000000030075a7 */ /* 0x000062000802017f */
[----:B------:R-:W-:Y:S05]  /*16b0*/  @!P0 BRA `(.L_x_19) ;  /* 0x0000000000048947 */ /* 0x000fea0003800000 */
[----:B------:R-:W-:Y:S01]  /*16c0*/  BPT.TRAP 0x1 ;  /* 0x000000040000795c */ /* 0x000fe20000300000 */
.L_x_19:
[----:B-1----:R-:W-:Y:S05]  /*16d0*/  @P1 BRA `(.L_x_20) ;  /* 0x0000000000081947 */ /* 0x002fea0003800000 */
[----:B------:R-:W1:Y:S02]  /*16e0*/  SYNCS.PHASECHK.TRANS64.TRYWAIT P1, [R3+URZ], R0 ;  /* 0x00000000030075a7 */ /* 0x000e64000802017f */
[----:B-1----:R-:W-:Y:S05]  /*16f0*/  @!P1 BRA `(.L_x_21) ;  /* 0x00000248009c9947 */ /* 0x002fea0003800000 */
.L_x_20:
[----:B------:R-:W-:-:S04]  /*1700*/  UISETP.LT.AND UP0, UPT, UR41, 0x1, UPT ;  /* 0x000000012900788c */ /* 0x000fc8000bf01270 */
[----:B------:R-:W-:-:S06]  /*1710*/  USEL UR4, UR41, 0x1, UP0 ;  /* 0x0000000129047887 */ /* 0x000fcc0008000000 */
[----:B---3--:R-:W-:Y:S01]  /*1720*/  IMAD.U32 R5, RZ, RZ, UR4 ;  /* 0x00000004ff057e24 */ /* 0x008fe2000f8e00ff */
[----:B------:R-:W-:Y:S05]  /*1730*/  WARPSYNC.ALL ;  /* 0x0000000000007948 */ /* 0x000fea0003800000 */
[----:B------:R-:W-:-:S04]  /*1740*/  IADD3 R5, -R5, UR41, RZ ;  /* 0x0000002905057c10 */ /* 0x000fc8000fffe1ff */
[----:B------:R-:W-:Y:S01]  /*1750*/  ISETP.GE.AND P1, PT, R5, 0x1, PT ;  /* 0x000000010500780c */ /* 0x000fe20003f26270 */
[----:B------:R-:W-:Y:S01]  /*1760*/  UIADD3 UR4, UR42, 0x28100, URZ ;  /* 0x000281002a047890 */ /* 0x000fe2000fffe03f */
[----:B------:R-:W-:Y:S01]  /*1770*/  WARPGROUP.ARRIVE ;  /* 0x00000000000079c5 */ /* 0x000fe20000000000 */
[----:B------:R-:W-:Y:S01]  /*1780*/  ULOP3.LUT UR32, UR45, 0x10000, URZ, 0xfc, !UPT ;  /* 0x000100002d207892 */ /* 0x000fe2000f8efc3f */
[----:B------:R-:W-:Y:S01]  /*1790*/  STL [R1+0x2fc], R17 ;  /* 0x0002fc1101007387 */ /* 0x000fe20000100800 */
[----:B------:R-:W-:Y:S02]  /*17a0*/  USHF.R.U32.HI UR4, URZ, 0x4, UR4 ;  /* 0x000000043f047899 */ /* 0x000fe40008011604 */
[----:B------:R-:W-:Y:S01]  /*17b0*/  ULEA UR34, UR37, UR32, 0xb ;  /* 0x0000002025227291 */ /* 0x000fe2000f8e583f */
[----:B-----5:R-:W-:Y:S01]  /*17c0*/  STL [R1+0x2f8], R16 ;  /* 0x0002f81001007387 */ /* 0x020fe20000100800 */
[----:B------:R-:W-:Y:S01]  /*17d0*/  ULOP3.LUT UR4, UR4, 0x3fff, URZ, 0xc0, !UPT ;  /* 0x00003fff04047892 */ /* 0x000fe2000f8ec03f */
[----:B------:R-:W-:Y:S01]  /*17e0*/  UMOV UR5, 0x80000020 ;  /* 0x8000002000057882 */ /* 0x000fe20000000000 */
[----:B------:R-:W-:-:S02]  /*17f0*/  UMOV UR7, 0x80000020 ;  /* 0x8000002000077882 */ /* 0x000fc40000000000 */
[----:B------:R-:W-:Y:S01]  /*1800*/  ULOP3.LUT UR33, UR4, 0x10000, URZ, 0xfc, !UPT ;  /* 0x0001000004217892 */ /* 0x000fe2000f8efc3f */
[----:B------:R-:W-:Y:S01]  /*1810*/  STL [R1+0x2f4], R5 ;  /* 0x0002f40501007387 */ /* 0x000fe20000100800 */
[----:B------:R-:W-:Y:S01]  /*1820*/  UMOV UR9, UR5 ;  /* 0x0000000500097c82 */ /* 0x000fe20008000000 */
[----:B------:R-:W-:Y:S01]  /*1830*/  UMOV UR4, UR34 ;  /* 0x0000002200047c82 */ /* 0x000fe20008000000 */
[----:B------:R-:W-:Y:S01]  /*1840*/  UIMAD UR35, UR37, 0x280, UR33 ;  /* 0x00000280252378a4 */ /* 0x000fe2000f8e0221 */
[----:B------:R-:W-:Y:S01]  /*1850*/  STL [R1+0x2f0], R2 ;  /* 0x0002f00201007387 */ /* 0x000fe20000100800 */
[----:B------:R-:W-:Y:S01]  /*1860*/  UMOV UR8, UR4 ;  /* 0x0000000400087c82 */ /* 0x000fe20008000000 */
[----:B------:R-:W-:Y:S01]  /*1870*/  UMOV UR11, 0x80000020 ;  /* 0x80000020000b7882 */ /* 0x000fe20000000000 */
[----:B------:R-:W-:Y:S02]  /*1880*/  UIADD3 UR10, UR35, 0x80, URZ ;  /* 0x00000080230a7890 */ /* 0x000fe4000fffe03f */
[----:B------:R-:W-:-:S02]  /*1890*/  UIADD3 UR22, UR35, 0x100, URZ ;  /* 0x0000010023167890 */ /* 0x000fc4000fffe03f */
[----:B------:R-:W-:Y:S01]  /*18a0*/  UMOV UR6, UR35 ;  /* 0x0000002300067c82 */ /* 0x000fe20008000000 */
[----:B------:R-:W-:Y:S01]  /*18b0*/  UMOV UR20, UR4 ;  /* 0x0000000400147c82 */ /* 0x000fe20008000000 */
[----:B------:R-:W-:Y:S01]  /*18c0*/  HGMMA.64x32x16.F32 R24, gdesc[UR4], RZ, !UPT, gsb0 ;  /* 0x00600000041879f0 */ /* 0x000fe2000c0008ff */
[----:B------:R-:W-:Y:S01]  /*18d0*/  UMOV UR21, UR5 ;  /* 0x0000000500157c82 */ /* 0x000fe20008000000 */
[----:B------:R-:W-:Y:S01]  /*18e0*/  UMOV UR23, 0x80000020 ;  /* 0x8000002000177882 */ /* 0x000fe20000000000 */
[----:B------:R-:W-:Y:S01]  /*18f0*/  UIADD3 UR18, UR35, 0x180, URZ ;  /* 0x0000018023127890 */ /* 0x000fe2000fffe03f */
[----:B------:R-:W-:Y:S01]  /*1900*/  UMOV UR16, UR4 ;  /* 0x0000000400107c82 */ /* 0x000fe20008000000 */
[----:B------:R-:W-:Y:S01]  /*1910*/  UMOV UR17, UR5 ;  /* 0x0000000500117c82 */ /* 0x000fe20008000000 */
[----:B------:R-:W-:Y:S01]  /*1920*/  UMOV UR19, 0x80000020 ;  /* 0x8000002000137882 */ /* 0x000fe20000000000 */
[----:B------:R-:W-:Y:S01]  /*1930*/  UIADD3 UR14, UR35, 0x200, URZ ;  /* 0x00000200230e7890 */ /* 0x000fe2000fffe03f */
[----:B------:R-:W-:Y:S01]  /*1940*/  UMOV UR12, UR4 ;  /* 0x00000004000c7c82 */ /* 0x000fe20008000000 */
[----:B------:R-:W-:Y:S01]  /*1950*/  UMOV UR13, UR5 ;  /* 0x00000005000d7c82 */ /* 0x000fe20008000000 */
[----:B------:R-:W-:Y:S01]  /*1960*/  UMOV UR15, 0x80000020 ;  /* 0x80000020000f7882 */ /* 0x000fe20000000000 */
[----:B------:R-:W-:Y:S01]  /*1970*/  UIADD3 UR24, UR34, 0x400, URZ ;  /* 0x0000040022187890 */ /* 0x000fe2000fffe03f */
[----:B------:R-:W-:Y:S01]  /*1980*/  UMOV UR25, 0x80000020 ;  /* 0x8000002000197882 */ /* 0x000fe20000000000 */
[----:B------:R-:W-:Y:S01]  /*1990*/  UMOV UR26, UR6 ;  /* 0x00000006001a7c82 */ /* 0x000fe20008000000 */
[----:B------:R-:W-:Y:S01]  /*19a0*/  UMOV UR27, UR7 ;  /* 0x00000007001b7c82 */ /* 0x000fe20008000000 */
[----:B------:R-:W-:Y:S01]  /*19b0*/  UMOV UR30, UR10 ;  /* 0x0000000a001e7c82 */ /* 0x000fe20008000000 */
[----:B------:R-:W-:Y:S01]  /*19c0*/  UMOV UR31, UR11 ;  /* 0x0000000b001f7c82 */ /* 0x000fe20008000000 */
[----:B------:R-:W-:-:S02]  /*19d0*/  WARPGROUP.DEPBAR.LE gsb0, 0x0 ;  /* 0x00008000000079c5 */ /* 0x000fc40000010000 */
[----:B------:R-:W-:Y:S01]  /*19e0*/  WARPGROUP.ARRIVE ;  /* 0x00000000000079c5 */ /* 0x000fe20000000000 */
[----:B------:R-:W-:Y:S02]  /*19f0*/  IMAD.MOV.U32 R18, RZ, RZ, R36 ;  /* 0x000000ffff127224 */ /* 0x000fe400078e0024 */
[----:B------:R-:W-:Y:S02]  /*1a00*/  IMAD.MOV.U32 R15, RZ, RZ, R37 ;  /* 0x000000ffff0f7224 */ /* 0x000fe400078e0025 */
[----:B------:R-:W-:Y:S01]  /*1a10*/  IMAD.MOV.U32 R14, RZ, RZ, R34 ;  /* 0x000000ffff0e7224 */ /* 0x000fe200078e0022 */
[----:B------:R-:W-:Y:S01]  /*1a20*/  HGMMA.64x32x16.F32 R40, gdesc[UR8], RZ, !UPT, gsb0 ;  /* 0x00600000082879f0 */ /* 0x000fe2000c0008ff */
[----:B------:R-:W-:Y:S01]  /*1a30*/  UIADD3 UR8, UR34, 0x200, URZ ;  /* 0x0000020022087890 */ /* 0x000fe2000fffe03f */
[----:B------:R-:W-:Y:S02]  /*1a40*/  IMAD.MOV.U32 R13, RZ, RZ, R35 ;  /* 0x000000ffff0d7224 */ /* 0x000fe400078e0023 */
[----:B------:R-:W-:-:S02]  /*1a50*/  IMAD.MOV.U32 R12, RZ, RZ, R32 ;  /* 0x000000ffff0c7224 */ /* 0x000fc400078e0020 */
[----:B------:R-:W-:Y:S02]  /*1a60*/  IMAD.MOV.U32 R11, RZ, RZ, R33 ;  /* 0x000000ffff0b7224 */ /* 0x000fe400078e0021 */
[----:B------:R-:W-:Y:S02]  /*1a70*/  IMAD.MOV.U32 R10, RZ, RZ, R30 ;  /* 0x000000ffff0a7224 */ /* 0x000fe400078e001e */
[----:B------:R-:W-:Y:S02]  /*1a80*/  IMAD.MOV.U32 R9, RZ, RZ, R31 ;  /* 0x000000ffff097224 */ /* 0x000fe400078e001f */
[----:B------:R-:W-:Y:S02]  /*1a90*/  IMAD.MOV.U32 R8, RZ, RZ, R28 ;  /* 0x000000ffff087224 */ /* 0x000fe400078e001c */
[----:B------:R-:W-:Y:S02]  /*1aa0*/  IMAD.MOV.U32 R7, RZ, RZ, R29 ;  /* 0x000000ffff077224 */ /* 0x000fe400078e001d */
[----:B------:R-:W-:-:S02]  /*1ab0*/  IMAD.MOV.U32 R6, RZ, RZ, R26 ;  /* 0x000000ffff067224 */ /* 0x000fc400078e001a */
[----:B------:R-:W-:Y:S02]  /*1ac0*/  IMAD.MOV.U32 R4, RZ, RZ, R27 ;  /* 0x000000ffff047224 */ /* 0x000fe400078e001b */
[----:B01----:R-:W-:Y:S02]  /*1ad0*/  IMAD.MOV.U32 R3, RZ, RZ, R25 ;  /* 0x000000ffff037224 */ /* 0x003fe400078e0019 */
[----:B------:R-:W-:Y:S02]  /*1ae0*/  IMAD.MOV.U32 R0, RZ, RZ, R24 ;  /* 0x000000ffff007224 */ /* 0x000fe400078e0018 */
[----:B------:R-:W-:Y:S02]  /*1af0*/  IMAD.MOV.U32 R20, RZ, RZ, R38 ;  /* 0x000000ffff147224 */ /* 0x000fe400078e0026 */
[----:B------:R-:W-:Y:S01]  /*1b00*/  IMAD.MOV.U32 R19, RZ, RZ, R39 ;  /* 0x000000ffff137224 */ /* 0x000fe200078e0027 */
[----:B------:R-:W-:Y:S02]  /*1b10*/  WARPGROUP.DEPBAR.LE gsb0, 0x0 ;  /* 0x00008000000079c5 */ /* 0x000fe40000010000 */
[----:B------:R-:W-:Y:S01]  /*1b20*/  WARPGROUP.ARRIVE ;  /* 0x00000000000079c5 */ /* 0x000fe20000000000 */
[----:B------:R-:W-:Y:S01]  /*1b30*/  IMAD.MOV.U32 R37, RZ, RZ, R52 ;  /* 0x000000ffff257224 */ /* 0x000fe200078e0034 */
[----:B------:R0:W-:Y:S01]  /*1b40*/  STL.64 [R1+0xb8], R54 ;  /* 0x0000b83601007387 */ /* 0x0001e20000100a00 */
[----:B------:R-:W-:-:S02]  /*1b50*/  IMAD.MOV.U32 R36, RZ, RZ, R53 ;  /* 0x000000ffff247224 */ /* 0x000fc400078e0035 */
[----:B------:R-:W-:Y:S01]  /*1b60*/  IMAD.MOV.U32 R35, RZ, RZ, R50 ;  /* 0x000000ffff237224 */ /* 0x000fe200078e0032 */
[----:B------:R-:W-:Y:S01]  /*1b70*/  HGMMA.64x32x16.F32 R200, gdesc[UR20], RZ, !UPT, gsb0 ;  /* 0x0060000014c879f0 */ /* 0x000fe2000c0008ff */
[----:B------:R-:W-:Y:S02]  /*1b80*/  IMAD.MOV.U32 R34, RZ, RZ, R51 ;  /* 0x000000ffff227224 */ /* 0x000fe400078e0033 */
[----:B------:R-:W-:Y:S02]  /*1b90*/  IMAD.MOV.U32 R33, RZ, RZ, R48 ;  /* 0x000000ffff217224 */ /* 0x000fe400078e0030 */
[----:B------:R-:W-:Y:S02]  /*1ba0*/  IMAD.MOV.U32 R32, RZ, RZ, R49 ;  /* 0x000000ffff207224 */ /* 0x000fe400078e0031 */
[----:B------:R-:W-:Y:S02]  /*1bb0*/  IMAD.MOV.U32 R31, RZ, RZ, R46 ;  /* 0x000000ffff1f7224 */ /* 0x000fe400078e002e */
[----:B------:R-:W-:-:S02]  /*1bc0*/  IMAD.MOV.U32 R30, RZ, RZ, R47 ;  /* 0x000000ffff1e7224 */ /* 0x000fc400078e002f */
[----:B------:R-:W-:Y:S02]  /*1bd0*/  IMAD.MOV.U32 R29, RZ, RZ, R44 ;  /* 0x000000ffff1d7224 */ /* 0x000fe400078e002c */
[----:B------:R-:W-:Y:S02]  /*1be0*/  IMAD.MOV.U32 R28, RZ, RZ, R45 ;  /* 0x000000ffff1c7224 */ /* 0x000fe400078e002d */
[----:B------:R-:W-:Y:S02]  /*1bf0*/  IMAD.MOV.U32 R27, RZ, RZ, R42 ;  /* 0x000000ffff1b7224 */ /* 0x000fe400078e002a */
[----:B------:R-:W-:Y:S02]  /*1c00*/  IMAD.MOV.U32 R26, RZ, RZ, R43 ;  /* 0x000000ffff1a7224 */ /* 0x000fe400078e002b */
[----:B------:R-:W-:Y:S02]  /*1c10*/  IMAD.MOV.U32 R25, RZ, RZ, R41 ;  /* 0x000000ffff197224 */ /* 0x000fe400078e0029 */
[----:B------:R-:W-:Y:S01]  /*1c20*/  IMAD.MOV.U32 R24, RZ, RZ, R40 ;  /* 0x000000ffff187224 */ /* 0x000fe200078e0028 */
[----:B------:R-:W-:-:S02]  /*1c30*/  WARPGROUP.DEPBAR.LE gsb0, 0x0 ;  /* 0x00008000000079c5 */ /* 0x000fc40000010000 */
[----:B------:R-:W-:Y:S01]  /*1c40*/  WARPGROUP.ARRIVE ;  /* 0x00000000000079c5 */ /* 0x000fe20000000000 */
[----:B------:R-:W-:Y:S04]  /*1c50*/  STL [R1+0x350], R200 ;  /* 0x000350c801007387 */ /* 0x000fe80000100800 */
[----:B------:R-:W-:Y:S01]  /*1c60*/  STL [R1+0x34c], R201 ;  /* 0x00034cc901007387 */ /* 0x000fe20000100800 */
[----:B------:R-:W-:Y:S03]  /*1c70*/  HGMMA.64x32x16.F32 R136, gdesc[UR16], RZ, !UPT, gsb0 ;  /* 0x00600000108879f0 */ /* 0x000fe6000c0008ff */
[----:B------:R-:W-:Y:S04]  /*1c80*/  STL [R1+0x348], R202 ;  /* 0x000348ca01007387 */ /* 0x000fe80000100800 */
        /* <DEDUP_REMOVED lines=12> */
[----:B------:R-:W-:Y:S01]  /*1d50*/  STL [R1+0x314], R215 ;  /* 0x000314d701007387 */ /* 0x000fe20000100800 */
[----:B------:R-:W-:-:S02]  /*1d60*/  WARPGROUP.DEPBAR.LE gsb0, 0x0 ;  /* 0x00008000000079c5 */ /* 0x000fc40000010000 */
[----:B------:R-:W-:Y:S01]  /*1d70*/  WARPGROUP.ARRIVE ;  /* 0x00000000000079c5 */ /* 0x000fe20000000000 */
[----:B------:R-:W-:Y:S04]  /*1d80*/  STL [R1+0x37c], R136 ;  /* 0x00037c8801007387 */ /* 0x000fe80000100800 */
[----:B------:R-:W-:Y:S01]  /*1d90*/  STL [R1+0x378], R137 ;  /* 0x0003788901007387 */ /* 0x000fe20000100800 */
[----:B------:R-:W-:Y:S01]  /*1da0*/  HGMMA.64x32x16.F32 R72, gdesc[UR12], RZ, !UPT, gsb0 ;  /* 0x006000000c4879f0 */ /* 0x000fe2000c0008ff */
[----:B------:R-:W-:Y:S01]  /*1db0*/  UMOV UR12, UR8 ;  /* 0x00000008000c7c82 */ /* 0x000fe20008000000 */
[----:B------:R-:W-:Y:S01]  /*1dc0*/  UMOV UR13, 0x80000020 ;  /* 0x80000020000d7882 */ /* 0x000fe20000000000 */
[----:B------:R-:W-:Y:S01]  /*1dd0*/  UMOV UR16, UR12 ;  /* 0x0000000c00107c82 */ /* 0x000fe20008000000 */
[----:B------:R-:W-:Y:S01]  /*1de0*/  UMOV UR17, UR13 ;  /* 0x0000000d00117c82 */ /* 0x000fe20008000000 */
[----:B------:R-:W-:Y:S01]  /*1df0*/  UMOV UR20, UR12 ;  /* 0x0000000c00147c82 */ /* 0x000fe20008000000 */
[----:B------:R-:W-:Y:S01]  /*1e00*/  UMOV UR21, UR13 ;  /* 0x0000000d00157c82 */ /* 0x000fe20008000000 */
[----:B------:R-:W-:Y:S01]  /*1e10*/  UMOV UR8, UR12 ;  /* 0x0000000c00087c82 */ /* 0x000fe20008000000 */
[----:B------:R-:W-:Y:S01]  /*1e20*/  UMOV UR9, UR13 ;  /* 0x0000000d00097c82 */ /* 0x000fe20008000000 */
[----:B------:R-:W-:Y:S01]  /*1e30*/  STL [R1+0x374], R138 ;  /* 0x0003748a01007387 */ /* 0x000fe20000100800 */
[----:B------:R-:W-:Y:S01]  /*1e40*/  UMOV UR4, UR12 ;  /* 0x0000000c00047c82 */ /* 0x000fe20008000000 */
[----:B------:R-:W-:-:S02]  /*1e50*/  UMOV UR5, UR13 ;  /* 0x0000000d00057c82 */ /* 0x000fc40008000000 */
        /* <DEDUP_REMOVED lines=17> */
[----:B------:R-:W-:Y:S02]  /*1f70*/  UMOV UR13, 0x80000020 ;  /* 0x80000020000d7882 */ /* 0x000fe40000000000 */
[----:B------:R-:W-:Y:S01]  /*1f80*/  STL [R1+0x38c], R84 ;  /* 0x00038c5401007387 */ /* 0x000fe20000100800 */
[----:B------:R-:W-:-:S03]  /*1f90*/  UMOV UR29, UR13 ;  /* 0x0000000d001d7c82 */ /* 0x000fc60008000000 */
[----:B------:R-:W-:Y:S04]  /*1fa0*/  STL [R1+0x388], R85 ;  /* 0x0003885501007387 */ /* 0x000fe80000100800 */
[----:B------:R-:W-:Y:S04]  /*1fb0*/  STL [R1+0x384], R86 ;  /* 0x0003845601007387 */ /* 0x000fe80000100800 */
[----:B------:R-:W-:Y:S01]  /*1fc0*/  STL [R1+0x380], R87 ;  /* 0x0003805701007387 */ /* 0x000fe20000100800 */
[----:B------:R-:W-:Y:S02]  /*1fd0*/  WARPGROUP.DEPBAR.LE gsb0, 0x0 ;  /* 0x00008000000079c5 */ /* 0x000fe40000010000 */
[----:B------:R-:W-:-:S06]  /*1fe0*/  WARPGROUP.ARRIVE ;  /* 0x00000000000079c5 */ /* 0x000fcc0000000000 */
[----:B------:R-:W-:Y:S01]  /*1ff0*/  HGMMA.64x32x16.F32 R120, gdesc[UR16], RZ, !UPT, gsb0 ;  /* 0x00600000107879f0 */ /* 0x000fe2000c0008ff */
[----:B------:R-:W-:Y:S02]  /*2000*/  UIADD3 UR16, UR34, 0x600, URZ ;  /* 0x0000060022107890 */ /* 0x000fe4000fffe03f */
[----:B------:R-:W-:-:S05]  /*2010*/  UIADD3 UR17, UR34, 0x2, URZ ;  /* 0x0000000222117890 */ /* 0x000fca000fffe03f */
[----:B------:R-:W-:Y:S01]  /*2020*/  UMOV UR12, UR16 ;  /* 0x00000010000c7c82 */ /* 0x000fe20008000000 */
[----:B------:R-:W-:Y:S01]  /*2030*/  UMOV UR16, UR24 ;  /* 0x0000001800107c82 */ /* 0x000fe20008000000 */
[----:B------:R-:W-:Y:S01]  /*2040*/  UMOV UR28, UR12 ;  /* 0x0000000c001c7c82 */ /* 0x000fe20008000000 */
[----:B------:R-:W-:Y:S02]  /*2050*/  WARPGROUP.DEPBAR.LE gsb0, 0x0 ;  /* 0x00008000000079c5 */ /* 0x000fe40000010000 */
[----:B------:R-:W-:-:S06]  /*2060*/  WARPGROUP.ARRIVE ;  /* 0x00000000000079c5 */ /* 0x000fcc0000000000 */
[----:B------:R-:W-:Y:S01]  /*2070*/  HGMMA.64x32x16.F32 R184, gdesc[UR20], RZ, !UPT, gsb0 ;  /* 0x0060000014b879f0 */ /* 0x000fe2000c0008ff */
[----:B------:R-:W-:Y:S01]  /*2080*/  UMOV UR20, UR24 ;  /* 0x0000001800147c82 */ /* 0x000fe20008000000 */
[----:B------:R-:W-:Y:S01]  /*2090*/  UMOV UR21, UR25 ;  /* 0x0000001900157c82 */ /* 0x000fe20008000000 */
[----:B------:R-:W-:Y:S02]  /*20a0*/  WARPGROUP.DEPBAR.LE gsb0, 0x0 ;  /* 0x00008000000079c5 */ /* 0x000fe40000010000 */
[----:B0-----:R-:W-:-:S06]  /*20b0*/  WARPGROUP.ARRIVE ;  /* 0x00000000000079c5 */ /* 0x001fcc0000000000 */
[----:B------:R-:W-:Y:S01]  /*20c0*/  HGMMA.64x32x16.F32 R40, gdesc[UR8], RZ, !UPT, gsb0 ;  /* 0x00600000082879f0 */ /* 0x000fe2000c0008ff */
[----:B------:R-:W-:Y:S01]  /*20d0*/  UMOV UR8, UR24 ;  /* 0x0000001800087c82 */ /* 0x000fe20008000000 */
[----:B------:R-:W-:Y:S01]  /*20e0*/  UMOV UR9, UR25 ;  /* 0x0000001900097c82 */ /* 0x000fe20008000000 */
[----:B------:R-:W-:Y:S02]  /*20f0*/  WARPGROUP.DEPBAR.LE gsb0, 0x0 ;  /* 0x00008000000079c5 */ /* 0x000fe40000010000 */
[----:B------:R-:W-:Y:S04]  /*2100*/  STL.64 [R1+0x40], R40 ;  /* 0x0000402801007387 */ /* 0x000fe80000100a00 */
[----:B------:R-:W-:Y:S04]  /*2110*/  STL.64 [R1+0x48], R42 ;  /* 0x0000482a01007387 */ /* 0x000fe80000100a00 */
[----:B------:R-:W-:Y:S04]  /*2120*/  STL.64 [R1+0x50], R44 ;  /* 0x0000502c01007387 */ /* 0x000fe80000100a00 */
[----:B------:R-:W-:Y:S04]  /*2130*/  STL.64 [R1+0x58], R46 ;  /* 0x0000582e01007387 */ /* 0x000fe80000100a00 */
[----:B------:R-:W-:Y:S04]  /*2140*/  STL.64 [R1+0x60], R48 ;  /* 0x0000603001007387 */ /* 0x000fe80000100a00 */
[----:B------:R-:W-:Y:S04]  /*2150*/  STL.64 [R1+0x68], R50 ;  /* 0x0000683201007387 */ /* 0x000fe80000100a00 */
[----:B------:R-:W-:Y:S04]  /*2160*/  STL.64 [R1+0x70], R52 ;  /* 0x0000703401007387 */ /* 0x000fe80000100a00 */
[----:B------:R0:W-:Y:S02]  /*2170*/  STL.64 [R1+0x78], R54 ;  /* 0x0000783601007387 */ /* 0x0001e40000100a00 */
[----:B0-----:R-:W-:-:S06]  /*2180*/  WARPGROUP.ARRIVE ;  /* 0x00000000000079c5 */ /* 0x001fcc0000000000 */
[----:B------:R-:W-:Y:S01]  /*2190*/  HGMMA.64x32x16.F32 R40, gdesc[UR4], RZ, !UPT, gsb0 ;  /* 0x00600000042879f0 */ /* 0x000fe2000c0008ff */
[----:B------:R-:W-:Y:S01]  /*21a0*/  UMOV UR4, UR17 ;  /* 0x0000001100047c82 */ /* 0x000fe20008000000 */
[----:B------:R-:W-:Y:S01]  /*21b0*/  UMOV UR17, UR25 ;  /* 0x0000001900117c82 */ /* 0x000fe20008000000 */
[----:B------:R-:W-:Y:S01]  /*21c0*/  UMOV UR5, 0x80000020 ;  /* 0x8000002000057882 */ /* 0x000fe20000000000 */
[----:B------:R-:W-:Y:S02]  /*21d0*/  WARPGROUP.DEPBAR.LE gsb0, 0x0 ;  /* 0x00008000000079c5 */ /* 0x000fe40000010000 */
[----:B------:R-:W-:Y:S02]  /*21e0*/  IMAD.MOV.U32 R147, RZ, RZ, R40 ;  /* 0x000000ffff937224 */ /* 0x000fe400078e0028 */
[----:B------:R-:W-:Y:S02]  /*21f0*/  IMAD.MOV.U32 R148, RZ, RZ, R41 ;  /* 0x000000ffff947224 */ /* 0x000fe400078e0029 */
[----:B------:R-:W-:-:S02]  /*2200*/  IMAD.MOV.U32 R149, RZ, RZ, R42 ;  /* 0x000000ffff957224 */ /* 0x000fc400078e002a */
[----:B------:R-:W-:Y:S02]  /*2210*/  IMAD.MOV.U32 R150, RZ, RZ, R43 ;  /* 0x000000ffff967224 */ /* 0x000fe400078e002b */
[----:B------:R-:W-:Y:S02]  /*2220*/  IMAD.MOV.U32 R151, RZ, RZ, R44 ;  /* 0x000000ffff977224 */ /* 0x000fe400078e002c */
[----:B----4-:R-:W-:Y:S02]  /*2230*/  IMAD.MOV.U32 R17, RZ, RZ, R45 ;  /* 0x000000ffff117224 */ /* 0x010fe400078e002d */
        /* <DEDUP_REMOVED lines=10> */
[----:B------:R-:W-:-:S06]  /*22e0*/  WARPGROUP.ARRIVE ;  /* 0x00000000000079c5 */ /* 0x000fcc0000000000 */
[----:B------:R-:W-:Y:S01]  /*22f0*/  HGMMA.64x32x16.F32 R40, gdesc[UR24], RZ, !UPT, gsb0 ;  /* 0x00600000182879f0 */ /* 0x000fe2000c0008ff */
[----:B------:R-:W-:Y:S01]  /*2300*/  UMOV UR26, UR14 ;  /* 0x0000000e001a7c82 */ /* 0x000fe20008000000 */
[----:B------:R-:W-:Y:S01]  /*2310*/  UMOV UR27, UR15 ;  /* 0x0000000f001b7c82 */ /* 0x000fe20008000000 */
[----:B------:R-:W-:Y:S02]  /*2320*/  WARPGROUP.DEPBAR.LE gsb0, 0x0 ;  /* 0x00008000000079c5 */ /* 0x000fe40000010000 */
        /* <DEDUP_REMOVED lines=16> */
[----:B------:R-:W-:-:S06]  /*2430*/  WARPGROUP.ARRIVE ;  /* 0x00000000000079c5 */ /* 0x000fcc0000000000 */
[----:B------:R-:W-:Y:S01]  /*2440*/  HGMMA.64x32x16.F32 R40, gdesc[UR8], RZ, !UPT, gsb0 ;  /* 0x00600000082879f0 */ /* 0x000fe2000c0008ff */
[----:B------:R-:W-:Y:S01]  /*2450*/  UMOV UR8, UR4 ;  /* 0x0000000400087c82 */ /* 0x000fe20008000000 */
[----:B------:R-:W-:Y:S01]  /*2460*/  UMOV UR9, UR5 ;  /* 0x0000000500097c82 */ /* 0x000fe20008000000 */
[----:B------:R-:W-:Y:S02]  /*2470*/  WARPGROUP.DEPBAR.LE gsb0, 0x0 ;  /* 0x00008000000079c5 */ /* 0x000fe40000010000 */
[----:B------:R-:W-:Y:S01]  /*2480*/  WARPGROUP.ARRIVE ;  /* 0x00000000000079c5 */ /* 0x000fe20000000000 */
[----:B------:R-:W-:Y:S02]  /*2490*/  IMAD.MOV.U32 R83, RZ, RZ, R40 ;  /* 0x000000ffff537224 */ /* 0x000fe400078e0028 */
[----:B------:R-:W-:Y:S02]  /*24a0*/  IMAD.MOV.U32 R84, RZ, RZ, R41 ;  /* 0x000000ffff547224 */ /* 0x000fe400078e0029 */
[----:B------:R-:W-:Y:S01]  /*24b0*/  IMAD.MOV.U32 R85, RZ, RZ, R42 ;  /* 0x000000ffff557224 */ /* 0x000fe200078e002a */
[----:B------:R-:W-:Y:S01]  /*24c0*/  HGMMA.64x32x16.F32 R168, gdesc[UR20], RZ, !UPT, gsb0 ;  /* 0x0060000014a879f0 */ /* 0x000fe2000c0008ff */
[----:B------:R-:W-:Y:S01]  /*24d0*/  IMAD.MOV.U32 R86, RZ, RZ, R43 ;  /* 0x000000ffff567224 */ /* 0x000fe200078e002b */
[----:B------:R-:W-:Y:S01]  /*24e0*/  UMOV UR20, UR12 ;  /* 0x0000000c00147c82 */ /* 0x000fe20008000000 */
[----:B------:R-:W-:Y:S01]  /*24f0*/  IMAD.MOV.U32 R87, RZ, RZ, R44 ;  /* 0x000000ffff577224 */ /* 0x000fe200078e002c */
[----:B------:R-:W-:Y:S01]  /*2500*/  UMOV UR21, UR13 ;  /* 0x0000000d00157c82 */ /* 0x000fe20008000000 */
        /* <DEDUP_REMOVED lines=10> */
[----:B------:R-:W-:Y:S01]  /*25b0*/  IMAD.MOV.U32 R146, RZ, RZ, R55 ;  /* 0x000000ffff927224 */ /* 0x000fe200078e0037 */
[----:B------:R-:W-:Y:S02]  /*25c0*/  WARPGROUP.DEPBAR.LE gsb0, 0x0 ;  /* 0x00008000000079c5 */ /* 0x000fe40000010000 */
[----:B------:R-:W-:Y:S01]  /*25d0*/  WARPGROUP.ARRIVE ;  /* 0x00000000000079c5 */ /* 0x000fe20000000000 */
[----:B------:R0:W-:Y:S04]  /*25e0*/  STL.64 [R1+0x268], R182 ;  /* 0x000268b601007387 */ /* 0x0001e80000100a00 */
[----:B------:R1:W-:Y:S01]  /*25f0*/  STL.64 [R1+0x260], R180 ;  /* 0x000260b401007387 */ /* 0x0003e20000100a00 */
[----:B------:R-:W-:Y:S01]  /*2600*/  HGMMA.64x32x16.F32 R104, gdesc[UR16], RZ, !UPT, gsb0 ;  /* 0x00600000106879f0 */ /* 0x000fe2000c0008ff */
[----:B------:R-:W-:Y:S01]  /*2610*/  UMOV UR16, UR12 ;  /* 0x0000000c00107c82 */ /* 0x000fe20008000000 */
[----:B------:R-:W-:Y:S01]  /*2620*/  UMOV UR17, UR13 ;  /* 0x0000000d00117c82 */ /* 0x000fe20008000000 */
[----:B------:R2:W-:Y:S04]  /*2630*/  STL.64 [R1+0x258], R178 ;  /* 0x000258b201007387 */ /* 0x0005e80000100a00 */
[----:B------:R3:W-:Y:S01]  /*2640*/  STL.64 [R1+0x250], R176 ;  /* 0x000250b001007387 */ /* 0x0007e20000100a00 */
[----:B0-----:R-:W-:-:S02]  /*2650*/  IMAD.MOV.U32 R182, RZ, RZ, R37 ;  /* 0x000000ffffb67224 */ /* 0x001fc400078e0025 */
[----:B------:R-:W-:Y:S01]  /*2660*/  IMAD.MOV.U32 R183, RZ, RZ, R36 ;  /* 0x000000ffffb77224 */ /* 0x000fe200078e0024 */
[----:B------:R0:W-:Y:S01]  /*2670*/  STL.64 [R1+0x248], R174 ;  /* 0x000248ae01007387 */ /* 0x0001e20000100a00 */
[----:B-1----:R-:W-:Y:S02]  /*2680*/  IMAD.MOV.U32 R180, RZ, RZ, R35 ;  /* 0x000000ffffb47224 */ /* 0x002fe400078e0023 */
[----:B------:R-:W-:Y:S01]  /*2690*/  IMAD.MOV.U32 R181, RZ, RZ, R34 ;  /* 0x000000ffffb57224 */ /* 0x000fe200078e0022 */
[----:B------:R1:W-:Y:S01]  /*26a0*/  STL.64 [R1+0x240], R172 ;  /* 0x000240ac01007387 */ /* 0x0003e20000100a00 */
[----:B--2---:R-:W-:Y:S02]  /*26b0*/  IMAD.MOV.U32 R178, RZ, RZ, R33 ;  /* 0x000000ffffb27224 */ /* 0x004fe400078e0021 */
[----:B------:R-:W-:Y:S01]  /*26c0*/  IMAD.MOV.U32 R179, RZ, RZ, R32 ;  /* 0x000000ffffb37224 */ /* 0x000fe200078e0020 */
[----:B------:R2:W-:Y:S01]  /*26d0*/  STL.64 [R1+0x238], R170 ;  /* 0x000238aa01007387 */ /* 0x0005e20000100a00 */
[----:B---3--:R-:W-:-:S02]  /*26e0*/  IMAD.MOV.U32 R176, RZ, RZ, R31 ;  /* 0x000000ffffb07224 */ /* 0x008fc400078e001f */
[----:B------:R-:W-:Y:S01]  /*26f0*/  IMAD.MOV.U32 R177, RZ, RZ, R30 ;  /* 0x000000ffffb17224 */ /* 0x000fe200078e001e */
[----:B------:R3:W-:Y:S01]  /*2700*/  STL.64 [R1+0x230], R168 ;  /* 0x000230a801007387 */ /* 0x0007e20000100a00 */
[----:B0-----:R-:W-:Y:S02]  /*2710*/  IMAD.MOV.U32 R174, RZ, RZ, R29 ;  /* 0x000000ffffae7224 */ /* 0x001fe400078e001d */
[----:B------:R-:W-:Y:S02]  /*2720*/  IMAD.MOV.U32 R175, RZ, RZ, R28 ;  /* 0x000000ffffaf7224 */ /* 0x000fe400078e001c */
[----:B-1----:R-:W-:Y:S02]  /*2730*/  IMAD.MOV.U32 R172, RZ, RZ, R27 ;  /* 0x000000ffffac7224 */ /* 0x002fe400078e001b */
[----:B------:R-:W-:Y:S02]  /*2740*/  IMAD.MOV.U32 R173, RZ, RZ, R26 ;  /* 0x000000ffffad7224 */ /* 0x000fe400078e001a */
[----:B--2---:R-:W-:-:S02]  /*2750*/  IMAD.MOV.U32 R171, RZ, RZ, R25 ;  /* 0x000000ffffab7224 */ /* 0x004fc400078e0019 */
[----:B------:R-:W-:Y:S02]  /*2760*/  IMAD.MOV.U32 R170, RZ, RZ, R24 ;  /* 0x000000ffffaa7224 */ /* 0x000fe400078e0018 */
[----:B---3--:R-:W-:Y:S02]  /*2770*/  IMAD.MOV.U32 R168, RZ, RZ, R20 ;  /* 0x000000ffffa87224 */ /* 0x008fe400078e0014 */
[----:B------:R-:W-:Y:S01]  /*2780*/  IMAD.MOV.U32 R169, RZ, RZ, R19 ;  /* 0x000000ffffa97224 */ /* 0x000fe200078e0013 */
[----:B------:R-:W-:Y:S02]  /*2790*/  WARPGROUP.DEPBAR.LE gsb0, 0x0 ;  /* 0x00008000000079c5 */ /* 0x000fe40000010000 */
[----:B------:R-:W-:Y:S01]  /*27a0*/  WARPGROUP.ARRIVE ;  /* 0x00000000000079c5 */ /* 0x000fe20000000000 */
[----:B------:R0:W-:Y:S04]  /*27b0*/  STL.64 [R1+0x2a8], R118 ;  /* 0x0002a87601007387 */ /* 0x0001e80000100a00 */
[----:B------:R1:W-:Y:S01]  /*27c0*/  STL.64 [R1+0x2a0], R116 ;  /* 0x0002a07401007387 */ /* 0x0003e20000100a00 */
[----:B------:R-:W-:Y:S01]  /*27d0*/  HGMMA.64x32x16.F32 R40, gdesc[UR24], RZ, !UPT, gsb0 ;  /* 0x00600000182879f0 */ /* 0x000fe2000c0008ff */
[----:B------:R-:W-:-:S02]  /*27e0*/  UIADD3 UR26, UR35, 0x2, URZ ;  /* 0x00000002231a7890 */ /* 0x000fc4000fffe03f */
[----:B------:R2:W-:Y:S01]  /*27f0*/  STL.64 [R1+0x298], R114 ;  /* 0x0002987201007387 */ /* 0x0005e20000100a00 */
[----:B------:R-:W-:Y:S01]  /*2800*/  UMOV UR11, 0x80000020 ;  /* 0x80000020000b7882 */ /* 0x000fe20000000000 */
[----:B------:R-:W-:Y:S01]  /*2810*/  UMOV UR24, UR4 ;  /* 0x0000000400187c82 */ /* 0x000fe20008000000 */
[----:B------:R-:W-:Y:S01]  /*2820*/  UMOV UR25, UR5 ;  /* 0x0000000500197c82 */ /* 0x000fe20008000000 */
[----:B------:R3:W-:Y:S01]  /*2830*/  STL.64 [R1+0x290], R112 ;  /* 0x0002907001007387 */ /* 0x0007e20000100a00 */
[----:B0-----:R-:W-:Y:S02]  /*2840*/  IMAD.MOV.U32 R118, RZ, RZ, R18 ;  /* 0x000000ffff767224 */ /* 0x001fe400078e0012 */
[----:B------:R-:W-:Y:S01]  /*2850*/  IMAD.MOV.U32 R119, RZ, RZ, R15 ;  /* 0x000000ffff777224 */ /* 0x000fe200078e000f */
[----:B------:R0:W-:Y:S01]  /*2860*/  STL.64 [R1+0x288], R110 ;  /* 0x0002886e01007387 */ /* 0x0001e20000100a00 */
[----:B-1----:R-:W-:Y:S02]  /*2870*/  IMAD.MOV.U32 R116, RZ, RZ, R14 ;  /* 0x000000ffff747224 */ /* 0x002fe400078e000e */
[----:B------:R-:W-:Y:S01]  /*2880*/  IMAD.MOV.U32 R117, RZ, RZ, R13 ;  /* 0x000000ffff757224 */ /* 0x000fe200078e000d */
[----:B------:R1:W-:Y:S01]  /*2890*/  STL.64 [R1+0x280], R108 ;  /* 0x0002806c01007387 */ /* 0x0003e20000100a00 */
[----:B--2---:R-:W-:-:S02]  /*28a0*/  IMAD.MOV.U32 R114, RZ, RZ, R12 ;  /* 0x000000ffff727224 */ /* 0x004fc400078e000c */
[----:B------:R-:W-:Y:S01]  /*28b0*/  IMAD.MOV.U32 R115, RZ, RZ, R11 ;  /* 0x000000ffff737224 */ /* 0x000fe200078e000b */
[----:B------:R2:W-:Y:S01]  /*28c0*/  STL.64 [R1+0x278], R106 ;  /* 0x0002786a01007387 */ /* 0x0005e20000100a00 */
[----:B---3--:R-:W-:Y:S02]  /*28d0*/  IMAD.MOV.U32 R112, RZ, RZ, R10 ;  /* 0x000000ffff707224 */ /* 0x008fe400078e000a */
[----:B------:R-:W-:Y:S01]  /*28e0*/  IMAD.MOV.U32 R113, RZ, RZ, R9 ;  /* 0x000000ffff717224 */ /* 0x000fe200078e0009 */
[----:B------:R-:W-:Y:S01]  /*28f0*/  STL.64 [R1+0x270], R104 ;  /* 0x0002706801007387 */ /* 0x000fe20000100a00 */
[----:B0-----:R-:W-:Y:S02]  /*2900*/  IMAD.MOV.U32 R110, RZ, RZ, R8 ;  /* 0x000000ffff6e7224 */ /* 0x001fe400078e0008 */
[----:B------:R-:W-:Y:S02]  /*2910*/  IMAD.MOV.U32 R111, RZ, RZ, R7 ;  /* 0x000000ffff6f7224 */ /* 0x000fe400078e0007 */
[----:B-1----:R-:W-:-:S02]  /*2920*/  IMAD.MOV.U32 R108, RZ, RZ, R6 ;  /* 0x000000ffff6c7224 */ /* 0x002fc400078e0006 */
[----:B------:R-:W-:Y:S02]  /*2930*/  IMAD.MOV.U32 R109, RZ, RZ, R4 ;  /* 0x000000ffff6d7224 */ /* 0x000fe400078e0004 */
[----:B--2---:R-:W-:Y:S02]  /*2940*/  IMAD.MOV.U32 R107, RZ, RZ, R3 ;  /* 0x000000ffff6b7224 */ /* 0x004fe400078e0003 */
[----:B------:R-:W-:Y:S01]  /*2950*/  IMAD.MOV.U32 R106, RZ, RZ, R0 ;  /* 0x000000ffff6a7224 */ /* 0x000fe200078e0000 */
[----:B------:R-:W-:Y:S02]  /*2960*/  WARPGROUP.DEPBAR.LE gsb0, 0x0 ;  /* 0x00008000000079c5 */ /* 0x000fe40000010000 */
[----:B------:R-:W-:Y:S01]  /*2970*/  WARPGROUP.ARRIVE ;  /* 0x00000000000079c5 */ /* 0x000fe20000000000 */
[----:B------:R-:W-:Y:S04]  /*2980*/  STL.64 [R1+0x2e8], R54 ;  /* 0x0002e83601007387 */ /* 0x000fe80000100a00 */
[----:B------:R-:W-:Y:S01]  /*2990*/  STL.64 [R1+0x2e0], R52 ;  /* 0x0002e03401007387 */ /* 0x000fe20000100a00 */
[----:B------:R-:W-:Y:S01]  /*29a0*/  HGMMA.64x32x16.F32 R24, gdesc[UR12], RZ, !UPT, gsb0 ;  /* 0x006000000c1879f0 */ /* 0x000fe2000c0008ff */
[----:B------:R-:W-:Y:S01]  /*29b0*/  UMOV UR14, UR18 ;  /* 0x00000012000e7c82 */ /* 0x000fe20008000000 */
[----:B------:R-:W-:Y:S01]  /*29c0*/  UMOV UR15, UR19 ;  /* 0x00000013000f7c82 */ /* 0x000fe20008000000 */
[----:B------:R-:W-:Y:S01]  /*29d0*/  STL.64 [R1+0x2d8], R50 ;  /* 0x0002d83201007387 */ /* 0x000fe20000100a00 */
[----:B------:R-:W-:Y:S01]  /*29e0*/  UMOV UR18, UR6 ;  /* 0x0000000600127c82 */ /* 0x000fe20008000000 */
[----:B------:R-:W-:Y:S01]  /*29f0*/  UMOV UR19, UR7 ;  /* 0x0000000700137c82 */ /* 0x000fe20008000000 */
[----:B------:R-:W-:Y:S01]  /*2a00*/  UMOV UR6, UR26 ;  /* 0x0000001a00067c82 */ /* 0x000fe20008000000 */
[----:B------:R-:W-:Y:S01]  /*2a10*/  STL.64 [R1+0x2d0], R48 ;  /* 0x0002d03001007387 */ /* 0x000fe20000100a00 */
[----:B------:R-:W-:-:S03]  /*2a20*/  UMOV UR7, 0x80000020 ;  /* 0x8000002000077882 */ /* 0x000fc60000000000 */
[----:B------:R-:W-:Y:S04]  /*2a30*/  STL.64 [R1+0x2c8], R46 ;  /* 0x0002c82e01007387 */ /* 0x000fe80000100a00 */
[----:B------:R-:W-:Y:S04]  /*2a40*/  STL.64 [R1+0x2c0], R44 ;  /* 0x0002c02c01007387 */ /* 0x000fe80000100a00 */
[----:B------:R-:W-:Y:S04]  /*2a50*/  STL.64 [R1+0x2b8], R42 ;  /* 0x0002b82a01007387 */ /* 0x000fe80000100a00 */
[----:B------:R0:W-:Y:S01]  /*2a60*/  STL.64 [R1+0x2b0], R40 ;  /* 0x0002b02801007387 */ /* 0x0001e20000100a00 */
[----:B------:R-:W-:-:S02]  /*2a70*/  WARPGROUP.DEPBAR.LE gsb0, 0x0 ;  /* 0x00008000000079c5 */ /* 0x000fc40000010000 */
[----:B------:R-:W-:-:S06]  /*2a80*/  WARPGROUP.ARRIVE ;  /* 0x00000000000079c5 */ /* 0x000fcc0000000000 */
[----:B------:R-:W-:Y:S01]  /*2a90*/  HGMMA.64x32x16.F32 R88, gdesc[UR12], RZ, !UPT, gsb0 ;  /* 0x006000000c5879f0 */ /* 0x000fe2000c0008ff */
[----:B------:R-:W-:Y:S02]  /*2aa0*/  UIADD3 UR12, UR35, 0x82, URZ ;  /* 0x00000082230c7890 */ /* 0x000fe4000fffe03f */
[----:B------:R-:W-:Y:S01]  /*2ab0*/  UIADD3 UR13, UR35, 0x102, URZ ;  /* 0x00000102230d7890 */ /* 0x000fe2000fffe03f */
[----:B------:R-:W-:Y:S02]  /*2ac0*/  WARPGROUP.DEPBAR.LE gsb0, 0x0 ;  /* 0x00008000000079c5 */ /* 0x000fe40000010000 */
[----:B------:R-:W-:-:S06]  /*2ad0*/  WARPGROUP.ARRIVE ;  /* 0x00000000000079c5 */ /* 0x000fcc0000000000 */
[----:B------:R-:W-:Y:S03]  /*2ae0*/  HGMMA.64x32x16.F32 R152, gdesc[UR20], RZ, !UPT, gsb0 ;  /* 0x00600000149879f0 */ /* 0x000fe6000c0008ff */
[----:B------:R-:W-:Y:S02]  /*2af0*/  WARPGROUP.DEPBAR.LE gsb0, 0x0 ;  /* 0x00008000000079c5 */ /* 0x000fe40000010000 */
[----:B------:R-:W-:-:S06]  /*2b00*/  WARPGROUP.ARRIVE ;  /* 0x00000000000079c5 */ /* 0x000fcc0000000000 */
[----:B------:R-:W-:Y:S03]  /*2b10*/  HGMMA.64x32x16.F32 R216, gdesc[UR28], RZ, !UPT, gsb0 ;  /* 0x006000001cd879f0 */ /* 0x000fe6000c0008ff */
[----:B------:R-:W-:Y:S02]  /*2b20*/  WARPGROUP.DEPBAR.LE gsb0, 0x0 ;  /* 0x00008000000079c5 */ /* 0x000fe40000010000 */
[----:B0-----:R-:W-:-:S06]  /*2b30*/  WARPGROUP.ARRIVE ;  /* 0x00000000000079c5 */ /* 0x001fcc0000000000 */
[----:B------:R-:W-:Y:S03]  /*2b40*/  HGMMA.64x32x16.F32 R40, gdesc[UR16], RZ, !UPT, gsb0 ;  /* 0x00600000102879f0 */ /* 0x000fe6000c0008ff */
[----:B------:R-:W-:Y:S02]  /*2b50*/  WARPGROUP.DEPBAR.LE gsb0, 0x0 ;  /* 0x00008000000079c5 */ /* 0x000fe40000010000 */
[----:B------:R-:W-:Y:S02]  /*2b60*/  IMAD.MOV.U32 R3, RZ, RZ, R54 ;  /* 0x000000ffff037224 */ /* 0x000fe400078e0036 */
[----:B------:R-:W-:Y:S02]  /*2b70*/  IMAD.MOV.U32 R0, RZ, RZ, R55 ;  /* 0x000000ffff007224 */ /* 0x000fe400078e0037 */
[----:B------:R-:W-:Y:S02]  /*2b80*/  IMAD.MOV.U32 R54, RZ, RZ, R168 ;  /* 0x000000ffff367224 */ /* 0x000fe400078e00a8 */
[----:B------:R-:W-:Y:S01]  /*2b90*/  IMAD.MOV.U32 R55, RZ, RZ, R169 ;  /* 0x000000ffff377224 */ /* 0x000fe200078e00a9 */
[----:B------:R-:W2:Y:S01]  /*2ba0*/  LDL.LU R168, [R1+0xb8] ;  /* 0x0000b80001a87983 */ /* 0x000ea20000300800 */
[----:B------:R-:W-:-:S02]  /*2bb0*/  IMAD.MOV.U32 R20, RZ, RZ, R40 ;  /* 0x000000ffff147224 */ /* 0x000fc400078e0028 */
[----:B------:R-:W-:Y:S01]  /*2bc0*/  IMAD.MOV.U32 R19, RZ, RZ, R41 ;  /* 0x000000ffff137224 */ /* 0x000fe200078e0029 */
[----:B------:R-:W3:Y:S01]  /*2bd0*/  LDL.LU R169, [R1+0xbc] ;  /* 0x0000bc0001a97983 */ /* 0x000ee20000300800 */
        /* <DEDUP_REMOVED lines=28> */
[----:B------:R-:W-:Y:S01]  /*2da0*/  WARPGROUP.ARRIVE ;  /* 0x00000000000079c5 */ /* 0x000fe20000000000 */
[----:B------:R-:W-:-:S02]  /*2db0*/  IMAD.MOV.U32 R108, RZ, RZ, R172 ;  /* 0x000000ffff6c7224 */ /* 0x000fc400078e00ac */
[----:B------:R-:W-:Y:S02]  /*2dc0*/  IMAD.MOV.U32 R109, RZ, RZ, R173 ;  /* 0x000000ffff6d7224 */ /* 0x000fe400078e00ad */
[----:B------:R-:W-:Y:S01]  /*2dd0*/  IMAD.MOV.U32 R110, RZ, RZ, R174 ;  /* 0x000000ffff6e7224 */ /* 0x000fe200078e00ae */
[----:B------:R-:W-:Y:S01]  /*2de0*/  HGMMA.64x32x16.F32 R40, gdesc[UR4], R40, gsb0 ;  /* 0x00600000042879f0 */ /* 0x000fe20008000828 */
[----:B------:R-:W-:Y:S02]  /*2df0*/  IMAD.MOV.U32 R170, RZ, RZ, R83 ;  /* 0x000000ffffaa7224 */ /* 0x000fe400078e0053 */
[----:B------:R-:W4:Y:S01]  /*2e00*/  LDL.LU R83, [R1+0x390] ;  /* 0x0003900001537983 */ /* 0x000f220000300800 */
[----:B------:R-:W-:Y:S02]  /*2e10*/  IMAD.MOV.U32 R171, RZ, RZ, R84 ;  /* 0x000000ffffab7224 */ /* 0x000fe400078e0054 */
[----:B------:R-:W-:Y:S01]  /*2e20*/  IMAD.MOV.U32 R172, RZ, RZ, R85 ;  /* 0x000000ffffac7224 */ /* 0x000fe200078e0055 */
[----:B------:R-:W4:Y:S01]  /*2e30*/  LDL.LU R84, [R1+0x38c] ;  /* 0x00038c0001547983 */ /* 0x000f220000300800 */
[----:B------:R-:W-:-:S02]  /*2e40*/  IMAD.MOV.U32 R173, RZ, RZ, R86 ;  /* 0x000000ffffad7224 */ /* 0x000fc400078e0056 */
[----:B------:R-:W-:Y:S01]  /*2e50*/  IMAD.MOV.U32 R111, RZ, RZ, R175 ;  /* 0x000000ffff6f7224 */ /* 0x000fe200078e00af */
[----:B------:R-:W4:Y:S01]  /*2e60*/  LDL.LU R85, [R1+0x388] ;  /* 0x0003880001557983 */ /* 0x000f220000300800 */
[----:B------:R-:W-:Y:S02]  /*2e70*/  IMAD.MOV.U32 R174, RZ, RZ, R87 ;  /* 0x000000ffffae7224 */ /* 0x000fe400078e0057 */
[----:B------:R-:W-:Y:S01]  /*2e80*/  IMAD.MOV.U32 R112, RZ, RZ, R176 ;  /* 0x000000ffff707224 */ /* 0x000fe200078e00b0 */
        /* <DEDUP_REMOVED lines=24> */
[----:B------:R-:W4:Y:S04]  /*3010*/  LDL.LU R142, [R1+0x364] ;  /* 0x00036400018e7983 */ /* 0x000f280000300800 */
[----:B------:R-:W4:Y:S04]  /*3020*/  LDL.LU R143, [R1+0x360] ;  /* 0x00036000018f7983 */ /* 0x000f280000300800 */
[----:B------:R-:W4:Y:S01]  /*3030*/  LDL.LU R144, [R1+0x35c] ;  /* 0x00035c0001907983 */ /* 0x000f220000300800 */
[----:B------:R-:W-:-:S03]  /*3040*/  WARPGROUP.DEPBAR.LE gsb0, 0x0 ;  /* 0x00008000000079c5 */ /* 0x000fc60000010000 */
[----:B------:R0:W-:Y:S04]  /*3050*/  STL.64 [R1+0x180], R40 ;  /* 0x0001802801007387 */ /* 0x0001e80000100a00 */
[----:B------:R1:W-:Y:S04]  /*3060*/  STL.64 [R1+0x188], R42 ;  /* 0x0001882a01007387 */ /* 0x0003e80000100a00 */
[----:B------:R1:W-:Y:S04]  /*3070*/  STL.64 [R1+0x190], R44 ;  /* 0x0001902c01007387 */ /* 0x0003e80000100a00 */
[----:B------:R1:W-:Y:S04]  /*3080*/  STL.64 [R1+0x198], R46 ;  /* 0x0001982e01007387 */ /* 0x0003e80000100a00 */
[----:B------:R1:W-:Y:S01]  /*3090*/  STL.64 [R1+0x1a0], R48 ;  /* 0x0001a03001007387 */ /* 0x0003e20000100a00 */
[----:B0-----:R-:W-:-:S03]  /*30a0*/  IMAD.MOV.U32 R40, RZ, RZ, R106 ;  /* 0x000000ffff287224 */ /* 0x001fc600078e006a */
[----:B------:R0:W-:Y:S01]  /*30b0*/  STL.64 [R1+0x1a8], R50 ;  /* 0x0001a83201007387 */ /* 0x0001e20000100a00 */
[----:B------:R-:W-:-:S03]  /*30c0*/  IMAD.MOV.U32 R41, RZ, RZ, R107 ;  /* 0x000000ffff297224 */ /* 0x000fc600078e006b */
[----:B------:R0:W-:Y:S01]  /*30d0*/  STL.64 [R1+0x1b0], R52 ;  /* 0x0001b03401007387 */ /* 0x0001e20000100a00 */
[----:B-1----:R-:W-:Y:S02]  /*30e0*/  IMAD.MOV.U32 R42, RZ, RZ, R108 ;  /* 0x000000ffff2a7224 */ /* 0x002fe400078e006c */
[----:B------:R-:W-:Y:S01]  /*30f0*/  IMAD.MOV.U32 R43, RZ, RZ, R109 ;  /* 0x000000ffff2b7224 */ /* 0x000fe200078e006d */
[----:B------:R2:W-:Y:S01]  /*3100*/  STL.64 [R1+0x1b8], R54 ;  /* 0x0001b83601007387 */ /* 0x0005e20000100a00 */
[----:B------:R-:W-:Y:S02]  /*3110*/  IMAD.MOV.U32 R44, RZ, RZ, R110 ;  /* 0x000000ffff2c7224 */ /* 0x000fe400078e006e */
[----:B------:R-:W-:Y:S02]  /*3120*/  IMAD.MOV.U32 R45, RZ, RZ, R111 ;  /* 0x000000ffff2d7224 */ /* 0x000fe400078e006f */
[----:B------:R-:W-:Y:S02]  /*3130*/  IMAD.MOV.U32 R46, RZ, RZ, R112 ;  /* 0x000000ffff2e7224 */ /* 0x000fe400078e0070 */
[----:B------:R-:W-:-:S02]  /*3140*/  IMAD.MOV.U32 R47, RZ, RZ, R113 ;  /* 0x000000ffff2f7224 */ /* 0x000fc400078e0071 */
[----:B------:R-:W-:Y:S02]  /*3150*/  IMAD.MOV.U32 R48, RZ, RZ, R114 ;  /* 0x000000ffff307224 */ /* 0x000fe400078e0072 */
[----:B------:R-:W-:Y:S02]  /*3160*/  IMAD.MOV.U32 R49, RZ, RZ, R115 ;  /* 0x000000ffff317224 */ /* 0x000fe400078e0073 */
[----:B0-----:R-:W-:Y:S02]  /*3170*/  IMAD.MOV.U32 R50, RZ, RZ, R116 ;  /* 0x000000ffff327224 */ /* 0x001fe400078e0074 */
[----:B------:R-:W-:Y:S02]  /*3180*/  IMAD.MOV.U32 R51, RZ, RZ, R117 ;  /* 0x000000ffff337224 */ /* 0x000fe400078e0075 */
[----:B------:R-:W-:Y:S02]  /*3190*/  IMAD.MOV.U32 R52, RZ, RZ, R118 ;  /* 0x000000ffff347224 */ /* 0x000fe400078e0076 */
        /* <DEDUP_REMOVED lines=25> */
[----:B--2---:R-:W-:Y:S02]  /*3330*/  IMAD.MOV.U32 R54, RZ, RZ, R168 ;  /* 0x000000ffff367224 */ /* 0x004fe400078e00a8 */
[----:B---3--:R-:W-:-:S06]  /*3340*/  IMAD.MOV.U32 R55, RZ, RZ, R169 ;  /* 0x000000ffff377224 */ /* 0x008fcc00078e00a9 */
[----:B------:R-:W-:-:S06]  /*3350*/  WARPGROUP.ARRIVE ;  /* 0x00000000000079c5 */ /* 0x000fcc0000000000 */
[----:B------:R-:W-:Y:S01]  /*3360*/  HGMMA.64x32x16.F32 R40, gdesc[UR8], R40, gsb0 ;  /* 0x00600000082879f0 */ /* 0x000fe20008000828 */
        /* <DEDUP_REMOVED lines=15> */
[----:B------:R-:W4:Y:S01]  /*3460*/  LDL.LU R145, [R1+0x358] ;  /* 0x0003580001917983 */ /* 0x000f220000300800 */
[----:B------:R-:W-:-:S03]  /*3470*/  IMAD.MOV.U32 R183, RZ, RZ, R146 ;  /* 0x000000ffffb77224 */ /* 0x000fc600078e0092 */
[----:B------:R-:W4:Y:S04]  /*3480*/  LDL.LU R146, [R1+0x354] ;  /* 0x0003540001927983 */ /* 0x000f280000300800 */
[----:B------:R-:W2:Y:S04]  /*3490*/  LDL.LU R200, [R1+0x350] ;  /* 0x0003500001c87983 */ /* 0x000ea80000300800 */
        /* <DEDUP_REMOVED lines=9> */
[----:B------:R-:W2:Y:S01]  /*3530*/  LDL.LU R210, [R1+0x328] ;  /* 0x0003280001d27983 */ /* 0x000ea20000300800 */
[----:B------:R-:W-:-:S03]  /*3540*/  WARPGROUP.DEPBAR.LE gsb0, 0x0 ;  /* 0x00008000000079c5 */ /* 0x000fc60000010000 */
[----:B------:R-:W2:Y:S04]  /*3550*/  LDL.LU R211, [R1+0x324] ;  /* 0x0003240001d37983 */ /* 0x000ea80000300800 */
[----:B------:R-:W2:Y:S04]  /*3560*/  LDL.LU R212, [R1+0x320] ;  /* 0x0003200001d47983 */ /* 0x000ea80000300800 */
[----:B------:R-:W2:Y:S04]  /*3570*/  LDL.LU R213, [R1+0x31c] ;  /* 0x00031c0001d57983 */ /* 0x000ea80000300800 */
[----:B------:R0:W-:Y:S04]  /*3580*/  STL.64 [R1+0x80], R40 ;  /* 0x0000802801007387 */ /* 0x0001e80000100a00 */
[----:B------:R1:W-:Y:S01]  /*3590*/  STL.64 [R1+0x88], R42 ;  /* 0x0000882a01007387 */ /* 0x0003e20000100a00 */
[----:B------:R-:W-:-:S03]  /*35a0*/  IMAD.MOV.U32 R113, RZ, RZ, R115 ;  /* 0x000000ffff717224 */ /* 0x000fc600078e0073 */
[----:B------:R3:W-:Y:S01]  /*35b0*/  STL.64 [R1+0x90], R44 ;  /* 0x0000902c01007387 */ /* 0x0007e20000100a00 */
[----:B------:R-:W-:-:S03]  /*35c0*/  IMAD.MOV.U32 R114, RZ, RZ, R116 ;  /* 0x000000ffff727224 */ /* 0x000fc600078e0074 */
[----:B------:R3:W-:Y:S01]  /*35d0*/  STL.64 [R1+0x98], R46 ;  /* 0x0000982e01007387 */ /* 0x0007e20000100a00 */
[----:B------:R-:W-:-:S03]  /*35e0*/  IMAD.MOV.U32 R115, RZ, RZ, R117 ;  /* 0x000000ffff737224 */ /* 0x000fc600078e0075 */
[----:B------:R3:W-:Y:S01]  /*35f0*/  STL.64 [R1+0xa0], R48 ;  /* 0x0000a03001007387 */ /* 0x0007e20000100a00 */
[----:B------:R-:W-:-:S03]  /*3600*/  IMAD.MOV.U32 R116, RZ, RZ, R118 ;  /* 0x000000ffff747224 */ /* 0x000fc600078e0076 */
[----:B------:R3:W-:Y:S01]  /*3610*/  STL.64 [R1+0xa8], R50 ;  /* 0x0000a83201007387 */ /* 0x0007e20000100a00 */
[----:B------:R-:W-:Y:S02]  /*3620*/  IMAD.MOV.U32 R117, RZ, RZ, R119 ;  /* 0x000000ffff757224 */ /* 0x000fe400078e0077 */
[----:B------:R-:W-:Y:S01]  /*3630*/  IMAD.MOV.U32 R118, RZ, RZ, R214 ;  /* 0x000000ffff767224 */ /* 0x000fe200078e00d6 */
[----:B------:R3:W-:Y:S01]  /*3640*/  STL.64 [R1+0xb0], R52 ;  /* 0x0000b03401007387 */ /* 0x0007e20000100a00 */
[----:B------:R-:W-:-:S03]  /*3650*/  IMAD.MOV.U32 R119, RZ, RZ, R215 ;  /* 0x000000ffff777224 */ /* 0x000fc600078e00d7 */
[----:B------:R3:W-:Y:S04]  /*3660*/  STL.64 [R1+0xb8], R54 ;  /* 0x0000b83601007387 */ /* 0x0007e80000100a00 */
[----:B------:R-:W2:Y:S04]  /*3670*/  LDL.LU R214, [R1+0x318] ;  /* 0x0003180001d67983 */ /* 0x000ea80000300800 */
[----:B------:R-:W2:Y:S01]  /*3680*/  LDL.LU R215, [R1+0x314] ;  /* 0x0003140001d77983 */ /* 0x000ea20000300800 */
[----:B------:R-:W-:Y:S01]  /*3690*/  UMOV UR26, UR13 ;  /* 0x0000000d001a7c82 */ /* 0x000fe20008000000 */
[----:B------:R-:W-:-:S02]  /*36a0*/  UMOV UR27, 0x80000020 ;  /* 0x80000020001b7882 */ /* 0x000fc40000000000 */
[----:B0-----:R-:W4:Y:S04]  /*36b0*/  LDL.LU R40, [R1+0x40] ;  /* 0x0000400001287983 */ /* 0x001f280000300800 */
[----:B------:R-:W4:Y:S04]  /*36c0*/  LDL.LU R41, [R1+0x44] ;  /* 0x0000440001297983 */ /* 0x000f280000300800 */
[----:B-1----:R-:W4:Y:S04]  /*36d0*/  LDL.LU R42, [R1+0x48] ;  /* 0x00004800012a7983 */ /* 0x002f280000300800 */
[----:B------:R-:W4:Y:S04]  /*36e0*/  LDL.LU R43, [R1+0x4c] ;  /* 0x00004c00012b7983 */ /* 0x000f280000300800 */
[----:B---3--:R-:W3:Y:S04]  /*36f0*/  LDL.LU R44, [R1+0x50] ;  /* 0x00005000012c7983 */ /* 0x008ee80000300800 */
[----:B------:R-:W3:Y:S04]  /*3700*/  LDL.LU R45, [R1+0x54] ;  /* 0x00005400012d7983 */ /* 0x000ee80000300800 */
        /* <DEDUP_REMOVED lines=9> */
[----:B------:R-:W3:Y:S01]  /*37a0*/  LDL.LU R55, [R1+0x7c] ;  /* 0x00007c0001377983 */ /* 0x000ee20000300800 */
[----:B--2---:R-:W-:-:S06]  /*37b0*/  WARPGROUP.ARRIVE ;  /* 0x00000000000079c5 */ /* 0x004fcc0000000000 */
[----:B------:R-:W-:Y:S03]  /*37c0*/  HGMMA.64x32x16.F32 R200, gdesc[UR24], R200, gsb0 ;  /* 0x0060000018c879f0 */ /* 0x000fe600080008c8 */
[----:B------:R-:W-:Y:S02]  /*37d0*/  WARPGROUP.DEPBAR.LE gsb0, 0x0 ;  /* 0x00008000000079c5 */ /* 0x000fe40000010000 */
[----:B------:R-:W-:Y:S04]  /*37e0*/  STL.64 [R1+0x228], R214 ;  /* 0x000228d601007387 */ /* 0x000fe80000100a00 */
[----:B------:R-:W-:Y:S04]  /*37f0*/  STL.64 [R1+0x220], R212 ;  /* 0x000220d401007387 */ /* 0x000fe80000100a00 */
[----:B------:R-:W-:Y:S04]  /*3800*/  STL.64 [R1+0x218], R210 ;  /* 0x000218d201007387 */ /* 0x000fe80000100a00 */
[----:B------:R-:W-:Y:S04]  /*3810*/  STL.64 [R1+0x210], R208 ;  /* 0x000210d001007387 */ /* 0x000fe80000100a00 */
[----:B------:R-:W-:Y:S04]  /*3820*/  STL.64 [R1+0x208], R206 ;  /* 0x000208ce01007387 */ /* 0x000fe80000100a00 */
[----:B------:R0:W-:Y:S04]  /*3830*/  STL.64 [R1+0x200], R204 ;  /* 0x000200cc01007387 */ /* 0x0001e80000100a00 */
[----:B------:R1:W-:Y:S04]  /*3840*/  STL.64 [R1+0x1f8], R202 ;  /* 0x0001f8ca01007387 */ /* 0x0003e80000100a00 */
[----:B------:R2:W-:Y:S01]  /*3850*/  STL.64 [R1+0x1f0], R200 ;  /* 0x0001f0c801007387 */ /* 0x0005e20000100a00 */
[----:B0-----:R-:W-:-:S02]  /*3860*/  IMAD.MOV.U32 R204, RZ, RZ, R151 ;  /* 0x000000ffffcc7224 */ /* 0x001fc400078e0097 */
[----:B-1----:R-:W-:Y:S02]  /*3870*/  IMAD.MOV.U32 R202, RZ, RZ, R149 ;  /* 0x000000ffffca7224 */ /* 0x002fe400078e0095 */
[----:B--2---:R-:W-:Y:S02]  /*3880*/  IMAD.MOV.U32 R200, RZ, RZ, R147 ;  /* 0x000000ffffc87224 */ /* 0x004fe400078e0093 */
[----:B------:R-:W4:Y:S01]  /*3890*/  LDL.LU R147, [R1+0x310] ;  /* 0x0003100001937983 */ /* 0x000f220000300800 */
[----:B------:R-:W-:Y:S02]  /*38a0*/  IMAD.MOV.U32 R201, RZ, RZ, R148 ;  /* 0x000000ffffc97224 */ /* 0x000fe400078e0094 */
[----:B------:R-:W-:Y:S01]  /*38b0*/  IMAD.MOV.U32 R203, RZ, RZ, R150 ;  /* 0x000000ffffcb7224 */ /* 0x000fe200078e0096 */
[----:B------:R-:W4:Y:S04]  /*38c0*/  LDL.LU R148, [R1+0x30c] ;  /* 0x00030c0001947983 */ /* 0x000f280000300800 */
[----:B------:R-:W4:Y:S04]  /*38d0*/  LDL.LU R149, [R1+0x308] ;  /* 0x0003080001957983 */ /* 0x000f280000300800 */
[----:B------:R-:W4:Y:S04]  /*38e0*/  LDL.LU R150, [R1+0x304] ;  /* 0x0003040001967983 */ /* 0x000f280000300800 */
[----:B------:R-:W4:Y:S01]  /*38f0*/  LDL.LU R151, [R1+0x300] ;  /* 0x0003000001977983 */ /* 0x000f220000300800 */
        /* <DEDUP_REMOVED lines=9> */
[----:B----4-:R-:W-:-:S06]  /*3990*/  WARPGROUP.ARRIVE ;  /* 0x00000000000079c5 */ /* 0x010fcc0000000000 */
[----:B------:R-:W-:Y:S03]  /*39a0*/  HGMMA.64x32x16.F32 R136, gdesc[UR12], R136, gsb0 ;  /* 0x006000000c8879f0 */ /* 0x000fe60008000888 */
[----:B------:R-:W-:Y:S02]  /*39b0*/  WARPGROUP.DEPBAR.LE gsb0, 0x0 ;  /* 0x00008000000079c5 */ /* 0x000fe40000010000 */
[----:B------:R-:W-:-:S06]  /*39c0*/  WARPGROUP.ARRIVE ;  /* 0x00000000000079c5 */ /* 0x000fcc0000000000 */
[----:B------:R-:W-:Y:S01]  /*39d0*/  HGMMA.64x32x16.F32 R72, gdesc[UR16], R72, gsb0 ;  /* 0x00600000104879f0 */ /* 0x000fe20008000848 */
[----:B------:R-:W-:Y:S01]  /*39e0*/  UMOV UR16, UR8 ;  /* 0x0000000800107c82 */ /* 0x000fe20008000000 */
[----:B------:R-:W-:Y:S01]  /*39f0*/  UMOV UR17, 0x80000020 ;  /* 0x8000002000117882 */ /* 0x000fe20000000000 */
[----:B------:R-:W-:Y:S02]  /*3a00*/  WARPGROUP.DEPBAR.LE gsb0, 0x0 ;  /* 0x00008000000079c5 */ /* 0x000fe40000010000 */
[----:B------:R-:W-:-:S06]  /*3a10*/  WARPGROUP.ARRIVE ;  /* 0x00000000000079c5 */ /* 0x000fcc0000000000 */
[----:B------:R-:W-:Y:S01]  /*3a20*/  HGMMA.64x32x16.F32 R56, gdesc[UR16], R56, gsb0 ;  /* 0x00600000103879f0 */ /* 0x000fe20008000838 */
[----:B------:R-:W-:Y:S01]  /*3a30*/  UMOV UR12, UR16 ;  /* 0x00000010000c7c82 */ /* 0x000fe20008000000 */
[----:B------:R-:W-:Y:S01]  /*3a40*/  UMOV UR13, UR17 ;  /* 0x00000011000d7c82 */ /* 0x000fe20008000000 */
        /* <DEDUP_REMOVED lines=11> */
[----:B---3--:R-:W-:-:S06]  /*3b00*/  WARPGROUP.ARRIVE ;  /* 0x00000000000079c5 */ /* 0x008fcc0000000000 */
        /* <DEDUP_REMOVED lines=11> */
[----:B------:R-:W-:Y:S01]  /*3bc0*/  IMAD.MOV.U32 R215, RZ, RZ, R21 ;  /* 0x000000ffffd77224 */ /* 0x000fe200078e0015 */
[----:B------:R-:W-:Y:S01]  /*3bd0*/  UMOV UR4, UR16 ;  /* 0x0000001000047c82 */ /* 0x000fe20008000000 */
[----:B------:R-:W-:Y:S01]  /*3be0*/  UMOV UR5, UR17 ;  /* 0x0000001100057c82 */ /* 0x000fe20008000000 */
[----:B------:R-:W-:Y:S01]  /*3bf0*/  UIADD3 UR12, UR34, 0x402, URZ ;  /* 0x00000402220c7890 */ /* 0x000fe2000fffe03f */
[----:B------:R0:W5:Y:S04]  /*3c00*/  LDL.LU R17, [R1+0x2fc] ;  /* 0x0002fc0001117983 */ /* 0x0001680000300800 */
[----:B------:R0:W5:Y:S04]  /*3c10*/  LDL.LU R16, [R1+0x2f8] ;  /* 0x0002f80001107983 */ /* 0x0001680000300800 */
[----:B------:R0:W5:Y:S04]  /*3c20*/  LDL.LU R5, [R1+0x2f4] ;  /* 0x0002f40001057983 */ /* 0x0001680000300800 */
[----:B------:R0:W5:Y:S01]  /*3c30*/  LDL.LU R2, [R1+0x2f0] ;  /* 0x0002f00001027983 */ /* 0x0001620000300800 */
[----:B------:R-:W-:-:S02]  /*3c40*/  WARPGROUP.DEPBAR.LE gsb0, 0x0 ;  /* 0x00008000000079c5 */ /* 0x000fc40000010000 */
        /* <DEDUP_REMOVED lines=9> */
[----:B------:R-:W-:Y:S04]  /*3ce0*/  STL.64 [R1+0x40], R40 ;  /* 0x0000402801007387 */ /* 0x000fe80000100a00 */
[----:B------:R-:W-:Y:S04]  /*3cf0*/  STL.64 [R1+0x48], R42 ;  /* 0x0000482a01007387 */ /* 0x000fe80000100a00 */
[----:B------:R-:W-:Y:S04]  /*3d00*/  STL.64 [R1+0x50], R44 ;  /* 0x0000502c01007387 */ /* 0x000fe80000100a00 */
[----:B------:R-:W-:Y:S04]  /*3d10*/  STL.64 [R1+0x58], R46 ;  /* 0x0000582e01007387 */ /* 0x000fe80000100a00 */
[----:B------:R-:W-:Y:S04]  /*3d20*/  STL.64 [R1+0x60], R48 ;  /* 0x0000603001007387 */ /* 0x000fe80000100a00 */
[----:B------:R-:W-:Y:S04]  /*3d30*/  STL.64 [R1+0x68], R50 ;  /* 0x0000683201007387 */ /* 0x000fe80000100a00 */
[----:B------:R-:W-:Y:S01]  /*3d40*/  STL.64 [R1+0x70], R52 ;  /* 0x0000703401007387 */ /* 0x000fe20000100a00 */
[----:B------:R-:W-:-:S02]  /*3d50*/  WARPGROUP.DEPBAR.LE gsb0, 0x0 ;  /* 0x00008000000079c5 */ /* 0x000fc40000010000 */
[----:B------:R-:W-:-:S06]  /*3d60*/  WARPGROUP.ARRIVE ;  /* 0x00000000000079c5 */ /* 0x000fcc0000000000 */
[----:B------:R-:W-:Y:S01]  /*3d70*/  HGMMA.64x32x16.F32 R168, gdesc[UR8], R168, gsb0 ;  /* 0x0060000008a879f0 */ /* 0x000fe200080008a8 */
[----:B------:R1:W-:Y:S04]  /*3d80*/  STL.64 [R1+0x78], R54 ;  /* 0x0000783601007387 */ /* 0x0003e80000100a00 */
[----:B-1----:R-:W2:Y:S04]  /*3d90*/  LDL.LU.64 R54, [R1+0x2e8] ;  /* 0x0002e80001367983 */ /* 0x002ea80000300a00 */
[----:B------:R-:W2:Y:S04]  /*3da0*/  LDL.LU.64 R52, [R1+0x2e0] ;  /* 0x0002e00001347983 */ /* 0x000ea80000300a00 */
[----:B------:R-:W2:Y:S04]  /*3db0*/  LDL.LU.64 R50, [R1+0x2d8] ;  /* 0x0002d80001327983 */ /* 0x000ea80000300a00 */
[----:B------:R-:W2:Y:S04]  /*3dc0*/  LDL.LU.64 R48, [R1+0x2d0] ;  /* 0x0002d00001307983 */ /* 0x000ea80000300a00 */
[----:B------:R-:W2:Y:S04]  /*3dd0*/  LDL.LU.64 R46, [R1+0x2c8] ;  /* 0x0002c800012e7983 */ /* 0x000ea80000300a00 */
[----:B------:R-:W2:Y:S04]  /*3de0*/  LDL.LU.64 R44, [R1+0x2c0] ;  /* 0x0002c000012c7983 */ /* 0x000ea80000300a00 */
[----:B------:R-:W2:Y:S04]  /*3df0*/  LDL.LU.64 R42, [R1+0x2b8] ;  /* 0x0002b800012a7983 */ /* 0x000ea80000300a00 */
[----:B------:R-:W2:Y:S04]  /*3e00*/  LDL.LU.64 R40, [R1+0x2b0] ;  /* 0x0002b00001287983 */ /* 0x000ea80000300a00 */
[----:B------:R-:W-:Y:S04]  /*3e10*/  STL.64 [R1+0x140], R200 ;  /* 0x000140c801007387 */ /* 0x000fe80000100a00 */
        /* <DEDUP_REMOVED lines=14> */
[----:B------:R1:W-:Y:S01]  /*3f00*/  STL.64 [R1+0x138], R118 ;  /* 0x0001387601007387 */ /* 0x0003e20000100a00 */
[----:B------:R-:W-:-:S03]  /*3f10*/  WARPGROUP.DEPBAR.LE gsb0, 0x0 ;  /* 0x00008000000079c5 */ /* 0x000fc60000010000 */
[----:B-1----:R-:W3:Y:S04]  /*3f20*/  LDL.LU.64 R118, [R1+0x2a8] ;  /* 0x0002a80001767983 */ /* 0x002ee80000300a00 */
[----:B------:R-:W3:Y:S04]  /*3f30*/  LDL.LU.64 R116, [R1+0x2a0] ;  /* 0x0002a00001747983 */ /* 0x000ee80000300a00 */
[----:B------:R-:W3:Y:S04]  /*3f40*/  LDL.LU.64 R114, [R1+0x298] ;  /* 0x0002980001727983 */ /* 0x000ee80000300a00 */
[----:B------:R-:W3:Y:S04]  /*3f50*/  LDL.LU.64 R112, [R1+0x290] ;  /* 0x0002900001707983 */ /* 0x000ee80000300a00 */
[----:B------:R-:W3:Y:S04]  /*3f60*/  LDL.LU.64 R110, [R1+0x288] ;  /* 0x00028800016e7983 */ /* 0x000ee80000300a00 */
[----:B------:R-:W3:Y:S04]  /*3f70*/  LDL.LU.64 R108, [R1+0x280] ;  /* 0x00028000016c7983 */ /* 0x000ee80000300a00 */
[----:B------:R-:W3:Y:S04]  /*3f80*/  LDL.LU.64 R106, [R1+0x278] ;  /* 0x00027800016a7983 */ /* 0x000ee80000300a00 */
[----:B------:R-:W3:Y:S04]  /*3f90*/  LDL.LU.64 R104, [R1+0x270] ;  /* 0x0002700001687983 */ /* 0x000ee80000300a00 */
[----:B------:R-:W-:Y:S04]  /*3fa0*/  STL.64 [R1], R168 ;  /* 0x000000a801007387 */ /* 0x000fe80000100a00 */
[----:B------:R-:W-:Y:S04]  /*3fb0*/  STL.64 [R1+0x8], R170 ;  /* 0x000008aa01007387 */ /* 0x000fe80000100a00 */
[----:B------:R-:W-:Y:S04]  /*3fc0*/  STL.64 [R1+0x10], R172 ;  /* 0x000010ac01007387 */ /* 0x000fe80000100a00 */
[----:B------:R-:W-:Y:S04]  /*3fd0*/  STL.64 [R1+0x18], R174 ;  /* 0x000018ae01007387 */ /* 0x000fe80000100a00 */
[----:B------:R-:W-:Y:S04]  /*3fe0*/  STL.64 [R1+0x20], R176 ;  /* 0x000020b001007387 */ /* 0x000fe80000100a00 */
[----:B------:R-:W-:Y:S04]  /*3ff0*/  STL.64 [R1+0x28], R178 ;  /* 0x000028b201007387 */ /* 0x000fe80000100a00 */
[----:B------:R-:W-:Y:S04]  /*4000*/  STL.64 [R1+0x30], R180 ;  /* 0x000030b401007387 */ /* 0x000fe80000100a00 */
[----:B------:R1:W-:Y:S04]  /*4010*/  STL.64 [R1+0x38], R182 ;  /* 0x000038b601007387 */ /* 0x0003e80000100a00 */
[----:B-1----:R-:W4:Y:S04]  /*4020*/  LDL.LU.64 R182, [R1+0x268] ;  /* 0x0002680001b67983 */ /* 0x002f280000300a00 */
[----:B------:R-:W4:Y:S04]  /*4030*/  LDL.LU.64 R180, [R1+0x260] ;  /* 0x0002600001b47983 */ /* 0x000f280000300a00 */
[----:B------:R-:W4:Y:S04]  /*4040*/  LDL.LU.64 R178, [R1+0x258] ;  /* 0x0002580001b27983 */ /* 0x000f280000300a00 */
[----:B------:R-:W4:Y:S04]  /*4050*/  LDL.LU.64 R176, [R1+0x250] ;  /* 0x0002500001b07983 */ /* 0x000f280000300a00 */
[----:B------:R-:W4:Y:S04]  /*4060*/  LDL.LU.64 R174, [R1+0x248] ;  /* 0x0002480001ae7983 */ /* 0x000f280000300a00 */
[----:B------:R-:W4:Y:S04]  /*4070*/  LDL.LU.64 R172, [R1+0x240] ;  /* 0x0002400001ac7983 */ /* 0x000f280000300a00 */
[----:B------:R-:W4:Y:S04]  /*4080*/  LDL.LU.64 R170, [R1+0x238] ;  /* 0x0002380001aa7983 */ /* 0x000f280000300a00 */
[----:B------:R-:W4:Y:S01]  /*4090*/  LDL.LU.64 R168, [R1+0x230] ;  /* 0x0002300001a87983 */ /* 0x000f220000300a00 */
[----:B------:R-:W-:Y:S01]  /*40a0*/  UMOV UR24, UR4 ;  /* 0x0000000400187c82 */ /* 0x000fe20008000000 */
[----:B------:R-:W-:Y:S01]  /*40b0*/  UMOV UR25, UR5 ;  /* 0x0000000500197c82 */ /* 0x000fe20008000000 */
[----:B------:R-:W-:Y:S01]  /*40c0*/  UMOV UR12, UR4 ;  /* 0x00000004000c7c82 */ /* 0x000fe20008000000 */
[----:B------:R-:W-:Y:S01]  /*40d0*/  UMOV UR13, UR5 ;  /* 0x00000005000d7c82 */ /* 0x000fe20008000000 */
[----:B------:R-:W-:Y:S01]  /*40e0*/  UMOV UR16, UR4 ;  /* 0x0000000400107c82 */ /* 0x000fe20008000000 */
[----:B------:R-:W-:Y:S01]  /*40f0*/  UMOV UR17, UR5 ;  /* 0x0000000500117c82 */ /* 0x000fe20008000000 */
[----:B------:R-:W-:Y:S01]  /*4100*/  UIADD3 UR34, UR34, 0x602, URZ ;  /* 0x0000060222227890 */ /* 0x000fe2000fffe03f */
[----:B----4-:R-:W-:-:S06]  /*4110*/  WARPGROUP.ARRIVE ;  /* 0x00000000000079c5 */ /* 0x010fcc0000000000 */
[----:B------:R-:W-:Y:S03]  /*4120*/  HGMMA.64x32x16.F32 R168, gdesc[UR24], R168, gsb0 ;  /* 0x0060000018a879f0 */ /* 0x000fe600080008a8 */
[----:B------:R-:W-:Y:S02]  /*4130*/  WARPGROUP.DEPBAR.LE gsb0, 0x0 ;  /* 0x00008000000079c5 */ /* 0x000fe40000010000 */
[----:B---3--:R-:W-:-:S06]  /*4140*/  WARPGROUP.ARRIVE ;  /* 0x00000000000079c5 */ /* 0x008fcc0000000000 */
[----:B------:R-:W-:Y:S03]  /*4150*/  HGMMA.64x32x16.F32 R104, gdesc[UR12], R104, gsb0 ;  /* 0x006000000c6879f0 */ /* 0x000fe60008000868 */
[----:B------:R-:W-:Y:S02]  /*4160*/  WARPGROUP.DEPBAR.LE gsb0, 0x0 ;  /* 0x00008000000079c5 */ /* 0x000fe40000010000 */
[----:B--2---:R-:W-:-:S06]  /*4170*/  WARPGROUP.ARRIVE ;  /* 0x00000000000079c5 */ /* 0x004fcc0000000000 */
        /* <DEDUP_REMOVED lines=37> */
[----:B------:R-:W-:Y:S01]  /*43d0*/  UMOV UR4, UR16 ;  /* 0x0000001000047c82 */ /* 0x000fe20008000000 */
[----:B------:R-:W-:Y:S01]  /*43e0*/  UMOV UR5, UR17 ;  /* 0x0000001100057c82 */ /* 0x000fe20008000000 */
[----:B------:R-:W-:-:S03]  /*43f0*/  WARPGROUP.DEPBAR.LE gsb0, 0x0 ;  /* 0x00008000000079c5 */ /* 0x000fc60000010000 */
[----:B------:R-:W-:-:S06]  /*4400*/  WARPGROUP.ARRIVE ;  /* 0x00000000000079c5 */ /* 0x000fcc0000000000 */
[----:B------:R-:W-:Y:S03]  /*4410*/  HGMMA.64x32x16.F32 R200, gdesc[UR4], R200, gsb0 ;  /* 0x0060000004c879f0 */ /* 0x000fe600080008c8 */
        /* <DEDUP_REMOVED lines=8> */
[----:B------:R1:W-:Y:S04]  /*44a0*/  STL.64 [R1+0xf8], R214 ;  /* 0x0000f8d601007387 */ /* 0x0003e80000100a00 */
[----:B-1----:R0:W5:Y:S04]  /*44b0*/  LDL.LU.64 R214, [R1+0x228] ;  /* 0x0002280001d67983 */ /* 0x0021680000300a00 */
[----:B------:R0:W5:Y:S04]  /*44c0*/  LDL.LU.64 R212, [R1+0x220] ;  /* 0x0002200001d47983 */ /* 0x0001680000300a00 */
[----:B------:R0:W5:Y:S04]  /*44d0*/  LDL.LU.64 R210, [R1+0x218] ;  /* 0x0002180001d27983 */ /* 0x0001680000300a00 */
[----:B------:R0:W5:Y:S04]  /*44e0*/  LDL.LU.64 R208, [R1+0x210] ;  /* 0x0002100001d07983 */ /* 0x0001680000300a00 */
[----:B------:R0:W5:Y:S04]  /*44f0*/  LDL.LU.64 R206, [R1+0x208] ;  /* 0x0002080001ce7983 */ /* 0x0001680000300a00 */
[----:B------:R0:W5:Y:S04]  /*4500*/  LDL.LU.64 R204, [R1+0x200] ;  /* 0x0002000001cc7983 */ /* 0x0001680000300a00 */
[----:B------:R0:W5:Y:S04]  /*4510*/  LDL.LU.64 R202, [R1+0x1f8] ;  /* 0x0001f80001ca7983 */ /* 0x0001680000300a00 */
[----:B------:R0:W5:Y:S01]  /*4520*/  LDL.LU.64 R200, [R1+0x1f0] ;  /* 0x0001f00001c87983 */ /* 0x0001620000300a00 */
[----:B------:R-:W-:Y:S05]  /*4530*/  @!P1 BRA `(.L_x_22) ;  /* 0x0000003000b89947 */ /* 0x000fea0003800000 */
[----:B------:R-:W-:Y:S01]  /*4540*/  UIADD3 UR25, UR37, 0x1, URZ ;  /* 0x0000000125197890 */ /* 0x000fe2000fffe03f */
[----:B-----5:R-:W-:Y:S01]  /*4550*/  IMAD.MOV.U32 R0, RZ, RZ, R5 ;  /* 0x000000ffff007224 */ /* 0x020fe200078e0005 */
[----:B------:R-:W-:Y:S02]  /*4560*/  UMOV UR24, UR37 ;  /* 0x0000002500187c82 */ /* 0x000fe40008000000 */
[----:B------:R-:W-:-:S04]  /*4570*/  UISETP.NE.AND UP0, UPT, UR25, 0x5, UPT ;  /* 0x000000051900788c */ /* 0x000fc8000bf05270 */
[----:B------:R-:W-:Y:S02]  /*4580*/  USEL UR4, URZ, 0x1, UP0 ;  /* 0x000000013f047887 */ /* 0x000fe40008000000 */
[----:B------:R-:W-:Y:S02]  /*4590*/  USEL UR25, UR25, URZ, UP0 ;  /* 0x0000003f19197287 */ /* 0x000fe40008000000 */
[----:B------:R-:W-:-:S06]  /*45a0*/  ULOP3.LUT UR4, UR36, UR4, URZ, 0x3c, !UPT ;  /* 0x0000000424047292 */ /* 0x000fcc000f8e3c3f */
[----:B------:R-:W-:-:S07]  /*45b0*/  IMAD.U32 R3, RZ, RZ, UR4 ;  /* 0x00000004ff037e24 */ /* 0x000fce000f8e00ff */
.L_x_29:
[----:B------:R-:W-:Y:S05]  /*45c0*/  @!P0 BRA `(.L_x_23) ;  /* 0x0000000000048947 */ /* 0x000fea0003800000 */
[----:B------:R-:W-:Y:S01]  /*45d0*/  BPT.TRAP 0x1 ;  /* 0x000000040000795c */ /* 0x000fe20000300000 */
.L_x_23:
[----:B------:R-:W-:Y:S01]  /*45e0*/  ULEA UR4, UR25, UR42, 0x3 ;  /* 0x0000002a19047291 */ /* 0x000fe2000f8e183f */
[----:B------:R-:W-:-:S08]  /*45f0*/  SHF.L.U32 R4, R3, 0x1f, RZ ;  /* 0x0000001f03047819 */ /* 0x000fd000000006ff */
[----:B------:R1:W2:Y:S01]  /*4600*/  SYNCS.PHASECHK.TRANS64.TRYWAIT P1, [UR4], R4 ;  /* 0x00000004ff0075a7 */ /* 0x0002a20008020144 */
[----:B------:R-:W-:Y:S05]  /*4610*/  @!P0 BRA `(.L_x_24) ;  /* 0x0000000000048947 */ /* 0x000fea0003800000 */
[----:B------:R-:W-:Y:S01]  /*4620*/  BPT.TRAP 0x1 ;  /* 0x000000040000795c */ /* 0x000fe20000300000 */
.L_x_24:
[----:B--2---:R-:W-:Y:S05]  /*4630*/  @P1 BRA `(.L_x_25) ;  /* 0x0000000000081947 */ /* 0x004fea0003800000 */
[----:B------:R-:W2:Y:S02]  /*4640*/  SYNCS.PHASECHK.TRANS64.TRYWAIT P1, [UR4], R4 ;  /* 0x00000004ff0075a7 */ /* 0x000ea40008020144 */
[----:B--2---:R-:W-:Y:S05]  /*4650*/  @!P1 BRA `(.L_x_26) ;  /* 0x0000021800d89947 */ /* 0x004fea0003800000 */
.L_x_25:
        /* <DEDUP_REMOVED lines=8> */
[----:B---3--:R-:W3:Y:S04]  /*46e0*/  LDL.LU.64 R88, [R1+0x80] ;  /* 0x0000800001587983 */ /* 0x008ee80000300a00 */
[----:B------:R-:W3:Y:S04]  /*46f0*/  LDL.LU.64 R90, [R1+0x88] ;  /* 0x00008800015a7983 */ /* 0x000ee80000300a00 */
[----:B------:R-:W3:Y:S04]  /*4700*/  LDL.LU.64 R92, [R1+0x90] ;  /* 0x00009000015c7983 */ /* 0x000ee80000300a00 */
[----:B------:R-:W3:Y:S04]  /*4710*/  LDL.LU.64 R94, [R1+0x98] ;  /* 0x00009800015e7983 */ /* 0x000ee80000300a00 */
[----:B------:R-:W3:Y:S04]  /*4720*/  LDL.LU.64 R96, [R1+0xa0] ;  /* 0x0000a00001607983 */ /* 0x000ee80000300a00 */
[----:B------:R-:W3:Y:S04]  /*4730*/  LDL.LU.64 R98, [R1+0xa8] ;  /* 0x0000a80001627983 */ /* 0x000ee80000300a00 */
[----:B------:R-:W3:Y:S04]  /*4740*/  LDL.LU.64 R100, [R1+0xb0] ;  /* 0x0000b00001647983 */ /* 0x000ee80000300a00 */
[----:B------:R-:W3:Y:S04]  /*4750*/  LDL.LU.64 R102, [R1+0xb8] ;  /* 0x0000b80001667983 */ /* 0x000ee80000300a00 */
        /* <DEDUP_REMOVED lines=8> */
[----:B----4-:R-:W4:Y:S04]  /*47e0*/  LDL.LU.64 R152, [R1+0x180] ;  /* 0x0001800001987983 */ /* 0x010f280000300a00 */
[----:B------:R-:W4:Y:S04]  /*47f0*/  LDL.LU.64 R154, [R1+0x188] ;  /* 0x00018800019a7983 */ /* 0x000f280000300a00 */
[----:B------:R-:W4:Y:S04]  /*4800*/  LDL.LU.64 R156, [R1+0x190] ;  /* 0x00019000019c7983 */ /* 0x000f280000300a00 */
[----:B------:R-:W4:Y:S04]  /*4810*/  LDL.LU.64 R158, [R1+0x198] ;  /* 0x00019800019e7983 */ /* 0x000f280000300a00 */
[----:B------:R-:W4:Y:S04]  /*4820*/  LDL.LU.64 R160, [R1+0x1a0] ;  /* 0x0001a00001a07983 */ /* 0x000f280000300a00 */
[----:B------:R-:W4:Y:S04]  /*4830*/  LDL.LU.64 R162, [R1+0x1a8] ;  /* 0x0001a80001a27983 */ /* 0x000f280000300a00 */
[----:B------:R-:W4:Y:S04]  /*4840*/  LDL.LU.64 R164, [R1+0x1b0] ;  /* 0x0001b00001a47983 */ /* 0x000f280000300a00 */
[----:B------:R-:W4:Y:S01]  /*4850*/  LDL.LU.64 R166, [R1+0x1b8] ;  /* 0x0001b80001a67983 */ /* 0x000f220000300a00 */
[----:B------:R-:W-:-:S02]  /*4860*/  ULEA UR26, UR25, UR32, 0xb ;  /* 0x00000020191a7291 */ /* 0x000fc4000f8e583f */
[----:B------:R-:W-:Y:S01]  /*4870*/  UIMAD UR27, UR25, 0x280, UR33 ;  /* 0x00000280191b78a4 */ /* 0x000fe2000f8e0221 */
[----:B------:R0:W-:Y:S01]  /*4880*/  STL [R1+0x3d8], R216 ;  /* 0x0003d8d801007387 */ /* 0x0001e20000100800 */
[----:B------:R-:W-:Y:S01]  /*4890*/  UMOV UR5, 0x80000020 ;  /* 0x8000002000057882 */ /* 0x000fe20000000000 */
[----:B------:R-:W-:Y:S01]  /*48a0*/  UMOV UR7, 0x80000020 ;  /* 0x8000002000077882 */ /* 0x000fe20000000000 */
[----:B------:R-:W-:Y:S01]  /*48b0*/  UIADD3 UR10, UR27, 0x80, URZ ;  /* 0x000000801b0a7890 */ /* 0x000fe2000fffe03f */
[----:B------:R0:W-:Y:S01]  /*48c0*/  STL [R1+0x3d4], R217 ;  /* 0x0003d4d901007387 */ /* 0x0001e20000100800 */
[----:B------:R-:W-:Y:S01]  /*48d0*/  UMOV UR4, UR26 ;  /* 0x0000001a00047c82 */ /* 0x000fe20008000000 */
[----:B------:R-:W-:Y:S01]  /*48e0*/  UMOV UR6, UR27 ;  /* 0x0000001b00067c82 */ /* 0x000fe20008000000 */
[----:B------:R-:W-:Y:S01]  /*48f0*/  UMOV UR8, UR4 ;  /* 0x0000000400087c82 */ /* 0x000fe20008000000 */
[----:B------:R-:W-:Y:S01]  /*4900*/  UMOV UR9, UR5 ;  /* 0x0000000500097c82 */ /* 0x000fe20008000000 */
[----:B------:R-:W-:Y:S01]  /*4910*/  UMOV UR11, 0x80000020 ;  /* 0x80000020000b7882 */ /* 0x000fe20000000000 */
[----:B------:R-:W-:Y:S01]  /*4920*/  UIADD3 UR14, UR27, 0x100, URZ ;  /* 0x000001001b0e7890 */ /* 0x000fe2000fffe03f */
[----:B------:R0:W-:Y:S01]  /*4930*/  STL [R1+0x3d0], R218 ;  /* 0x0003d0da01007387 */ /* 0x0001e20000100800 */
        /* <DEDUP_REMOVED lines=8> */
[----:B------:R0:W-:Y:S04]  /*49c0*/  STL [R1+0x3c8], R220 ;  /* 0x0003c8dc01007387 */ /* 0x0001e80000100800 */
        /* <DEDUP_REMOVED lines=11> */
[----:B------:R-:W-:Y:S04]  /*4a80*/  STL [R1+0x304], R17 ;  /* 0x0003041101007387 */ /* 0x000fe80000100800 */
[----:B------:R-:W-:Y:S04]  /*4a90*/  STL [R1+0x300], R16 ;  /* 0x0003001001007387 */ /* 0x000fe80000100800 */
[----:B------:R-:W-:Y:S04]  /*4aa0*/  STL [R1+0x2fc], R5 ;  /* 0x0002fc0501007387 */ /* 0x000fe80000100800 */
[----:B------:R-:W-:Y:S04]  /*4ab0*/  STL [R1+0x2f8], R3 ;  /* 0x0002f80301007387 */ /* 0x000fe80000100800 */
[----:B------:R-:W-:Y:S04]  /*4ac0*/  STL [R1+0x2f4], R2 ;  /* 0x0002f40201007387 */ /* 0x000fe80000100800 */
[----:B------:R-:W-:Y:S01]  /*4ad0*/  STL [R1+0x2f0], R0 ;  /* 0x0002f00001007387 */ /* 0x000fe20000100800 */
[----:B----4-:R-:W-:-:S06]  /*4ae0*/  WARPGROUP.ARRIVE ;  /* 0x00000000000079c5 */ /* 0x010fcc0000000000 */
[----:B------:R-:W-:Y:S03]  /*4af0*/  HGMMA.64x32x16.F32 R152, gdesc[UR4], R152, gsb0 ;  /* 0x00600000049879f0 */ /* 0x000fe60008000898 */
[----:B------:R-:W-:Y:S02]  /*4b00*/  WARPGROUP.DEPBAR.LE gsb0, 0x0 ;  /* 0x00008000000079c5 */ /* 0x000fe40000010000 */
[----:B---3--:R-:W-:Y:S01]  /*4b10*/  WARPGROUP.ARRIVE ;  /* 0x00000000000079c5 */ /* 0x008fe20000000000 */
[----:B------:R-:W-:Y:S01]  /*4b20*/  UIADD3 UR22, UR27, 0x200, URZ ;  /* 0x000002001b167890 */ /* 0x000fe2000fffe03f */
[----:B------:R-:W-:Y:S01]  /*4b30*/  IMAD.MOV.U32 R22, RZ, RZ, R152 ;  /* 0x000000ffff167224 */ /* 0x000fe200078e0098 */
[----:B------:R-:W-:Y:S01]  /*4b40*/  UMOV UR20, UR4 ;  /* 0x0000000400147c82 */ /* 0x000fe20008000000 */
[----:B------:R-:W-:Y:S01]  /*4b50*/  UMOV UR21, UR5 ;  /* 0x0000000500157c82 */ /* 0x000fe20008000000 */
[----:B------:R-:W-:Y:S01]  /*4b60*/  UMOV UR23, 0x80000020 ;  /* 0x8000002000177882 */ /* 0x000fe20000000000 */
[----:B------:R-:W-:Y:S01]  /*4b70*/  HGMMA.64x32x16.F32 R88, gdesc[UR8], R88, gsb0 ;  /* 0x00600000085879f0 */ /* 0x000fe20008000858 */
        /* <DEDUP_REMOVED lines=13> */
[----:B--2---:R-:W-:Y:S02]  /*4c50*/  IMAD.MOV.U32 R6, RZ, RZ, R166 ;  /* 0x000000ffff067224 */ /* 0x004fe400078e00a6 */
[----:B-1----:R-:W-:Y:S01]  /*4c60*/  IMAD.MOV.U32 R4, RZ, RZ, R167 ;  /* 0x000000ffff047224 */ /* 0x002fe200078e00a7 */
[----:B------:R-:W-:Y:S02]  /*4c70*/  WARPGROUP.DEPBAR.LE gsb0, 0x0 ;  /* 0x00008000000079c5 */ /* 0x000fe40000010000 */
[----:B------:R-:W-:Y:S01]  /*4c80*/  WARPGROUP.ARRIVE ;  /* 0x00000000000079c5 */ /* 0x000fe20000000000 */
[----:B0-----:R-:W-:Y:S02]  /*4c90*/  IMAD.MOV.U32 R216, RZ, RZ, R88 ;  /* 0x000000ffffd87224 */ /* 0x001fe400078e0058 */
[----:B------:R-:W-:Y:S02]  /*4ca0*/  IMAD.MOV.U32 R217, RZ, RZ, R89 ;  /* 0x000000ffffd97224 */ /* 0x000fe400078e0059 */
[----:B------:R-:W-:Y:S01]  /*4cb0*/  IMAD.MOV.U32 R218, RZ, RZ, R90 ;  /* 0x000000ffffda7224 */ /* 0x000fe200078e005a */
[----:B------:R-:W-:Y:S01]  /*4cc0*/  HGMMA.64x32x16.F32 R200, gdesc[UR12], R200, gsb0 ;  /* 0x006000000cc879f0 */ /* 0x000fe200080008c8 */
[----:B------:R-:W-:Y:S01]  /*4cd0*/  IMAD.MOV.U32 R219, RZ, RZ, R91 ;  /* 0x000000ffffdb7224 */ /* 0x000fe200078e005b */
[----:B------:R-:W2:Y:S01]  /*4ce0*/  LDL.LU.64 R88, [R1+0x40] ;  /* 0x0000400001587983 */ /* 0x000ea20000300a00 */
[----:B------:R-:W-:-:S02]  /*4cf0*/  IMAD.MOV.U32 R220, RZ, RZ, R92 ;  /* 0x000000ffffdc7224 */ /* 0x000fc400078e005c */
[----:B------:R-:W-:Y:S01]  /*4d00*/  IMAD.MOV.U32 R221, RZ, RZ, R93 ;  /* 0x000000ffffdd7224 */ /* 0x000fe200078e005d */
[----:B------:R-:W2:Y:S01]  /*4d10*/  LDL.LU.64 R90, [R1+0x48] ;  /* 0x00004800015a7983 */ /* 0x000ea20000300a00 */
[----:B------:R-:W-:Y:S02]  /*4d20*/  IMAD.MOV.U32 R222, RZ, RZ, R94 ;  /* 0x000000ffffde7224 */ /* 0x000fe400078e005e */
[----:B------:R-:W-:Y:S01]  /*4d30*/  IMAD.MOV.U32 R223, RZ, RZ, R95 ;  /* 0x000000ffffdf7224 */ /* 0x000fe200078e005f */
[----:B------:R-:W2:Y:S01]  /*4d40*/  LDL.LU.64 R92, [R1+0x50] ;  /* 0x00005000015c7983 */ /* 0x000ea20000300a00 */
[----:B------:R-:W-:Y:S02]  /*4d50*/  IMAD.MOV.U32 R224, RZ, RZ, R96 ;  /* 0x000000ffffe07224 */ /* 0x000fe400078e0060 */
        /* <DEDUP_REMOVED lines=10> */
[----:B------:R-:W2:Y:S04]  /*4e00*/  LDL.LU.64 R100, [R1+0x70] ;  /* 0x0000700001647983 */ /* 0x000ea80000300a00 */
[----:B------:R-:W2:Y:S04]  /*4e10*/  LDL.LU.64 R102, [R1+0x78] ;  /* 0x0000780001667983 */ /* 0x000ea80000300a00 */
[----:B------:R-:W3:Y:S04]  /*4e20*/  LDL.LU.64 R152, [R1+0x140] ;  /* 0x0001400001987983 */ /* 0x000ee80000300a00 */
[----:B------:R-:W3:Y:S04]  /*4e30*/  LDL.LU.64 R154, [R1+0x148] ;  /* 0x00014800019a7983 */ /* 0x000ee80000300a00 */
[----:B------:R-:W3:Y:S04]  /*4e40*/  LDL.LU.64 R156, [R1+0x150] ;  /* 0x00015000019c7983 */ /* 0x000ee80000300a00 */
[----:B------:R-:W3:Y:S04]  /*4e50*/  LDL.LU.64 R158, [R1+0x158] ;  /* 0x00015800019e7983 */ /* 0x000ee80000300a00 */
[----:B------:R-:W3:Y:S04]  /*4e60*/  LDL.LU.64 R160, [R1+0x160] ;  /* 0x0001600001a07983 */ /* 0x000ee80000300a00 */
[----:B------:R-:W3:Y:S04]  /*4e70*/  LDL.LU.64 R162, [R1+0x168] ;  /* 0x0001680001a27983 */ /* 0x000ee80000300a00 */
[----:B------:R-:W3:Y:S01]  /*4e80*/  LDL.LU.64 R164, [R1+0x170] ;  /* 0x0001700001a47983 */ /* 0x000ee20000300a00 */
[----:B------:R-:W-:-:S02]  /*4e90*/  WARPGROUP.DEPBAR.LE gsb0, 0x0 ;  /* 0x00008000000079c5 */ /* 0x000fc40000010000 */
[----:B------:R-:W-:Y:S01]  /*4ea0*/  WARPGROUP.ARRIVE ;  /* 0x00000000000079c5 */ /* 0x000fe20000000000 */
[----:B------:R-:W3:Y:S05]  /*4eb0*/  LDL.LU.64 R166, [R1+0x178] ;  /* 0x0001780001a67983 */ /* 0x000eea0000300a00 */
[----:B------:R-:W-:Y:S03]  /*4ec0*/  HGMMA.64x32x16.F32 R136, gdesc[UR16], R136, gsb0 ;  /* 0x00600000108879f0 */ /* 0x000fe60008000888 */
[----:B------:R-:W-:Y:S02]  /*4ed0*/  WARPGROUP.DEPBAR.LE gsb0, 0x0 ;  /* 0x00008000000079c5 */ /* 0x000fe40000010000 */
[----:B------:R-:W-:-:S06]  /*4ee0*/  WARPGROUP.ARRIVE ;  /* 0x00000000000079c5 */ /* 0x000fcc0000000000 */
[----:B------:R-:W-:Y:S01]  /*4ef0*/  HGMMA.64x32x16.F32 R72, gdesc[UR20], R72, gsb0 ;  /* 0x00600000144879f0 */ /* 0x000fe20008000848 */
[----:B------:R-:W-:Y:S01]  /*4f00*/  UIADD3 UR8, UR26, 0x200, URZ ;  /* 0x000002001a087890 */ /* 0x000fe2000fffe03f */
[----:B------:R-:W-:-:S06]  /*4f10*/  UMOV UR21, 0x80000020 ;  /* 0x8000002000157882 */ /* 0x000fcc0000000000 */
        /* <DEDUP_REMOVED lines=16> */
[----:B------:R-:W-:Y:S04]  /*5020*/  STL [R1+0x358], R200 ;  /* 0x000358c801007387 */ /* 0x000fe80000100800 */
[----:B------:R-:W-:Y:S04]  /*5030*/  STL [R1+0x354], R201 ;  /* 0x000354c901007387 */ /* 0x000fe80000100800 */
[----:B------:R-:W-:Y:S04]  /*5040*/  STL [R1+0x350], R202 ;  /* 0x000350ca01007387 */ /* 0x000fe80000100800 */
[----:B------:R-:W-:Y:S04]  /*5050*/  STL [R1+0x34c], R203 ;  /* 0x00034ccb01007387 */ /* 0x000fe80000100800 */
[----:B------:R-:W-:Y:S04]  /*5060*/  STL [R1+0x348], R204 ;  /* 0x000348cc01007387 */ /* 0x000fe80000100800 */
[----:B------:R-:W-:Y:S01]  /*5070*/  STL [R1+0x344], R205 ;  /* 0x000344cd01007387 */ /* 0x000fe20000100800 */
[----:B------:R-:W-:-:S02]  /*5080*/  WARPGROUP.DEPBAR.LE gsb0, 0x0 ;  /* 0x00008000000079c5 */ /* 0x000fc40000010000 */
[----:B--2---:R-:W-:-:S06]  /*5090*/  WARPGROUP.ARRIVE ;  /* 0x00000000000079c5 */ /* 0x004fcc0000000000 */
[----:B------:R-:W-:Y:S01]  /*50a0*/  HGMMA.64x32x16.F32 R88, gdesc[UR8], R88, gsb0 ;  /* 0x00600000085879f0 */ /* 0x000fe20008000858 */
        /* <DEDUP_REMOVED lines=28> */
[----:B------:R0:W-:Y:S04]  /*5270*/  STL [R1+0x390], R85 ;  /* 0x0003905501007387 */ /* 0x0001e80000100800 */
[----:B------:R-:W-:Y:S01]  /*5280*/  STL [R1+0x38c], R86 ;  /* 0x00038c5601007387 */ /* 0x000fe20000100800 */
[----:B------:R-:W-:-:S03]  /*5290*/  WARPGROUP.DEPBAR.LE gsb0, 0x0 ;  /* 0x00008000000079c5 */ /* 0x000fc60000010000 */
[----:B------:R1:W-:Y:S04]  /*52a0*/  STL [R1+0x388], R87 ;  /* 0x0003885701007387 */ /* 0x0003e80000100800 */
[----:B0-----:R-:W2:Y:S04]  /*52b0*/  LDL.LU.64 R84, [R1+0x100] ;  /* 0x0001000001547983 */ /* 0x001ea80000300a00 */
[----:B-1----:R-:W2:Y:S04]  /*52c0*/  LDL.LU.64 R86, [R1+0x108] ;  /* 0x0001080001567983 */ /* 0x002ea80000300a00 */
[----:B------:R0:W-:Y:S04]  /*52d0*/  STL.64 [R1+0x40], R88 ;  /* 0x0000405801007387 */ /* 0x0001e80000100a00 */
[----:B------:R1:W-:Y:S04]  /*52e0*/  STL.64 [R1+0x48], R90 ;  /* 0x0000485a01007387 */ /* 0x0003e80000100a00 */
[----:B------:R4:W-:Y:S01]  /*52f0*/  STL.64 [R1+0x50], R92 ;  /* 0x0000505c01007387 */ /* 0x0009e20000100a00 */
[----:B---3--:R-:W-:-:S03]  /*5300*/  WARPGROUP.ARRIVE ;  /* 0x00000000000079c5 */ /* 0x008fc60000000000 */
[----:B------:R3:W-:Y:S04]  /*5310*/  STL.64 [R1+0x58], R94 ;  /* 0x0000585e01007387 */ /* 0x0007e80000100a00 */
[----:B------:R3:W-:Y:S04]  /*5320*/  STL.64 [R1+0x60], R96 ;  /* 0x0000606001007387 */ /* 0x0007e80000100a00 */
[----:B------:R3:W-:Y:S04]  /*5330*/  STL.64 [R1+0x68], R98 ;  /* 0x0000686201007387 */ /* 0x0007e80000100a00 */
[----:B------:R-:W-:Y:S01]  /*5340*/  STL.64 [R1+0x70], R100 ;  /* 0x0000706401007387 */ /* 0x000fe20000100a00 */
[----:B------:R-:W-:-:S03]  /*5350*/  UMOV UR4, UR20 ;  /* 0x0000001400047c82 */ /* 0x000fc60008000000 */
[----:B------:R3:W-:Y:S01]  /*5360*/  STL.64 [R1+0x78], R102 ;  /* 0x0000786601007387 */ /* 0x0007e20000100a00 */
[----:B------:R-:W-:Y:S02]  /*5370*/  UMOV UR5, UR21 ;  /* 0x0000001500057c82 */ /* 0x000fe40008000000 */
[----:B------:R-:W-:Y:S01]  /*5380*/  HGMMA.64x32x16.F32 R152, gdesc[UR4], R152, gsb0 ;  /* 0x00600000049879f0 */ /* 0x000fe20008000898 */
[----:B0-----:R-:W2:Y:S04]  /*5390*/  LDL.LU.64 R88, [R1+0x110] ;  /* 0x0001100001587983 */ /* 0x001ea80000300a00 */
[----:B-1----:R-:W2:Y:S04]  /*53a0*/  LDL.LU.64 R90, [R1+0x118] ;  /* 0x00011800015a7983 */ /* 0x002ea80000300a00 */
[----:B----4-:R-:W2:Y:S04]  /*53b0*/  LDL.LU.64 R92, [R1+0x120] ;  /* 0x00012000015c7983 */ /* 0x010ea80000300a00 */
[----:B---3--:R-:W2:Y:S04]  /*53c0*/  LDL.LU.64 R94, [R1+0x128] ;  /* 0x00012800015e7983 */ /* 0x008ea80000300a00 */
[----:B------:R-:W2:Y:S04]  /*53d0*/  LDL.LU.64 R96, [R1+0x130] ;  /* 0x0001300001607983 */ /* 0x000ea80000300a00 */
[----:B------:R-:W2:Y:S01]  /*53e0*/  LDL.LU.64 R98, [R1+0x138] ;  /* 0x0001380001627983 */ /* 0x000ea20000300a00 */
[----:B------:R-:W-:-:S02]  /*53f0*/  WARPGROUP.DEPBAR.LE gsb0, 0x0 ;  /* 0x00008000000079c5 */ /* 0x000fc40000010000 */
[----:B------:R-:W-:Y:S02]  /*5400*/  IMAD.MOV.U32 R147, RZ, RZ, R152 ;  /* 0x000000ffff937224 */ /* 0x000fe400078e0098 */
[----:B------:R-:W-:Y:S02]  /*5410*/  IMAD.MOV.U32 R148, RZ, RZ, R153 ;  /* 0x000000ffff947224 */ /* 0x000fe400078e0099 */
[----:B------:R-:W-:Y:S01]  /*5420*/  IMAD.MOV.U32 R149, RZ, RZ, R154 ;  /* 0x000000ffff957224 */ /* 0x000fe200078e009a */
[----:B------:R-:W3:Y:S01]  /*5430*/  LDL.LU.64 R152, [R1] ;  /* 0x0000000001987983 */ /* 0x000ee20000300a00 */
[----:B------:R-:W-:Y:S02]  /*5440*/  IMAD.MOV.U32 R150, RZ, RZ, R155 ;  /* 0x000000ffff967224 */ /* 0x000fe400078e009b */
[----:B------:R-:W-:Y:S01]  /*5450*/  IMAD.MOV.U32 R151, RZ, RZ, R156 ;  /* 0x000000ffff977224 */ /* 0x000fe200078e009c */
[----:B------:R-:W3:Y:S01]  /*5460*/  LDL.LU.64 R154, [R1+0x8] ;  /* 0x00000800019a7983 */ /* 0x000ee20000300a00 */
[----:B------:R-:W-:-:S02]  /*5470*/  IMAD.MOV.U32 R17, RZ, RZ, R157 ;  /* 0x000000ffff117224 */ /* 0x000fc400078e009d */
[----:B------:R-:W-:Y:S01]  /*5480*/  IMAD.MOV.U32 R16, RZ, RZ, R158 ;  /* 0x000000ffff107224 */ /* 0x000fe200078e009e */
[----:B------:R-:W3:Y:S01]  /*5490*/  LDL.LU.64 R156, [R1+0x10] ;  /* 0x00001000019c7983 */ /* 0x000ee20000300a00 */
[----:B------:R-:W-:Y:S02]  /*54a0*/  IMAD.MOV.U32 R5, RZ, RZ, R159 ;  /* 0x000000ffff057224 */ /* 0x000fe400078e009f */
[----:B------:R-:W-:Y:S01]  /*54b0*/  IMAD.MOV.U32 R3, RZ, RZ, R160 ;  /* 0x000000ffff037224 */ /* 0x000fe200078e00a0 */
[----:B------:R-:W3:Y:S01]  /*54c0*/  LDL.LU.64 R158, [R1+0x18] ;  /* 0x00001800019e7983 */ /* 0x000ee20000300a00 */
        /* <DEDUP_REMOVED lines=9> */
[----:B------:R-:W-:-:S03]  /*5560*/  IMAD.MOV.U32 R23, RZ, RZ, R167 ;  /* 0x000000ffff177224 */ /* 0x000fc600078e00a7 */
[----:B------:R-:W3:Y:S01]  /*5570*/  LDL.LU.64 R166, [R1+0x38] ;  /* 0x0000380001a67983 */ /* 0x000ee20000300a00 */
[----:B------:R-:W-:Y:S01]  /*5580*/  UIADD3 UR12, UR26, 0x400, URZ ;  /* 0x000004001a0c7890 */ /* 0x000fe2000fffe03f */
[----:B------:R-:W-:Y:S02]  /*5590*/  UMOV UR5, 0x80000020 ;  /* 0x8000002000057882 */ /* 0x000fe40000000000 */
[----:B------:R-:W4:Y:S04]  /*55a0*/  LDL.LU.64 R102, [R1+0x458] ;  /* 0x0004580001667983 */ /* 0x000f280000300a00 */
[----:B------:R-:W-:Y:S01]  /*55b0*/  UMOV UR4, UR12 ;  /* 0x0000000c00047c82 */ /* 0x000fe20008000000 */
[----:B------:R-:W-:Y:S01]  /*55c0*/  UMOV UR9, UR5 ;  /* 0x0000000500097c82 */ /* 0x000fe20008000000 */
[----:B------:R-:W-:Y:S01]  /*55d0*/  UMOV UR8, UR4 ;  /* 0x0000000400087c82 */ /* 0x000fe20008000000 */
[----:B------:R-:W-:Y:S01]  /*55e0*/  UMOV UR12, UR4 ;  /* 0x00000004000c7c82 */ /* 0x000fe20008000000 */
[----:B------:R-:W-:Y:S01]  /*55f0*/  UMOV UR13, UR5 ;  /* 0x00000005000d7c82 */ /* 0x000fe20008000000 */
[----:B------:R-:W4:Y:S01]  /*5600*/  LDL.LU.64 R100, [R1+0x450] ;  /* 0x0004500001647983 */ /* 0x000f220000300a00 */
[----:B------:R-:W-:Y:S01]  /*5610*/  UMOV UR16, UR4 ;  /* 0x0000000400107c82 */ /* 0x000fe20008000000 */
[----:B------:R-:W-:Y:S01]  /*5620*/  UMOV UR17, UR5 ;  /* 0x0000000500117c82 */ /* 0x000fe20008000000 */
[----:B--2---:R-:W-:-:S06]  /*5630*/  WARPGROUP.ARRIVE ;  /* 0x00000000000079c5 */ /* 0x004fcc0000000000 */
[----:B------:R-:W-:Y:S03]  /*5640*/  HGMMA.64x32x16.F32 R84, gdesc[UR4], R84, gsb0 ;  /* 0x00600000045479f0 */ /* 0x000fe60008000854 */
[----:B------:R-:W-:Y:S02]  /*5650*/  WARPGROUP.DEPBAR.LE gsb0, 0x0 ;  /* 0x00008000000079c5 */ /* 0x000fe40000010000 */
[----:B---3--:R-:W-:-:S06]  /*5660*/  WARPGROUP.ARRIVE ;  /* 0x00000000000079c5 */ /* 0x008fcc0000000000 */
[----:B------:R-:W-:Y:S01]  /*5670*/  HGMMA.64x32x16.F32 R152, gdesc[UR8], R152, gsb0 ;  /* 0x00600000089879f0 */ /* 0x000fe20008000898 */
[----:B------:R-:W-:Y:S02]  /*5680*/  IMAD.MOV.U32 R214, RZ, RZ, R98 ;  /* 0x000000ffffd67224 */ /* 0x000fe400078e0062 */
[----:B------:R-:W-:Y:S02]  /*5690*/  IMAD.MOV.U32 R215, RZ, RZ, R99 ;  /* 0x000000ffffd77224 */ /* 0x000fe400078e0063 */
[----:B------:R-:W-:Y:S01]  /*56a0*/  IMAD.MOV.U32 R212, RZ, RZ, R96 ;  /* 0x000000ffffd47224 */ /* 0x000fe200078e0060 */
[----:B------:R-:W4:Y:S01]  /*56b0*/  LDL.LU.64 R98, [R1+0x448] ;  /* 0x0004480001627983 */ /* 0x000f220000300a00 */
[----:B------:R-:W-:Y:S02]  /*56c0*/  IMAD.MOV.U32 R213, RZ, RZ, R97 ;  /* 0x000000ffffd57224 */ /* 0x000fe400078e0061 */
[----:B------:R-:W-:Y:S01]  /*56d0*/  IMAD.MOV.U32 R210, RZ, RZ, R94 ;  /* 0x000000ffffd27224 */ /* 0x000fe200078e005e */
[----:B------:R-:W4:Y:S01]  /*56e0*/  LDL.LU.64 R96, [R1+0x440] ;  /* 0x0004400001607983 */ /* 0x000f220000300a00 */
[----:B------:R-:W-:-:S02]  /*56f0*/  IMAD.MOV.U32 R211, RZ, RZ, R95 ;  /* 0x000000ffffd37224 */ /* 0x000fc400078e005f */
[----:B------:R-:W-:Y:S01]  /*5700*/  IMAD.MOV.U32 R208, RZ, RZ, R92 ;  /* 0x000000ffffd07224 */ /* 0x000fe200078e005c */
[----:B------:R-:W4:Y:S01]  /*5710*/  LDL.LU.64 R94, [R1+0x438] ;  /* 0x00043800015e7983 */ /* 0x000f220000300a00 */
[----:B------:R-:W-:Y:S02]  /*5720*/  IMAD.MOV.U32 R209, RZ, RZ, R93 ;  /* 0x000000ffffd17224 */ /* 0x000fe400078e005d */
[----:B------:R-:W-:Y:S01]  /*5730*/  IMAD.MOV.U32 R206, RZ, RZ, R90 ;  /* 0x000000ffffce7224 */ /* 0x000fe200078e005a */
[----:B------:R-:W4:Y:S01]  /*5740*/  LDL.LU.64 R92, [R1+0x430] ;  /* 0x00043000015c7983 */ /* 0x000f220000300a00 */
[----:B------:R-:W-:Y:S02]  /*5750*/  IMAD.MOV.U32 R207, RZ, RZ, R91 ;  /* 0x000000ffffcf7224 */ /* 0x000fe400078e005b */
[----:B------:R-:W-:Y:S01]  /*5760*/  IMAD.MOV.U32 R204, RZ, RZ, R88 ;  /* 0x000000ffffcc7224 */ /* 0x000fe200078e0058 */
[----:B------:R-:W4:Y:S01]  /*5770*/  LDL.LU.64 R90, [R1+0x428] ;  /* 0x00042800015a7983 */ /* 0x000f220000300a00 */
[----:B------:R-:W-:-:S03]  /*5780*/  IMAD.MOV.U32 R205, RZ, RZ, R89 ;  /* 0x000000ffffcd7224 */ /* 0x000fc600078e0059 */
[----:B------:R-:W4:Y:S01]  /*5790*/  LDL.LU.64 R88, [R1+0x420] ;  /* 0x0004200001587983 */ /* 0x000f220000300a00 */
[----:B------:R-:W-:Y:S02]  /*57a0*/  WARPGROUP.DEPBAR.LE gsb0, 0x0 ;  /* 0x00008000000079c5 */ /* 0x000fe40000010000 */
[----:B------:R-:W-:-:S06]  /*57b0*/  WARPGROUP.ARRIVE ;  /* 0x00000000000079c5 */ /* 0x000fcc0000000000 */
[----:B------:R-:W-:Y:S01]  /*57c0*/  HGMMA.64x32x16.F32 R168, gdesc[UR12], R168, gsb0 ;  /* 0x006000000ca879f0 */ /* 0x000fe200080008a8 */
[----:B------:R-:W-:Y:S02]  /*57d0*/  IMAD.MOV.U32 R145, RZ, RZ, R166 ;  /* 0x000000ffff917224 */ /* 0x000fe400078e00a6 */
        /* <DEDUP_REMOVED lines=13> */
[----:B------:R-:W-:Y:S02]  /*58b0*/  IMAD.MOV.U32 R138, RZ, RZ, R159 ;  /* 0x000000ffff8a7224 */ /* 0x000fe400078e009f */
[----:B------:R-:W-:Y:S01]  /*58c0*/  IMAD.MOV.U32 R201, RZ, RZ, R85 ;  /* 0x000000ffffc97224 */ /* 0x000fe200078e0055 */
[----:B------:R-:W2:Y:S01]  /*58d0*/  LDL.LU.64 R158, [R1+0x3f8] ;  /* 0x0003f800019e7983 */ /* 0x000ea20000300a00 */
[----:B------:R-:W-:-:S02]  /*58e0*/  IMAD.MOV.U32 R202, RZ, RZ, R86 ;  /* 0x000000ffffca7224 */ /* 0x000fc400078e0056 */
[----:B------:R-:W-:Y:S02]  /*58f0*/  IMAD.MOV.U32 R87, RZ, RZ, R156 ;  /* 0x000000ffff577224 */ /* 0x000fe400078e009c */
[----:B------:R-:W-:Y:S02]  /*5900*/  IMAD.MOV.U32 R136, RZ, RZ, R157 ;  /* 0x000000ffff887224 */ /* 0x000fe400078e009d */
[----:B------:R-:W-:Y:S01]  /*5910*/  IMAD.MOV.U32 R200, RZ, RZ, R84 ;  /* 0x000000ffffc87224 */ /* 0x000fe200078e0054 */
[----:B------:R-:W2:Y:S01]  /*5920*/  LDL.LU.64 R156, [R1+0x3f0] ;  /* 0x0003f000019c7983 */ /* 0x000ea20000300a00 */
[----:B------:R-:W-:Y:S02]  /*5930*/  IMAD.MOV.U32 R85, RZ, RZ, R154 ;  /* 0x000000ffff557224 */ /* 0x000fe400078e009a */
[----:B------:R-:W-:Y:S02]  /*5940*/  IMAD.MOV.U32 R86, RZ, RZ, R155 ;  /* 0x000000ffff567224 */ /* 0x000fe400078e009b */
[----:B------:R-:W-:Y:S01]  /*5950*/  IMAD.MOV.U32 R83, RZ, RZ, R152 ;  /* 0x000000ffff537224 */ /* 0x000fe200078e0098 */
[----:B------:R-:W2:Y:S01]  /*5960*/  LDL.LU.64 R154, [R1+0x3e8] ;  /* 0x0003e800019a7983 */ /* 0x000ea20000300a00 */
[----:B------:R-:W-:-:S03]  /*5970*/  IMAD.MOV.U32 R84, RZ, RZ, R153 ;  /* 0x000000ffff547224 */ /* 0x000fc600078e0099 */
[----:B------:R-:W2:Y:S01]  /*5980*/  LDL.LU.64 R152, [R1+0x3e0] ;  /* 0x0003e00001987983 */ /* 0x000ea20000300a00 */
[----:B------:R-:W-:Y:S02]  /*5990*/  WARPGROUP.DEPBAR.LE gsb0, 0x0 ;  /* 0x00008000000079c5 */ /* 0x000fe40000010000 */
[----:B------:R-:W-:-:S06]  /*59a0*/  WARPGROUP.ARRIVE ;  /* 0x00000000000079c5 */ /* 0x000fcc0000000000 */
[----:B------:R-:W-:Y:S01]  /*59b0*/  HGMMA.64x32x16.F32 R104, gdesc[UR16], R104, gsb0 ;  /* 0x00600000106879f0 */ /* 0x000fe20008000868 */
[----:B------:R-:W-:Y:S04]  /*59c0*/  STL.64 [R1+0x268], R182 ;  /* 0x000268b601007387 */ /* 0x000fe80000100a00 */
[----:B------:R-:W-:Y:S04]  /*59d0*/  STL.64 [R1+0x260], R180 ;  /* 0x000260b401007387 */ /* 0x000fe80000100a00 */
[----:B------:R-:W-:Y:S04]  /*59e0*/  STL.64 [R1+0x258], R178 ;  /* 0x000258b201007387 */ /* 0x000fe80000100a00 */
[----:B------:R-:W-:Y:S04]  /*59f0*/  STL.64 [R1+0x250], R176 ;  /* 0x000250b001007387 */ /* 0x000fe80000100a00 */
[----:B------:R0:W-:Y:S04]  /*5a00*/  STL.64 [R1+0x248], R174 ;  /* 0x000248ae01007387 */ /* 0x0001e80000100a00 */
[----:B------:R1:W-:Y:S04]  /*5a10*/  STL.64 [R1+0x240], R172 ;  /* 0x000240ac01007387 */ /* 0x0003e80000100a00 */
[----:B------:R3:W-:Y:S04]  /*5a20*/  STL.64 [R1+0x238], R170 ;  /* 0x000238aa01007387 */ /* 0x0007e80000100a00 */
[----:B------:R3:W-:Y:S01]  /*5a30*/  STL.64 [R1+0x230], R168 ;  /* 0x000230a801007387 */ /* 0x0007e20000100a00 */
[----:B0-----:R-:W-:Y:S01]  /*5a40*/  IMAD.MOV.U32 R174, RZ, RZ, R222 ;  /* 0x000000ffffae7224 */ /* 0x001fe200078e00de */
[----:B------:R-:W-:Y:S01]  /*5a50*/  UMOV UR20, UR4 ;  /* 0x0000000400147c82 */ /* 0x000fe20008000000 */
[----:B-1----:R-:W-:-:S02]  /*5a60*/  IMAD.MOV.U32 R172, RZ, RZ, R220 ;  /* 0x000000ffffac7224 */ /* 0x002fc400078e00dc */
[----:B---3--:R-:W-:Y:S02]  /*5a70*/  IMAD.MOV.U32 R170, RZ, RZ, R218 ;  /* 0x000000ffffaa7224 */ /* 0x008fe400078e00da */
[----:B------:R-:W-:Y:S02]  /*5a80*/  IMAD.MOV.U32 R168, RZ, RZ, R216 ;  /* 0x000000ffffa87224 */ /* 0x000fe400078e00d8 */
[----:B------:R-:W3:Y:S01]  /*5a90*/  LDL.LU R216, [R1+0x3d8] ;  /* 0x0003d80001d87983 */ /* 0x000ee20000300800 */
[----:B------:R-:W-:Y:S02]  /*5aa0*/  IMAD.MOV.U32 R169, RZ, RZ, R217 ;  /* 0x000000ffffa97224 */ /* 0x000fe400078e00d9 */
[----:B------:R-:W-:Y:S01]  /*5ab0*/  IMAD.MOV.U32 R171, RZ, RZ, R219 ;  /* 0x000000ffffab7224 */ /* 0x000fe200078e00db */
[----:B------:R-:W3:Y:S01]  /*5ac0*/  LDL.LU R217, [R1+0x3d4] ;  /* 0x0003d40001d97983 */ /* 0x000ee20000300800 */
[----:B------:R-:W-:-:S03]  /*5ad0*/  IMAD.MOV.U32 R173, RZ, RZ, R221 ;  /* 0x000000ffffad7224 */ /* 0x000fc600078e00dd */
[----:B------:R-:W3:Y:S01]  /*5ae0*/  LDL.LU R218, [R1+0x3d0] ;  /* 0x0003d00001da7983 */ /* 0x000ee20000300800 */
[----:B------:R-:W-:-:S03]  /*5af0*/  UMOV UR21, UR5 ;  /* 0x0000000500157c82 */ /* 0x000fc60008000000 */
[----:B------:R-:W3:Y:S01]  /*5b00*/  LDL.LU R219, [R1+0x3cc] ;  /* 0x0003cc0001db7983 */ /* 0x000ee20000300800 */
[----:B------:R-:W-:Y:S02]  /*5b10*/  WARPGROUP.DEPBAR.LE gsb0, 0x0 ;  /* 0x00008000000079c5 */ /* 0x000fe40000010000 */
[----:B------:R-:W-:Y:S01]  /*5b20*/  WARPGROUP.ARRIVE ;  /* 0x00000000000079c5 */ /* 0x000fe20000000000 */
[----:B------:R-:W3:Y:S01]  /*5b30*/  LDL.LU R220, [R1+0x3c8] ;  /* 0x0003c80001dc7983 */ /* 0x000ee20000300800 */
[----:B------:R-:W-:-:S03]  /*5b40*/  IMAD.MOV.U32 R175, RZ, RZ, R223 ;  /* 0x000000ffffaf7224 */ /* 0x000fc600078e00df */
[----:B------:R-:W3:Y:S01]  /*5b50*/  LDL.LU R221, [R1+0x3c4] ;  /* 0x0003c40001dd7983 */ /* 0x000ee20000300800 */
[----:B------:R-:W-:Y:S01]  /*5b60*/  IMAD.MOV.U32 R176, RZ, RZ, R224 ;  /* 0x000000ffffb07224 */ /* 0x000fe200078e00e0 */
[----:B------:R-:W-:Y:S02]  /*5b70*/  HGMMA.64x32x16.F32 R40, gdesc[UR20], R40, gsb0 ;  /* 0x00600000142879f0 */ /* 0x000fe40008000828 */
[----:B------:R-:W3:Y:S01]  /*5b80*/  LDL.LU R222, [R1+0x3c0] ;  /* 0x0003c00001de7983 */ /* 0x000ee20000300800 */
[----:B------:R-:W-:-:S03]  /*5b90*/  IMAD.MOV.U32 R177, RZ, RZ, R225 ;  /* 0x000000ffffb17224 */ /* 0x000fc600078e00e1 */
        /* <DEDUP_REMOVED lines=12> */
[----:B------:R-:W3:Y:S04]  /*5c60*/  LDL.LU R229, [R1+0x3a4] ;  /* 0x0003a40001e57983 */ /* 0x000ee80000300800 */
[----:B------:R-:W3:Y:S04]  /*5c70*/  LDL.LU R230, [R1+0x3a0] ;  /* 0x0003a00001e67983 */ /* 0x000ee80000300800 */
[----:B------:R-:W3:Y:S04]  /*5c80*/  LDL.LU R231, [R1+0x39c] ;  /* 0x00039c0001e77983 */ /* 0x000ee80000300800 */
[----:B------:R-:W-:Y:S04]  /*5c90*/  STL.64 [R1+0x2a8], R118 ;  /* 0x0002a87601007387 */ /* 0x000fe80000100a00 */
[----:B------:R-:W-:Y:S04]  /*5ca0*/  STL.64 [R1+0x2a0], R116 ;  /* 0x0002a07401007387 */ /* 0x000fe80000100a00 */
[----:B------:R-:W-:Y:S04]  /*5cb0*/  STL.64 [R1+0x298], R114 ;  /* 0x0002987201007387 */ /* 0x000fe80000100a00 */
[----:B------:R-:W-:Y:S04]  /*5cc0*/  STL.64 [R1+0x290], R112 ;  /* 0x0002907001007387 */ /* 0x000fe80000100a00 */
[----:B------:R-:W-:Y:S04]  /*5cd0*/  STL.64 [R1+0x288], R110 ;  /* 0x0002886e01007387 */ /* 0x000fe80000100a00 */
[----:B------:R-:W-:Y:S01]  /*5ce0*/  STL.64 [R1+0x280], R108 ;  /* 0x0002806c01007387 */ /* 0x000fe20000100a00 */
[----:B------:R-:W-:-:S03]  /*5cf0*/  WARPGROUP.DEPBAR.LE gsb0, 0x0 ;  /* 0x00008000000079c5 */ /* 0x000fc60000010000 */
        /* <DEDUP_REMOVED lines=10> */
[----:B0-----:R-:W3:Y:S04]  /*5da0*/  LDL.LU.64 R40, [R1+0xc0] ;  /* 0x0000c00001287983 */ /* 0x001ee80000300a00 */
[----:B------:R-:W3:Y:S04]  /*5db0*/  LDL.LU.64 R42, [R1+0xc8] ;  /* 0x0000c800012a7983 */ /* 0x000ee80000300a00 */
[----:B------:R-:W3:Y:S04]  /*5dc0*/  LDL.LU.64 R44, [R1+0xd0] ;  /* 0x0000d000012c7983 */ /* 0x000ee80000300a00 */
[----:B------:R-:W3:Y:S04]  /*5dd0*/  LDL.LU.64 R46, [R1+0xd8] ;  /* 0x0000d800012e7983 */ /* 0x000ee80000300a00 */
[----:B------:R-:W3:Y:S04]  /*5de0*/  LDL.LU.64 R48, [R1+0xe0] ;  /* 0x0000e00001307983 */ /* 0x000ee80000300a00 */
[----:B------:R-:W3:Y:S04]  /*5df0*/  LDL.LU.64 R50, [R1+0xe8] ;  /* 0x0000e80001327983 */ /* 0x000ee80000300a00 */
[----:B------:R-:W3:Y:S04]  /*5e00*/  LDL.LU.64 R52, [R1+0xf0] ;  /* 0x0000f00001347983 */ /* 0x000ee80000300a00 */
[----:B------:R-:W3:Y:S01]  /*5e10*/  LDL.LU.64 R54, [R1+0xf8] ;  /* 0x0000f80001367983 */ /* 0x000ee20000300a00 */
[----:B------:R-:W-:Y:S01]  /*5e20*/  UIADD3 UR8, UR26, 0x600, URZ ;  /* 0x000006001a087890 */ /* 0x000fe2000fffe03f */
[----:B------:R-:W-:Y:S01]  /*5e30*/  WARPGROUP.ARRIVE ;  /* 0x00000000000079c5 */ /* 0x000fe20000000000 */
[----:B------:R-:W-:-:S05]  /*5e40*/  UMOV UR21, 0x80000020 ;  /* 0x8000002000157882 */ /* 0x000fca0000000000 */
[----:B------:R-:W-:Y:S02]  /*5e50*/  UMOV UR20, UR8 ;  /* 0x0000000800147c82 */ /* 0x000fe40008000000 */
[----:B------:R-:W-:Y:S01]  /*5e60*/  HGMMA.64x32x16.F32 R24, gdesc[UR20], R24, gsb0 ;  /* 0x00600000141879f0 */ /* 0x000fe20008000818 */
[----:B------:R-:W-:Y:S01]  /*5e70*/  UMOV UR16, UR20 ;  /* 0x0000001400107c82 */ /* 0x000fe20008000000 */
[----:B------:R-:W-:Y:S01]  /*5e80*/  UMOV UR17, UR21 ;  /* 0x0000001500117c82 */ /* 0x000fe20008000000 */
[----:B------:R-:W-:Y:S02]  /*5e90*/  WARPGROUP.DEPBAR.LE gsb0, 0x0 ;  /* 0x00008000000079c5 */ /* 0x000fe40000010000 */
[----:B----4-:R-:W-:-:S06]  /*5ea0*/  WARPGROUP.ARRIVE ;  /* 0x00000000000079c5 */ /* 0x010fcc0000000000 */
[----:B------:R-:W-:Y:S01]  /*5eb0*/  HGMMA.64x32x16.F32 R88, gdesc[UR16], R88, gsb0 ;  /* 0x00600000105879f0 */ /* 0x000fe20008000858 */
[----:B------:R-:W-:Y:S01]  /*5ec0*/  UMOV UR12, UR20 ;  /* 0x00000014000c7c82 */ /* 0x000fe20008000000 */
[----:B------:R-:W-:Y:S01]  /*5ed0*/  UMOV UR13, UR21 ;  /* 0x00000015000d7c82 */ /* 0x000fe20008000000 */
[----:B------:R-:W-:Y:S02]  /*5ee0*/  WARPGROUP.DEPBAR.LE gsb0, 0x0 ;  /* 0x00008000000079c5 */ /* 0x000fe40000010000 */
[----:B--2---:R-:W-:-:S06]  /*5ef0*/  WARPGROUP.ARRIVE ;  /* 0x00000000000079c5 */ /* 0x004fcc0000000000 */
[----:B------:R-:W-:Y:S01]  /*5f00*/  HGMMA.64x32x16.F32 R152, gdesc[UR12], R152, gsb0 ;  /* 0x006000000c9879f0 */ /* 0x000fe20008000898 */
[----:B------:R-:W-:Y:S01]  /*5f10*/  UMOV UR8, UR20 ;  /* 0x0000001400087c82 */ /* 0x000fe20008000000 */
[----:B------:R-:W-:Y:S01]  /*5f20*/  UMOV UR9, UR21 ;  /* 0x0000001500097c82 */ /* 0x000fe20008000000 */
[----:B------:R-:W-:Y:S02]  /*5f30*/  WARPGROUP.DEPBAR.LE gsb0, 0x0 ;  /* 0x00008000000079c5 */ /* 0x000fe40000010000 */
[----:B---3--:R-:W-:-:S06]  /*5f40*/  WARPGROUP.ARRIVE ;  /* 0x00000000000079c5 */ /* 0x008fcc0000000000 */
        /* <DEDUP_REMOVED lines=22> */
[----:B------:R-:W-:Y:S02]  /*60b0*/  UIADD3 UR4, UR26, 0x2, URZ ;  /* 0x000000021a047890 */ /* 0x000fe4000fffe03f */
[----:B------:R-:W-:Y:S01]  /*60c0*/  UIADD3 UR12, UR27, 0x2, URZ ;  /* 0x000000021b0c7890 */ /* 0x000fe2000fffe03f */
[----:B------:R-:W-:Y:S01]  /*60d0*/  UMOV UR5, 0x80000020 ;  /* 0x8000002000057882 */ /* 0x000fe20000000000 */
[----:B------:R-:W-:-:S05]  /*60e0*/  UMOV UR7, 0x80000020 ;  /* 0x8000002000077882 */ /* 0x000fca0000000000 */
[----:B------:R-:W-:Y:S01]  /*60f0*/  UMOV UR6, UR12 ;  /* 0x0000000c00067c82 */ /* 0x000fe20008000000 */
[----:B------:R-:W-:Y:S02]  /*6100*/  WARPGROUP.DEPBAR.LE gsb0, 0x0 ;  /* 0x00008000000079c5 */ /* 0x000fe40000010000 */
[----:B------:R-:W-:-:S06]  /*6110*/  WARPGROUP.ARRIVE ;  /* 0x00000000000079c5 */ /* 0x000fcc0000000000 */
[----:B------:R-:W-:Y:S01]  /*6120*/  HGMMA.64x32x16.F32 R104, gdesc[UR4], R104, gsb0 ;  /* 0x00600000046879f0 */ /* 0x000fe20008000868 */
[----:B------:R-:W-:Y:S01]  /*6130*/  UIADD3 UR10, UR27, 0x82, URZ ;  /* 0x000000821b0a7890 */ /* 0x000fe2000fffe03f */
[----:B------:R-:W-:Y:S01]  /*6140*/  UMOV UR8, UR4 ;  /* 0x0000000400087c82 */ /* 0x000fe20008000000 */
[----:B------:R-:W-:Y:S01]  /*6150*/  UMOV UR9, UR5 ;  /* 0x0000000500097c82 */ /* 0x000fe20008000000 */
[----:B------:R-:W-:Y:S01]  /*6160*/  UMOV UR11, 0x80000020 ;  /* 0x80000020000b7882 */ /* 0x000fe20000000000 */
[----:B------:R-:W-:Y:S02]  /*6170*/  WARPGROUP.DEPBAR.LE gsb0, 0x0 ;  /* 0x00008000000079c5 */ /* 0x000fe40000010000 */
[----:B------:R-:W-:-:S06]  /*6180*/  WARPGROUP.ARRIVE ;  /* 0x00000000000079c5 */ /* 0x000fcc0000000000 */
[----:B------:R-:W-:Y:S01]  /*6190*/  HGMMA.64x32x16.F32 R168, gdesc[UR8], R168, gsb0 ;  /* 0x0060000008a879f0 */ /* 0x000fe200080008a8 */
[----:B------:R0:W-:Y:S04]  /*61a0*/  STL.64 [R1+0x180], R104 ;  /* 0x0001806801007387 */ /* 0x0001e80000100a00 */
[----:B------:R1:W-:Y:S04]  /*61b0*/  STL.64 [R1+0x188], R106 ;  /* 0x0001886a01007387 */ /* 0x0003e80000100a00 */
[----:B------:R-:W-:Y:S04]  /*61c0*/  STL.64 [R1+0x190], R108 ;  /* 0x0001906c01007387 */ /* 0x000fe80000100a00 */
[----:B------:R-:W-:Y:S04]  /*61d0*/  STL.64 [R1+0x198], R110 ;  /* 0x0001986e01007387 */ /* 0x000fe80000100a00 */
[----:B------:R-:W-:Y:S04]  /*61e0*/  STL.64 [R1+0x1a0], R112 ;  /* 0x0001a07001007387 */ /* 0x000fe80000100a00 */
[----:B------:R-:W-:Y:S04]  /*61f0*/  STL.64 [R1+0x1a8], R114 ;  /* 0x0001a87201007387 */ /* 0x000fe80000100a00 */
[----:B------:R-:W-:Y:S04]  /*6200*/  STL.64 [R1+0x1b0], R116 ;  /* 0x0001b07401007387 */ /* 0x000fe80000100a00 */
[----:B------:R-:W-:Y:S01]  /*6210*/  STL.64 [R1+0x1b8], R118 ;  /* 0x0001b87601007387 */ /* 0x000fe20000100a00 */
[----:B0-----:R-:W-:-:S02]  /*6220*/  IMAD.MOV.U32 R104, RZ, RZ, R200 ;  /* 0x000000ffff687224 */ /* 0x001fc400078e00c8 */
[----:B------:R-:W-:Y:S02]  /*6230*/  IMAD.MOV.U32 R105, RZ, RZ, R201 ;  /* 0x000000ffff697224 */ /* 0x000fe400078e00c9 */
[----:B-1----:R-:W-:Y:S01]  /*6240*/  IMAD.MOV.U32 R106, RZ, RZ, R202 ;  /* 0x000000ffff6a7224 */ /* 0x002fe200078e00ca */
[----:B------:R-:W-:Y:S02]  /*6250*/  WARPGROUP.DEPBAR.LE gsb0, 0x0 ;  /* 0x00008000000079c5 */ /* 0x000fe40000010000 */
        /* <DEDUP_REMOVED lines=8> */
[----:B-1----:R-:W-:-:S03]  /*62e0*/  IMAD.MOV.U32 R170, RZ, RZ, R85 ;  /* 0x000000ffffaa7224 */ /* 0x002fc600078e0055 */
[----:B------:R1:W-:Y:S01]  /*62f0*/  STL.64 [R1+0xb0], R180 ;  /* 0x0000b0b401007387 */ /* 0x0003e20000100a00 */
[----:B------:R-:W-:-:S03]  /*6300*/  IMAD.MOV.U32 R171, RZ, RZ, R86 ;  /* 0x000000ffffab7224 */ /* 0x000fc600078e0056 */
[----:B------:R1:W-:Y:S01]  /*6310*/  STL.64 [R1+0xb8], R182 ;  /* 0x0000b8b601007387 */ /* 0x0003e20000100a00 */
[----:B--2---:R-:W-:-:S03]  /*6320*/  IMAD.MOV.U32 R172, RZ, RZ, R87 ;  /* 0x000000ffffac7224 */ /* 0x004fc600078e0057 */
[----:B------:R-:W2:Y:S01]  /*6330*/  LDL.LU R83, [R1+0x398] ;  /* 0x0003980001537983 */ /* 0x000ea20000300800 */
[----:B------:R-:W-:-:S03]  /*6340*/  IMAD.MOV.U32 R173, RZ, RZ, R136 ;  /* 0x000000ffffad7224 */ /* 0x000fc600078e0088 */
[----:B------:R-:W2:Y:S01]  /*6350*/  LDL.LU R84, [R1+0x394] ;  /* 0x0003940001547983 */ /* 0x000ea20000300800 */
[----:B---3--:R-:W-:-:S03]  /*6360*/  IMAD.MOV.U32 R174, RZ, RZ, R137 ;  /* 0x000000ffffae7224 */ /* 0x008fc600078e0089 */
[----:B------:R-:W2:Y:S01]  /*6370*/  LDL.LU R85, [R1+0x390] ;  /* 0x0003900001557983 */ /* 0x000ea20000300800 */
[----:B------:R-:W-:-:S03]  /*6380*/  IMAD.MOV.U32 R175, RZ, RZ, R138 ;  /* 0x000000ffffaf7224 */ /* 0x000fc600078e008a */
[----:B------:R-:W2:Y:S01]  /*6390*/  LDL.LU R86, [R1+0x38c] ;  /* 0x00038c0001567983 */ /* 0x000ea20000300800 */
[----:B0-----:R-:W-:-:S03]  /*63a0*/  IMAD.MOV.U32 R176, RZ, RZ, R139 ;  /* 0x000000ffffb07224 */ /* 0x001fc600078e008b */
[----:B------:R-:W2:Y:S01]  /*63b0*/  LDL.LU R87, [R1+0x388] ;  /* 0x0003880001577983 */ /* 0x000ea20000300800 */
[----:B------:R-:W-:-:S03]  /*63c0*/  IMAD.MOV.U32 R177, RZ, RZ, R140 ;  /* 0x000000ffffb17224 */ /* 0x000fc600078e008c */
[----:B------:R-:W3:Y:S01]  /*63d0*/  LDL.LU R136, [R1+0x384] ;  /* 0x0003840001887983 */ /* 0x000ee20000300800 */
[----:B----4-:R-:W-:-:S03]  /*63e0*/  IMAD.MOV.U32 R178, RZ, RZ, R141 ;  /* 0x000000ffffb27224 */ /* 0x010fc600078e008d */
[----:B------:R-:W3:Y:S01]  /*63f0*/  LDL.LU R137, [R1+0x380] ;  /* 0x0003800001897983 */ /* 0x000ee20000300800 */
[----:B------:R-:W-:-:S03]  /*6400*/  IMAD.MOV.U32 R179, RZ, RZ, R142 ;  /* 0x000000ffffb37224 */ /* 0x000fc600078e008e */
[----:B------:R-:W3:Y:S01]  /*6410*/  LDL.LU R138, [R1+0x37c] ;  /* 0x00037c00018a7983 */ /* 0x000ee20000300800 */
[----:B-1----:R-:W-:-:S03]  /*6420*/  IMAD.MOV.U32 R180, RZ, RZ, R143 ;  /* 0x000000ffffb47224 */ /* 0x002fc600078e008f */
        /* <DEDUP_REMOVED lines=9> */
[----:B------:R-:W3:Y:S01]  /*64c0*/  LDL.LU R145, [R1+0x360] ;  /* 0x0003600001917983 */ /* 0x000ee20000300800 */
[----:B------:R-:W-:-:S03]  /*64d0*/  IMAD.MOV.U32 R107, RZ, RZ, R203 ;  /* 0x000000ffff6b7224 */ /* 0x000fc600078e00cb */
[----:B------:R-:W3:Y:S01]  /*64e0*/  LDL.LU R146, [R1+0x35c] ;  /* 0x00035c0001927983 */ /* 0x000ee20000300800 */
[----:B------:R-:W-:-:S03]  /*64f0*/  IMAD.MOV.U32 R108, RZ, RZ, R204 ;  /* 0x000000ffff6c7224 */ /* 0x000fc600078e00cc */
[----:B------:R-:W4:Y:S01]  /*6500*/  LDL.LU R200, [R1+0x358] ;  /* 0x0003580001c87983 */ /* 0x000f220000300800 */
        /* <DEDUP_REMOVED lines=21> */
[----:B------:R-:W4:Y:S04]  /*6660*/  LDL.LU R211, [R1+0x32c] ;  /* 0x00032c0001d37983 */ /* 0x000f280000300800 */
        /* <DEDUP_REMOVED lines=8> */
[----:B------:R-:W-:-:S02]  /*66f0*/  IMAD.MOV.U32 R22, RZ, RZ, R40 ;  /* 0x000000ffff167224 */ /* 0x000fc400078e0028 */
[----:B------:R-:W-:Y:S01]  /*6700*/  IMAD.MOV.U32 R21, RZ, RZ, R41 ;  /* 0x000000ffff157224 */ /* 0x000fe200078e0029 */
[----:B------:R-:W2:Y:S01]  /*6710*/  LDL.LU R40, [R1+0x40] ;  /* 0x0000400001287983 */ /* 0x000ea20000300800 */
[----:B------:R-:W-:Y:S02]  /*6720*/  IMAD.MOV.U32 R20, RZ, RZ, R42 ;  /* 0x000000ffff147224 */ /* 0x000fe400078e002a */
[----:B------:R-:W-:Y:S01]  /*6730*/  IMAD.MOV.U32 R19, RZ, RZ, R43 ;  /* 0x000000ffff137224 */ /* 0x000fe200078e002b */
[----:B------:R-:W2:Y:S01]  /*6740*/  LDL.LU R41, [R1+0x44] ;  /* 0x0000440001297983 */ /* 0x000ea20000300800 */
[----:B------:R-:W-:-:S03]  /*6750*/  IMAD.MOV.U32 R18, RZ, RZ, R44 ;  /* 0x000000ffff127224 */ /* 0x000fc600078e002c */
        /* <DEDUP_REMOVED lines=22> */
[----:B------:R-:W2:Y:S04]  /*68c0*/  LDL.LU R53, [R1+0x74] ;  /* 0x0000740001357983 */ /* 0x000ea80000300800 */
[----:B------:R-:W2:Y:S04]  /*68d0*/  LDL.LU R54, [R1+0x78] ;  /* 0x0000780001367983 */ /* 0x000ea80000300800 */
[----:B------:R-:W2:Y:S01]  /*68e0*/  LDL.LU R55, [R1+0x7c] ;  /* 0x00007c0001377983 */ /* 0x000ea20000300800 */
[----:B----4-:R-:W-:-:S06]  /*68f0*/  WARPGROUP.ARRIVE ;  /* 0x00000000000079c5 */ /* 0x010fcc0000000000 */
        /* <DEDUP_REMOVED lines=12> */
[----:B----4-:R-:W-:Y:S02]  /*69c0*/  IMAD.MOV.U32 R200, RZ, RZ, R147 ;  /* 0x000000ffffc87224 */ /* 0x010fe400078e0093 */
[----:B------:R-:W3:Y:S01]  /*69d0*/  LDL.LU R147, [R1+0x318] ;  /* 0x0003180001937983 */ /* 0x000ee20000300800 */
[----:B------:R-:W-:Y:S02]  /*69e0*/  IMAD.MOV.U32 R201, RZ, RZ, R148 ;  /* 0x000000ffffc97224 */ /* 0x000fe400078e0094 */
[----:B------:R-:W-:Y:S01]  /*69f0*/  IMAD.MOV.U32 R203, RZ, RZ, R150 ;  /* 0x000000ffffcb7224 */ /* 0x000fe200078e0096 */
[----:B------:R-:W3:Y:S04]  /*6a00*/  LDL.LU R148, [R1+0x314] ;  /* 0x0003140001947983 */ /* 0x000ee80000300800 */
[----:B------:R-:W3:Y:S04]  /*6a10*/  LDL.LU R149, [R1+0x310] ;  /* 0x0003100001957983 */ /* 0x000ee80000300800 */
[----:B------:R-:W3:Y:S04]  /*6a20*/  LDL.LU R150, [R1+0x30c] ;  /* 0x00030c0001967983 */ /* 0x000ee80000300800 */
[----:B------:R-:W3:Y:S01]  /*6a30*/  LDL.LU R151, [R1+0x308] ;  /* 0x0003080001977983 */ /* 0x000ee20000300800 */
        /* <DEDUP_REMOVED lines=198> */
[----:B------:R-:W-:Y:S01]  /*76a0*/  BPT.TRAP 0x1 ;  /* 0x000000040000795c */ /* 0x000fe20000300000 */
.L_x_27:
[----:B------:R-:W2:Y:S04]  /*76b0*/  LDL R4, [R1+0x1c8] ;  /* 0x0001c80001047983 */ /* 0x000ea80000100800 */
[----:B------:R-:W3:Y:S01]  /*76c0*/  LDL R6, [R1+0x1cc] ;  /* 0x0001cc0001067983 */ /* 0x000ee20000100800 */
[----:B------:R-:W-:Y:S01]  /*76d0*/  UISETP.GT.U32.AND UP0, UPT, UR38, 0x1, UPT ;  /* 0x000000012600788c */ /* 0x000fe2000bf04070 */
[----:B--2---:R-:W-:Y:S01]  /*76e0*/  ISETP.NE.AND P1, PT, R4, RZ, PT ;  /* 0x000000ff0400720c */ /* 0x004fe20003f25270 */
[----:B------:R-:W-:-:S12]  /*76f0*/  IMAD.U32 R4, RZ, RZ, UR24 ;  /* 0x00000018ff047e24 */ /* 0x000fd8000f8e00ff */
[----:B------:R-:W-:-:S05]  /*7700*/  @P1 LEA R4, R4, UR42, 0x3 ;  /* 0x0000002a04041c11 */ /* 0x000fca000f8e18ff */
[----:B------:R-:W-:-:S05]  /*7710*/  @P1 VIADD R4, R4, 0x28 ;  /* 0x0000002804041836 */ /* 0x000fca0000000000 */
[----:B---3--:R-:W-:-:S04]  /*7720*/  @P1 PRMT R4, R6, 0x654, R4 ;  /* 0x0000065406041816 */ /* 0x008fc80000000004 */
[----:B------:R1:W-:Y:S01]  /*7730*/  @P1 SYNCS.ARRIVE.TRANS64.RED.A1T0 RZ, [R4+URZ], RZ ;  /* 0x000000ff04ff19a7 */ /* 0x0003e2000810043f */
[----:B------:R-:W-:-:S13]  /*7740*/  PLOP3.LUT P1, PT, PT, PT, UP0, 0x80, 0x0 ;  /* 0x000000000000781c */ /* 0x000fda0003f2f008 */
[----:B-1----:R-:W-:Y:S05]  /*7750*/  @P1 BRA `(.L_x_28) ;  /* 0x0000000000041947 */ /* 0x002fea0003800000 */
[----:B------:R-:W-:Y:S01]  /*7760*/  BPT.TRAP 0x1 ;  /* 0x000000040000795c */ /* 0x000fe20000300000 */
.L_x_28:
[----:B------:R-:W-:Y:S01]  /*7770*/  UIADD3 UR25, UR25, 0x1, URZ ;  /* 0x0000000119197890 */ /* 0x000fe2000fffe03f */
[C---:B-----5:R-:W-:Y:S01]  /*7780*/  ISETP.GT.AND P1, PT, R0.reuse, 0x1, PT ;  /* 0x000000010000780c */ /* 0x060fe20003f24270 */
[----:B------:R-:W-:Y:S01]  /*7790*/  UIADD3 UR24, UR24, 0x1, URZ ;  /* 0x0000000118187890 */ /* 0x000fe2000fffe03f */
[----:B------:R-:W-:Y:S01]  /*77a0*/  VIADD R0, R0, 0xffffffff ;  /* 0xffffffff00007836 */ /* 0x000fe20000000000 */
[----:B------:R-:W-:Y:S02]  /*77b0*/  UISETP.NE.AND UP0, UPT, UR25, 0x5, UPT ;  /* 0x000000051900788c */ /* 0x000fe4000bf05270 */
[----:B------:R-:W-:Y:S02]  /*77c0*/  UISETP.NE.AND UP1, UPT, UR24, 0x5, UPT ;  /* 0x000000051800788c */ /* 0x000fe4000bf25270 */
[----:B------:R-:W-:Y:S02]  /*77d0*/  USEL UR4, URZ, 0x1, UP0 ;  /* 0x000000013f047887 */ /* 0x000fe40008000000 */
[----:B------:R-:W-:-:S02]  /*77e0*/  USEL UR25, UR25, URZ, UP0 ;  /* 0x0000003f19197287 */ /* 0x000fc40008000000 */
[----:B------:R-:W-:Y:S02]  /*77f0*/  USEL UR24, UR24, URZ, UP1 ;  /* 0x0000003f18187287 */ /* 0x000fe40008800000 */
[----:B------:R-:W-:Y:S01]  /*7800*/  LOP3.LUT R3, R3, UR4, RZ, 0x3c, !PT ;  /* 0x0000000403037c12 */ /* 0x000fe2000f8e3cff */
[----:B------:R-:W-:Y:S09]  /*7810*/  @P1 BRA `(.L_x_29) ;  /* 0xffffffcc00681947 */ /* 0x000ff2000383ffff */
.L_x_22:
[----:B------:R-:W1:Y:S02]  /*7820*/  LDC R0, c[0x0][0x28c] ;  /* 0x0000a300ff007b82 */ /* 0x000e640000000800 */
[----:B-1----:R-:W-:-:S13]  /*7830*/  ISETP.GE.AND P1, PT, R0, 0x1, PT ;  /* 0x000000010000780c */ /* 0x002fda0003f26270 */
[----:B------:R-:W-:Y:S05]  /*7840*/  @!P1 BRA `(.L_x_30) ;  /* 0x0000000000449947 */ /* 0x000fea0003800000 */
[----:B------:R-:W-:Y:S05]  /*7850*/  @!P0 BRA `(.L_x_31) ;  /* 0x0000000000048947 */ /* 0x000fea0003800000 */
[----:B------:R-:W-:Y:S01]  /*7860*/  BPT.TRAP 0x1 ;  /* 0x000000040000795c */ /* 0x000fe20000300000 */
.L_x_31:
[----:B------:R-:W2:Y:S04]  /*7870*/  LDL R0, [R1+0x1c8] ;  /* 0x0001c80001007983 */ /* 0x000ea80000100800 */
[----:B------:R-:W3:Y:S01]  /*7880*/  LDL R3, [R1+0x1cc] ;  /* 0x0001cc0001037983 */ /* 0x000ee20000100800 */
[----:B------:R-:W-:Y:S01]  /*7890*/  UISETP.GT.U32.AND UP0, UPT, UR38, 0x1, UPT ;  /* 0x000000012600788c */ /* 0x000fe2000bf04070 */
[----:B--2---:R-:W-:-:S13]  /*78a0*/  ISETP.NE.AND P0, PT, R0, RZ, PT ;  /* 0x000000ff0000720c */ /* 0x004fda0003f05270 */
[----:B-----5:R-:W-:-:S04]  /*78b0*/  @P0 VIADD R0, R5, UR37 ;  /* 0x0000002505000c36 */ /* 0x020fc80008000000 */
[----:B------:R-:W-:-:S05]  /*78c0*/  @P0 IMAD.WIDE.U32 R4, R0, -0x33333333, RZ ;  /* 0xcccccccd00040825 */ /* 0x000fca00078e00ff */
[----:B------:R-:W-:-:S05]  /*78d0*/  @P0 SHF.R.U32.HI R4, RZ, 0x2, R5 ;  /* 0x00000002ff040819 */ /* 0x000fca0000011605 */
[----:B------:R-:W-:-:S05]  /*78e0*/  @P0 IMAD R0, R4, -0x5, R0 ;  /* 0xfffffffb04000824 */ /* 0x000fca00078e0200 */
[----:B------:R-:W-:-:S05]  /*78f0*/  @P0 LEA R0, R0, UR42, 0x3 ;  /* 0x0000002a00000c11 */ /* 0x000fca000f8e18ff */
[----:B------:R-:W-:-:S05]  /*7900*/  @P0 VIADD R0, R0, 0x28 ;  /* 0x0000002800000836 */ /* 0x000fca0000000000 */
[----:B---3--:R-:W-:-:S04]  /*7910*/  @P0 PRMT R0, R3, 0x654, R0 ;  /* 0x0000065403000816 */ /* 0x008fc80000000000 */
[----:B------:R1:W-:Y:S01]  /*7920*/  @P0 SYNCS.ARRIVE.TRANS64.RED.A1T0 RZ, [R0+URZ], RZ ;  /* 0x000000ff00ff09a7 */ /* 0x0003e2000810043f */
[----:B------:R-:W-:-:S13]  /*7930*/  PLOP3.LUT P0, PT, PT, PT, UP0, 0x80, 0x0 ;  /* 0x000000000000781c */ /* 0x000fda0003f0f008 */
[----:B-1----:R-:W-:Y:S05]  /*7940*/  @P0 BRA `(.L_x_30) ;  /* 0x0000000000040947 */ /* 0x002fea0003800000 */
[----:B------:R-:W-:Y:S01]  /*7950*/  BPT.TRAP 0x1 ;  /* 0x000000040000795c */ /* 0x000fe20000300000 */
.L_x_30:
[----:B------:R-:W1:Y:S01]  /*7960*/  S2R R6, SR_TID.X ;  /* 0x0000000000067919 */ /* 0x000e620000002100 */
[----:B------:R-:W-:Y:S02]  /*7970*/  UIMAD UR43, UR43, 0xa0, URZ ;  /* 0x000000a02b2b78a4 */ /* 0x000fe4000f8e023f */
[----:B------:R-:W-:Y:S02]  /*7980*/  UIMAD.WIDE UR6, UR44, 0x200, URZ ;  /* 0x000002002c0678a5 */ /* 0x000fe4000f8e023f */
[----:B------:R-:W-:Y:S02]  /*7990*/  USHF.R.S32.HI UR10, URZ, 0x1f, UR40 ;  /* 0x0000001f3f0a7899 */ /* 0x000fe40008011428 */
[----:B------:R-:W-:Y:S01]  /*79a0*/  IMAD.U32 R10, RZ, RZ, UR43 ;  /* 0x0000002bff0a7e24 */ /* 0x000fe2000f8e00ff */
[----:B------:R-:W-:Y:S01]  /*79b0*/  ULDC.64 UR8, c[0x0][0x5d0] ;  /* 0x0001740000087ab9 */ /* 0x000fe20000000a00 */
[----:B------:R-:W-:Y:S02]  /*79c0*/  USHF.L.U32 UR44, UR44, 0x9, URZ ;  /* 0x000000092c2c7899 */ /* 0x000fe4000800063f */
[----:B------:R-:W-:-:S02]  /*79d0*/  UIMAD UR4, UR10, UR8, URZ ;  /* 0x000000080a0472a4 */ /* 0x000fc4000f8e023f */
[----:B------:R-:W-:Y:S02]  /*79e0*/  UIADD3 UR37, UR41, UR37, URZ ;  /* 0x0000002529257290 */ /* 0x000fe4000fffe03f */
[----:B------:R-:W-:Y:S02]  /*79f0*/  UIMAD UR4, UR40, UR9, UR4 ;  /* 0x00000009280472a4 */ /* 0x000fe4000f8e0204 */
[----:B------:R-:W-:Y:S02]  /*7a00*/  UISETP.GT.U32.AND UP1, UPT, UR37, 0x4, UPT ;  /* 0x000000042500788c */ /* 0x000fe4000bf24070 */
[----:B------:R-:W-:Y:S02]  /*7a10*/  UISETP.GE.U32.AND UP2, UPT, UR41, 0x5, UPT ;  /* 0x000000052900788c */ /* 0x000fe4000bf46070 */
[----:B------:R-:W-:Y:S01]  /*7a20*/  UISETP.LT.U32.AND UP1, UPT, UR41, 0x5, UP1 ;  /* 0x000000052900788c */ /* 0x000fe20008f21070 */
[--C-:B-1----:R-:W-:Y:S01]  /*7a30*/  SHF.R.U32.HI R3, RZ, 0x7, R6.reuse ;  /* 0x00000007ff037819 */ /* 0x102fe20000011606 */
[----:B------:R-:W-:Y:S01]  /*7a40*/  IMAD.SHL.U32 R11, R6, 0x2, RZ ;  /* 0x00000002060b7824 */ /* 0x000fe200078e00ff */
[----:B------:R-:W-:-:S02]  /*7a50*/  SHF.R.U32.HI R0, RZ, 0x2, R6 ;  /* 0x00000002ff007819 */ /* 0x000fc40000011606 */
[----:B------:R-:W-:Y:S02]  /*7a60*/  LOP3.LUT R3, R3, 0x1, RZ, 0xc0, !PT ;  /* 0x0000000103037812 */ /* 0x000fe400078ec0ff */
[----:B------:R-:W-:Y:S02]  /*7a70*/  LOP3.LUT R4, R6, 0x60, RZ, 0xc0, !PT ;  /* 0x0000006006047812 */ /* 0x000fe400078ec0ff */
[----:B------:R-:W-:Y:S01]  /*7a80*/  LOP3.LUT R0, R0, 0x7, RZ, 0xc0, !PT ;  /* 0x0000000700007812 */ /* 0x000fe200078ec0ff */
[----:B------:R-:W-:Y:S01]  /*7a90*/  IMAD.SHL.U32 R12, R3, 0x40, RZ ;  /* 0x00000040030c7824 */ /* 0x000fe200078e00ff */
[----:B------:R-:W-:Y:S02]  /*7aa0*/  SHF.R.U32.HI R4, RZ, 0x1, R4 ;  /* 0x00000001ff047819 */ /* 0x000fe40000011604 */
[----:B------:R-:W-:Y:S02]  /*7ab0*/  LOP3.LUT R10, R10, 0x6, R11, 0xf8, !PT ;  /* 0x000000060a0a7812 */ /* 0x000fe400078ef80b */
[----:B------:R-:W-:-:S02]  /*7ac0*/  LOP3.LUT R12, R12, 0x40, R0, 0xe2, !PT ;  /* 0x000000400c0c7812 */ /* 0x000fc400078ee200 */
[----:B------:R-:W-:Y:S02]  /*7ad0*/  IADD3 R0, RZ, -R4, -R0 ;  /* 0x80000004ff007210 */ /* 0x000fe40007ffe800 */
[----:B------:R-:W-:Y:S01]  /*7ae0*/  LOP3.LUT R12, R12, UR6, R4, 0xfe, !PT ;  /* 0x000000060c0c7c12 */ /* 0x000fe2000f8efe04 */
[----:B------:R-:W-:Y:S01]  /*7af0*/  IMAD.U32 R4, RZ, RZ, UR8 ;  /* 0x00000008ff047e24 */ /* 0x000fe2000f8e00ff */
[----:B------:R-:W-:Y:S01]  /*7b00*/  SHF.R.S32.HI R11, RZ, 0x1f, R10 ;  /* 0x0000001fff0b7819 */ /* 0x000fe2000001140a */
[----:B------:R-:W-:Y:S01]  /*7b10*/  ULDC UR8, c[0x0][0x284] ;  /* 0x0000a10000087ab9 */ /* 0x000fe20000000800 */
[----:B------:R-:W-:Y:S02]  /*7b20*/  IMAD R0, R3, -0x40, R0 ;  /* 0xffffffc003007824 */ /* 0x000fe400078e0200 */
[----:B------:R-:W-:Y:S02]  /*7b30*/  IMAD.U32 R3, RZ, RZ, UR8 ;  /* 0x00000008ff037e24 */ /* 0x000fe4000f8e00ff */
[----:B-----5:R-:W-:-:S03]  /*7b40*/  IMAD.WIDE.U32 R4, R4, UR40, R10 ;  /* 0x0000002804047c25 */ /* 0x020fc6000f8e000a */
[----:B------:R-:W-:Y:S01]  /*7b50*/  IADD3 R0, R3, -UR44, R0 ;  /* 0x8000002c03007c10 */ /* 0x000fe2000fffe000 */
[----:B------:R-:W-:Y:S01]  /*7b60*/  VIADD R5, R5, UR4 ;  /* 0x0000000405057c36 */ /* 0x000fe20008000000 */
[----:B------:R-:W-:Y:S01]  /*7b70*/  ULDC UR4, c[0x0][0x288] ;  /* 0x0000a20000047ab9 */ /* 0x000fe20000000800 */
[----:B------:R-:W-:Y:S01]  /*7b80*/  LOP3.LUT R3, R6, 0x3, RZ, 0xc0, !PT ;  /* 0x0000000306037812 */ /* 0x000fe200078ec0ff */
[----:B------:R-:W-:Y:S01]  /*7b90*/  UISETP.GE.AND UP0, UPT, UR43, UR4, UPT ;  /* 0x000000042b00728c */ /* 0x000fe2000bf06270 */
[----:B------:R-:W-:-:S03]  /*7ba0*/  IMAD.MOV.U32 R6, RZ, RZ, -0x2 ;  /* 0xfffffffeff067424 */ /* 0x000fc600078e00ff */
[----:B------:R-:W-:Y:S01]  /*7bb0*/  UISETP.GE.OR UP0, UPT, UR44, UR8, UP0 ;  /* 0x000000082c00728c */ /* 0x000fe20008706670 */
[----:B------:R-:W-:Y:S01]  /*7bc0*/  IMAD R3, R3, R6, UR4 ;  /* 0x0000000403037e24 */ /* 0x000fe2000f8e0206 */
[----:B------:R-:W-:Y:S02]  /*7bd0*/  UIMAD.WIDE.U32 UR4, UR37, -0x33333333, URZ ;  /* 0xcccccccd250478a5 */ /* 0x000fe4000f8e003f */
[----:B------:R-:W-:Y:S01]  /*7be0*/  USEL UR8, URZ, 0x1, !UP1 ;  /* 0x000000013f087887 */ /* 0x000fe2000c800000 */
[----:B------:R-:W-:Y:S01]  /*7bf0*/  VIADD R3, R3, -UR43 ;  /* 0x8000002b03037c36 */ /* 0x000fe20008000000 */
[----:B------:R-:W-:Y:S01]  /*7c00*/  PLOP3.LUT P0, PT, PT, PT, UP0, 0x80, 0x0 ;  /* 0x000000000000781c */ /* 0x000fe20003f0f008 */
[----:B------:R-:W-:Y:S02]  /*7c10*/  USHF.R.U32.HI UR4, URZ, 0x2, UR5 ;  /* 0x000000023f047899 */ /* 0x000fe40008011605 */
[----:B------:R-:W-:Y:S02]  /*7c20*/  ULOP3.LUT UR36, UR36, UR8, URZ, 0x3c, !UPT ;  /* 0x0000000824247292 */ /* 0x000fe4000f8e3c3f */
[----:B------:R-:W-:-:S02]  /*7c30*/  UIMAD UR37, UR4, -0x5, UR37 ;  /* 0xfffffffb042578a4 */ /* 0x000fc4000f8e0225 */
[----:B------:R-:W-:Y:S01]  /*7c40*/  @UP2 ULOP3.LUT UR36, UR36, 0x1, UR4, 0x78, !UPT ;  /* 0x0000000124242892 */ /* 0x000fe2000f8e7804 */
[----:B------:R-:W-:-:S05]  /*7c50*/  UMOV UR44, 0xffffffff ;  /* 0xffffffff002c7882 */ /* 0x000fca0000000000 */
[----:B------:R-:W-:Y:S06]  /*7c60*/  @P0 BRA `(.L_x_32) ;  /* 0x000001c400740947 */ /* 0x000fec0003800000 */
[----:B------:R-:W-:Y:S01]  /*7c70*/  FSETP.NEU.AND P1, PT, R16, RZ, PT ;  /* 0x000000ff1000720b */ /* 0x000fe20003f2d000 */
[----:B------:R-:W-:Y:S01]  /*7c80*/  ULDC.64 UR8, c[0x0][0x5c8] ;  /* 0x0001720000087ab9 */ /* 0x000fe20000000a00 */
[----:B------:R-:W-:Y:S01]  /*7c90*/  ISETP.GT.AND P5, PT, R3, RZ, PT ;  /* 0x000000ff0300720c */ /* 0x000fe20003fa4270 */
[----:B------:R-:W-:Y:S01]  /*7ca0*/  UIMAD UR4, UR7, UR8, URZ ;  /* 0x00000008070472a4 */ /* 0x000fe2000f8e023f */
[----:B------:R-:W-:Y:S01]  /*7cb0*/  IMAD.U32 R18, RZ, RZ, UR9 ;  /* 0x00000009ff127e24 */ /* 0x000fe2000f8e00ff */
[----:B------:R-:W-:Y:S01]  /*7cc0*/  BSSY B0, `(.L_x_32) ;  /* 0x0001c57000007945 */ /* 0x000fe20003800000 */
[----:B------:R-:W-:Y:S01]  /*7cd0*/  IMAD.WIDE.U32 R4, R12, UR8, R4 ;  /* 0x000000080c047c25 */ /* 0x000fe2000f8e0004 */
[----:B------:R-:W-:-:S03]  /*7ce0*/  ISETP.GT.AND P0, PT, R0, RZ, P5 ;  /* 0x000000ff0000720c */ /* 0x000fc60002f04270 */
[----:B------:R-:W-:-:S04]  /*7cf0*/  IMAD R18, R12, R18, UR4 ;  /* 0x000000040c127e24 */ /* 0x000fc8000f8e0212 */
[----:B------:R-:W-:Y:S01]  /*7d00*/  IMAD.IADD R18, R5, 0x1, R18 ;  /* 0x0000000105127824 */ /* 0x000fe200078e0212 */
[----:B------:R-:W-:Y:S06]  /*7d10*/  @!P1 BRA `(.L_x_33) ;  /* 0x0000015c00f09947 */ /* 0x000fec0003800000 */
[----:B------:R-:W1:Y:S01]  /*7d20*/  LDC.64 R236, c[0x0][0x5b8] ;  /* 0x00016e00ffec7b82 */ /* 0x000e620000000a00 */
[----:B------:R-:W2:Y:S01]  /*7d30*/  LDL.LU R19, [R1+0x180] ;  /* 0x0001800001137983 */ /* 0x000ea20000300800 */
[----:B------:R-:W-:-:S06]  /*7d40*/  ULDC.64 UR4, c[0x0][0x5c0] ;  /* 0x0001700000047ab9 */ /* 0x000fcc0000000a00 */
[----:B------:R-:W3:Y:S08]  /*7d50*/  LDC.64 R6, c[0x0][0x5b0] ;  /* 0x00016c00ff067b82 */ /* 0x000ef00000000a00 */
[----:B------:R-:W4:Y:S01]  /*7d60*/  LDC.64 R232, c[0x0][0x5a8] ;  /* 0x00016a00ffe87b82 */ /* 0x000f220000000a00 */
[C---:B-1----:R-:W-:Y:S02]  /*7d70*/  IMAD R5, R236.reuse, UR10, RZ ;  /* 0x0000000aec057c24 */ /* 0x042fe4000f8e02ff */
[----:B------:R-:W-:-:S04]  /*7d80*/  IMAD.WIDE.U32 R20, R236, UR40, R10 ;  /* 0x00000028ec147c25 */ /* 0x000fc8000f8e000a */
[----:B------:R-:W-:Y:S01]  /*7d90*/  IMAD R237, R237, UR40, R5 ;  /* 0x00000028eded7c24 */ /* 0x000fe2000f8e0205 */
[----:B------:R-:W-:Y:S01]  /*7da0*/  STL.64 [R1+0x1d0], R20 ;  /* 0x0001d01401007387 */ /* 0x000fe20000100a00 */
[----:B---3--:R-:W-:Y:S02]  /*7db0*/  IMAD R13, R6, UR7, RZ ;  /* 0x00000007060d7c24 */ /* 0x008fe4000f8e02ff */
[----:B------:R-:W-:Y:S02]  /*7dc0*/  IMAD.IADD R235, R21, 0x1, R237 ;  /* 0x0000000115eb7824 */ /* 0x000fe400078e02ed */
[----:B------:R-:W-:Y:S02]  /*7dd0*/  IMAD.MOV.U32 R234, RZ, RZ, R20 ;  /* 0x000000ffffea7224 */ /* 0x000fe400078e0014 */
[C---:B------:R-:W-:Y:S02]  /*7de0*/  IMAD R13, R12.reuse, R7, R13 ;  /* 0x000000070c0d7224 */ /* 0x040fe400078e020d */
[----:B------:R-:W-:-:S04]  /*7df0*/  IMAD.WIDE.U32 R8, R12, R6, R234 ;  /* 0x000000060c087225 */ /* 0x000fc800078e00ea */
[----:B------:R-:W-:Y:S01]  /*7e00*/  IMAD.IADD R5, R9, 0x1, R13 ;  /* 0x0000000109057824 */ /* 0x000fe200078e020d */
[----:B----4-:R-:W-:-:S04]  /*7e10*/  LEA R14, P1, R8, R232, 0x1 ;  /* 0x000000e8080e7211 */ /* 0x010fc800078208ff */
[----:B------:R-:W-:-:S05]  /*7e20*/  LEA.HI.X R15, R8, R233, R5, 0x1, P1 ;  /* 0x000000e9080f7211 */ /* 0x000fca00008f0c05 */
[----:B------:R1:W3:Y:S02]  /*7e30*/  @P0 LDG.E.LTC128B.U16 R8, desc[UR46][R14.64] ;  /* 0x0000002e0e080981 */ /* 0x0002e4000c1e1520 */
[----:B-1----:R-:W-:-:S04]  /*7e40*/  LEA R14, P1, R4, UR4, 0x1 ;  /* 0x00000004040e7c11 */ /* 0x002fc8000f8208ff */
[----:B------:R-:W-:-:S05]  /*7e50*/  LEA.HI.X R15, R4, UR5, R18, 0x1, P1 ;  /* 0x00000005040f7c11 */ /* 0x000fca00088f0c12 */
[----:B------:R-:W-:Y:S01]  /*7e60*/  STL.64 [R1+0x1c0], R14 ;  /* 0x0001c00e01007387 */ /* 0x000fe20000100a00 */
[----:B---3--:R-:W-:-:S05]  /*7e70*/  HADD2.F32 R5, -RZ, R8.H0_H0 ;  /* 0x20000008ff057230 */ /* 0x008fca0000004100 */
[----:B------:R-:W-:-:S04]  /*7e80*/  FMUL R5, R5, R16 ;  /* 0x0000001005057220 */ /* 0x000fc80000400000 */
[----:B--2---:R-:W-:Y:S02]  /*7e90*/  FFMA R5, R19, R2, R5 ;  /* 0x0000000213057223 */ /* 0x004fe40000000005 */
[----:B------:R-:W2:Y:S01]  /*7ea0*/  LDL.64 R18, [R1+0x1c0] ;  /* 0x0001c00001127983 */ /* 0x000ea20000100a00 */
[----:B------:R-:W-:Y:S01]  /*7eb0*/  ISETP.GT.AND P2, PT, R3, 0x1, PT ;  /* 0x000000010300780c */ /* 0x000fe20003f44270 */
[----:B------:R-:W-:Y:S01]  /*7ec0*/  BSSY B1, `(.L_x_34) ;  /* 0x000000e000017945 */ /* 0x000fe20003800000 */
[----:B------:R-:W-:Y:S02]  /*7ed0*/  F2FP.F16.F32.PACK_AB R4, RZ, R5 ;  /* 0x00000005ff04723e */ /* 0x000fe400000000ff */
[----:B------:R-:W-:-:S09]  /*7ee0*/  LOP3.LUT R17, R17, 0xfffffffb, RZ, 0xc0, !PT ;  /* 0xfffffffb11117812 */ /* 0x000fd200078ec0ff */
[----:B------:R-:W-:Y:S01]  /*7ef0*/  @P2 LOP3.LUT R17, R17, 0x4, RZ, 0xfc, !PT ;  /* 0x0000000411112812 */ /* 0x000fe200078efcff */
[----:B--2---:R1:W-:Y:S02]  /*7f00*/  @P0 STG.E.U16 desc[UR46][R18.64], R4 ;  /* 0x0000000412000986 */ /* 0x0043e4000c10152e */
[----:B-1----:R-:W-:-:S04]  /*7f10*/  IMAD.WIDE.U32 R4, R12, R6, R10 ;  /* 0x000000060c047225 */ /* 0x002fc800078e000a */
[----:B------:R-:W-:Y:S02]  /*7f20*/  IMAD.IADD R5, R13, 0x1, R5 ;  /* 0x000000010d057824 */ /* 0x000fe400078e0205 */
[----:B------:R-:W-:-:S04]  /*7f30*/  IMAD.WIDE.U32 R4, R236, UR40, R4 ;  /* 0x00000028ec047c25 */ /* 0x000fc8000f8e0004 */
[----:B------:R-:W-:Y:S01]  /*7f40*/  IMAD.IADD R5, R237, 0x1, R5 ;  /* 0x00000001ed057824 */ /* 0x000fe200078e0205 */
[----:B------:R-:W-:-:S04]  /*7f50*/  LEA R22, P0, R4, R232, 0x1 ;  /* 0x000000e804167211 */ /* 0x000fc800078008ff */
[----:B------:R-:W-:Y:S02]  /*7f60*/  LEA.HI.X R23, R4, R233, R5, 0x1, P0 ;  /* 0x000000e904177211 */ /* 0x000fe400000f0c05 */
[----:B------:R-:W-:-:S13]  /*7f70*/  ISETP.GT.AND P0, PT, R0, RZ, P2 ;  /* 0x000000ff0000720c */ /* 0x000fda0001704270 */
[----:B------:R-:W-:Y:S05]  /*7f80*/  @!P0 BRA `(.L_x_35) ;  /* 0x0000000000048947 */ /* 0x000fea0003800000 */
[----:B------:R1:W5:Y:S02]  /*7f90*/  LDG.E.LTC128B.U16 R8, desc[UR46][R22.64+0x2] ;  /* 0x0000022e16087981 */ /* 0x000364000c1e1520 */
.L_x_35:
[----:B------:R-:W-:Y:S05]  /*7fa0*/  BSYNC B1 ;  /* 0x0000000000017941 */ /* 0x000fea0003800000 */
.L_x_34:
[----:B------:R-:W2:Y:S01]  /*7fb0*/  LDL.LU R5, [R1+0x184] ;  /* 0x0001840001057983 */ /* 0x000ea20000300800 */
[----:B-----5:R-:W-:Y:S01]  /*7fc0*/  HADD2.F32 R4, -RZ, R8.H0_H0 ;  /* 0x20000008ff047230 */ /* 0x020fe20000004100 */
[C---:B------:R-:W-:Y:S01]  /*7fd0*/  SHF.L.U64.HI R15, R6.reuse, 0x3, R7 ;  /* 0x00000003060f7819 */ /* 0x040fe20000010207 */
[----:B------:R-:W-:-:S03]  /*7fe0*/  IMAD.SHL.U32 R14, R6, 0x8, RZ ;  /* 0x00000008060e7824 */ /* 0x000fc600078e00ff */
[----:B------:R-:W-:Y:S02]  /*7ff0*/  FMUL R4, R4, R16 ;  /* 0x0000001004047220 */ /* 0x000fe40000400000 */
[----:B------:R-:W-:Y:S02]  /*8000*/  STL.64 [R1+0x1d8], R14 ;  /* 0x0001d80e01007387 */ /* 0x000fe40000100a00 */
[----:B--2---:R-:W-:Y:S01]  /*8010*/  FFMA R4, R5, R2, R4 ;  /* 0x0000000205047223 */ /* 0x004fe20000000004 */
[----:B------:R-:W-:-:S04]  /*8020*/  @P0 IMAD.MOV.U32 R5, RZ, RZ, R19 ;  /* 0x000000ffff050224 */ /* 0x000fc800078e0013 */
[----:B------:R-:W-:-:S04]  /*8030*/  F2FP.F16.F32.PACK_AB R4, RZ, R4 ;  /* 0x00000004ff04723e */ /* 0x000fc800000000ff */
[----:B------:R-:W-:Y:S01]  /*8040*/  PRMT R9, R4, 0x7610, R9 ;  /* 0x0000761004097816 */ /* 0x000fe20000000009 */
[----:B------:R-:W-:-:S05]  /*8050*/  @P0 IMAD.MOV.U32 R4, RZ, RZ, R18 ;  /* 0x000000ffff040224 */ /* 0x000fca00078e0012 */
[----:B------:R2:W-:Y:S01]  /*8060*/  @P0 STG.E.U16 desc[UR46][R4.64+0x2], R9 ;  /* 0x0000020904000986 */ /* 0x0005e2000c10152e */
[----:B------:R-:W-:Y:S01]  /*8070*/  ISETP.GT.AND P0, PT, R0, 0x8, P5 ;  /* 0x000000080000780c */ /* 0x000fe20002f04270 */
[----:B--2---:R-:W-:-:S04]  /*8080*/  IMAD.WIDE.U32 R4, R12, R6, R14 ;  /* 0x000000060c047225 */ /* 0x004fc800078e000e */
[----:B------:R-:W-:Y:S01]  /*8090*/  IMAD.IADD R13, R13, 0x1, R5 ;  /* 0x000000010d0d7824 */ /* 0x000fe200078e0205 */
[----:B------:R-:W-:-:S05]  /*80a0*/  IADD3 R5, P1, R20, R4, RZ ;  /* 0x0000000414057210 */ /* 0x000fca0007f3e0ff */
[----:B------:R-:W-:Y:S01]  /*80b0*/  IMAD.X R9, R13, 0x1, R235, P1 ;  /* 0x000000010d097824 */ /* 0x000fe200008e06eb */
[----:B------:R-:W-:-:S04]  /*80c0*/  LEA R14, P1, R5, R232, 0x1 ;  /* 0x000000e8050e7211 */ /* 0x000fc800078208ff */
[----:B------:R-:W-:Y:S02]  /*80d0*/  LEA.HI.X R15, R5, R233, R9, 0x1, P1 ;  /* 0x000000e9050f7211 */ /* 0x000fe400008f0c09 */
[----:B------:R-:W2:Y:S04]  /*80e0*/  LDL.LU R9, [R1+0x188] ;  /* 0x0001880001097983 */ /* 0x000ea80000300800 */
[----:B------:R-:W3:Y:S01]  /*80f0*/  @P0 LDG.E.LTC128B.U16 R8, desc[UR46][R14.64] ;  /* 0x0000002e0e080981 */ /* 0x000ee2000c1e1520 */
[----:B------:R-:W-:Y:S01]  /*8100*/  IADD3 R4, P1, R10, R4, RZ ;  /* 0x000000040a047210 */ /* 0x000fe20007f3e0ff */
[----:B------:R-:W-:Y:S01]  /*8110*/  BSSY B1, `(.L_x_36) ;  /* 0x0000017000017945 */ /* 0x000fe20003800000 */
[----:B------:R-:W-:-:S03]  /*8120*/  ISETP.GT.AND P2, PT, R0, 0x8, P2 ;  /* 0x000000080000780c */ /* 0x000fc60001744270 */
[----:B------:R-:W-:Y:S02]  /*8130*/  IMAD.X R5, R11, 0x1, R13, P1 ;  /* 0x000000010b057824 */ /* 0x000fe400008e060d */
[----:B------:R-:W-:Y:S02]  /*8140*/  IMAD.U32 R13, RZ, RZ, UR8 ;  /* 0x00000008ff0d7e24 */ /* 0x000fe4000f8e00ff */
[----:B------:R-:W-:-:S04]  /*8150*/  IMAD.WIDE.U32 R4, R236, UR40, R4 ;  /* 0x00000028ec047c25 */ /* 0x000fc8000f8e0004 */
[----:B------:R-:W-:Y:S01]  /*8160*/  IMAD.IADD R5, R237, 0x1, R5 ;  /* 0x00000001ed057824 */ /* 0x000fe200078e0205 */
[----:B------:R-:W-:-:S04]  /*8170*/  LEA R20, P1, R4, R232, 0x1 ;  /* 0x000000e804147211 */ /* 0x000fc800078208ff */
[----:B------:R-:W-:Y:S01]  /*8180*/  LEA.HI.X R21, R4, R233, R5, 0x1, P1 ;  /* 0x000000e904157211 */ /* 0x000fe200008f0c05 */
[----:B---3--:R-:W-:-:S05]  /*8190*/  HADD2.F32 R4, -RZ, R8.H0_H0 ;  /* 0x20000008ff047230 */ /* 0x008fca0000004100 */
[----:B------:R-:W-:-:S04]  /*81a0*/  FMUL R4, R4, R16 ;  /* 0x0000001004047220 */ /* 0x000fc80000400000 */
[----:B--2---:R-:W-:Y:S01]  /*81b0*/  FFMA R5, R9, R2, R4 ;  /* 0x0000000209057223 */ /* 0x004fe20000000004 */
[----:B------:R-:W-:Y:S02]  /*81c0*/  IMAD.U32 R4, RZ, RZ, UR8 ;  /* 0x00000008ff047e24 */ /* 0x000fe4000f8e00ff */
[----:B------:R-:W-:Y:S02]  /*81d0*/  IMAD.U32 R9, RZ, RZ, UR9 ;  /* 0x00000009ff097e24 */ /* 0x000fe4000f8e00ff */
[----:B------:R-:W-:Y:S01]  /*81e0*/  IMAD.SHL.U32 R15, R4, 0x10, RZ ;  /* 0x00000010040f7824 */ /* 0x000fe200078e00ff */
[----:B------:R-:W-:Y:S02]  /*81f0*/  F2FP.F16.F32.PACK_AB R5, RZ, R5 ;  /* 0x00000005ff05723e */ /* 0x000fe400000000ff */
[----:B------:R-:W-:Y:S02]  /*8200*/  SHF.L.U64.HI R14, R13, 0x4, R9 ;  /* 0x000000040d0e7819 */ /* 0x000fe40000010209 */
[----:B------:R-:W-:-:S02]  /*8210*/  IADD3 R4, P1, R15, R18, RZ ;  /* 0x000000120f047210 */ /* 0x000fc40007f3e0ff */
[----:B------:R-:W-:Y:S01]  /*8220*/  PRMT R9, R5, 0x7610, R9 ;  /* 0x0000761005097816 */ /* 0x000fe20000000009 */
[----:B------:R2:W-:Y:S02]  /*8230*/  STL [R1+0x1e4], R14 ;  /* 0x0001e40e01007387 */ /* 0x0005e40000100800 */
[----:B------:R-:W-:-:S05]  /*8240*/  IMAD.X R5, R14, 0x1, R19, P1 ;  /* 0x000000010e057824 */ /* 0x000fca00008e0613 */
[----:B------:R2:W-:Y:S01]  /*8250*/  @P0 STG.E.U16 desc[UR46][R4.64], R9 ;  /* 0x0000000904000986 */ /* 0x0005e2000c10152e */
[----:B------:R-:W-:Y:S05]  /*8260*/  @!P2 BRA `(.L_x_37) ;  /* 0x000000000004a947 */ /* 0x000fea0003800000 */
[----:B------:R3:W5:Y:S02]  /*8270*/  LDG.E.LTC128B.U16 R8, desc[UR46][R20.64+0x2] ;  /* 0x0000022e14087981 */ /* 0x000764000c1e1520 */
.L_x_37:
[----:B------:R-:W-:Y:S05]  /*8280*/  BSYNC B1 ;  /* 0x0000000000017941 */ /* 0x000fea0003800000 */
.L_x_36:
[----:B------:R-:W4:Y:S01]  /*8290*/  LDL.LU R13, [R1+0x18c] ;  /* 0x00018c00010d7983 */ /* 0x000f220000300800 */
[----:B--2--5:R-:W-:Y:S01]  /*82a0*/  HADD2.F32 R9, -RZ, R8.H0_H0 ;  /* 0x20000008ff097230 */ /* 0x024fe20000004100 */
[----:B------:R-:W-:Y:S01]  /*82b0*/  ISETP.GT.AND P3, PT, R3, 0x8, PT ;  /* 0x000000080300780c */ /* 0x000fe20003f64270 */
[----:B------:R-:W-:Y:S01]  /*82c0*/  BSSY B1, `(.L_x_38) ;  /* 0x000000a000017945 */ /* 0x000fe20003800000 */
[----:B------:R-:W-:Y:S02]  /*82d0*/  LOP3.LUT R17, R17, 0xfffffffd, RZ, 0xc0, !PT ;  /* 0xfffffffd11117812 */ /* 0x000fe400078ec0ff */
[----:B------:R-:W-:Y:S01]  /*82e0*/  FMUL R9, R9, R16 ;  /* 0x0000001009097220 */ /* 0x000fe20000400000 */
[----:B------:R-:W-:-:S08]  /*82f0*/  ISETP.GT.AND P0, PT, R0, RZ, P3 ;  /* 0x000000ff0000720c */ /* 0x000fd00001f04270 */
[----:B------:R-:W-:Y:S01]  /*8300*/  @P3 LOP3.LUT R17, R17, 0x2, RZ, 0xfc, !PT ;  /* 0x0000000211113812 */ /* 0x000fe200078efcff */
[----:B----4-:R-:W-:-:S05]  /*8310*/  FFMA R9, R13, R2, R9 ;  /* 0x000000020d097223 */ /* 0x010fca0000000009 */
[----:B------:R-:W-:-:S05]  /*8320*/  F2FP.F16.F32.PACK_AB R9, RZ, R9 ;  /* 0x00000009ff09723e */ /* 0x000fca00000000ff */
[----:B------:R2:W-:Y:S01]  /*8330*/  @P2 STG.E.U16 desc[UR46][R4.64+0x2], R9 ;  /* 0x0000020904002986 */ /* 0x0005e2000c10152e */
[----:B------:R-:W-:Y:S05]  /*8340*/  @!P0 BRA `(.L_x_39) ;  /* 0x0000000000048947 */ /* 0x000fea0003800000 */
[----:B------:R4:W5:Y:S02]  /*8350*/  LDG.E.LTC128B.U16 R8, desc[UR46][R22.64+0x10] ;  /* 0x0000102e16087981 */ /* 0x000964000c1e1520 */
.L_x_39:
[----:B------:R-:W-:Y:S05]  /*8360*/  BSYNC B1 ;  /* 0x0000000000017941 */ /* 0x000fea0003800000 */
.L_x_38:
[----:B------:R-:W3:Y:S01]  /*8370*/  LDL.LU R13, [R1+0x190] ;  /* 0x00019000010d7983 */ /* 0x000ee20000300800 */
[----:B--2--5:R-:W-:Y:S01]  /*8380*/  HADD2.F32 R9, -RZ, R8.H0_H0 ;  /* 0x20000008ff097230 */ /* 0x024fe20000004100 */
[----:B------:R-:W-:Y:S01]  /*8390*/  ISETP.GT.AND P6, PT, R3, 0x9, PT ;  /* 0x000000090300780c */ /* 0x000fe20003fc4270 */
[----:B------:R-:W-:Y:S01]  /*83a0*/  @P0 IMAD.MOV.U32 R14, RZ, RZ, R18 ;  /* 0x000000ffff0e0224 */ /* 0x000fe200078e0012 */
[----:B------:R-:W-:Y:S01]  /*83b0*/  LOP3.LUT R17, R17, 0xfffffffe, RZ, 0xc0, !PT ;  /* 0xfffffffe11117812 */ /* 0x000fe200078ec0ff */
[----:B------:R-:W-:Y:S02]  /*83c0*/  @P0 IMAD.MOV.U32 R15, RZ, RZ, R19 ;  /* 0x000000ffff0f0224 */ /* 0x000fe400078e0013 */
[----:B------:R-:W-:Y:S01]  /*83d0*/  FMUL R9, R9, R16 ;  /* 0x0000001009097220 */ /* 0x000fe20000400000 */
[----:B------:R-:W-:Y:S01]  /*83e0*/  ISETP.GT.AND P1, PT, R0, RZ, P6 ;  /* 0x000000ff0000720c */ /* 0x000fe20003724270 */
[----:B------:R-:W-:Y:S06]  /*83f0*/  BSSY B1, `(.L_x_40) ;  /* 0x0000007000017945 */ /* 0x000fec0003800000 */
[----:B------:R-:W-:Y:S01]  /*8400*/  @P6 LOP3.LUT R17, R17, 0x1, RZ, 0xfc, !PT ;  /* 0x0000000111116812 */ /* 0x000fe200078efcff */
[----:B---3--:R-:W-:-:S05]  /*8410*/  FFMA R9, R13, R2, R9 ;  /* 0x000000020d097223 */ /* 0x008fca0000000009 */
[----:B------:R-:W-:-:S05]  /*8420*/  F2FP.F16.F32.PACK_AB R9, RZ, R9 ;  /* 0x00000009ff09723e */ /* 0x000fca00000000ff */
[----:B------:R2:W-:Y:S01]  /*8430*/  @P0 STG.E.U16 desc[UR46][R14.64+0x10], R9 ;  /* 0x000010090e000986 */ /* 0x0005e2000c10152e */
[----:B------:R-:W-:Y:S05]  /*8440*/  @!P1 BRA `(.L_x_41) ;  /* 0x0000000000049947 */ /* 0x000fea0003800000 */
[----:B------:R3:W5:Y:S02]  /*8450*/  LDG.E.LTC128B.U16 R8, desc[UR46][R22.64+0x12] ;  /* 0x0000122e16087981 */ /* 0x000764000c1e1520 */
.L_x_41:
[----:B------:R-:W-:Y:S05]  /*8460*/  BSYNC B1 ;  /* 0x0000000000017941 */ /* 0x000fea0003800000 */
.L_x_40:
[----:B------:R-:W4:Y:S01]  /*8470*/  LDL.LU R13, [R1+0x194] ;  /* 0x00019400010d7983 */ /* 0x000f220000300800 */
[----:B--2--5:R-:W-:Y:S01]  /*8480*/  HADD2.F32 R9, -RZ, R8.H0_H0 ;  /* 0x20000008ff097230 */ /* 0x024fe20000004100 */
[----:B------:R-:W-:Y:S01]  /*8490*/  ISETP.GT.AND P2, PT, R0, 0x8, P3 ;  /* 0x000000080000780c */ /* 0x000fe20001f44270 */
[----:B------:R-:W-:Y:S01]  /*84a0*/  @P1 IMAD.MOV.U32 R14, RZ, RZ, R18 ;  /* 0x000000ffff0e1224 */ /* 0x000fe200078e0012 */
[----:B------:R-:W-:Y:S01]  /*84b0*/  BSSY B1, `(.L_x_42) ;  /* 0x0000008000017945 */ /* 0x000fe20003800000 */
[----:B------:R-:W-:Y:S02]  /*84c0*/  @P1 IMAD.MOV.U32 R15, RZ, RZ, R19 ;  /* 0x000000ffff0f1224 */ /* 0x000fe400078e0013 */
[----:B------:R-:W-:-:S04]  /*84d0*/  FMUL R9, R9, R16 ;  /* 0x0000001009097220 */ /* 0x000fc80000400000 */
[----:B----4-:R-:W-:-:S05]  /*84e0*/  FFMA R9, R13, R2, R9 ;  /* 0x000000020d097223 */ /* 0x010fca0000000009 */
[----:B------:R-:W-:-:S05]  /*84f0*/  F2FP.F16.F32.PACK_AB R9, RZ, R9 ;  /* 0x00000009ff09723e */ /* 0x000fca00000000ff */
[----:B------:R2:W-:Y:S01]  /*8500*/  @P1 STG.E.U16 desc[UR46][R14.64+0x12], R9 ;  /* 0x000012090e001986 */ /* 0x0005e2000c10152e */
[----:B------:R-:W-:Y:S05]  /*8510*/  @!P2 BRA `(.L_x_43) ;  /* 0x000000000004a947 */ /* 0x000fea0003800000 */
[----:B------:R4:W5:Y:S02]  /*8520*/  LDG.E.LTC128B.U16 R8, desc[UR46][R20.64+0x10] ;  /* 0x0000102e14087981 */ /* 0x000964000c1e1520 */
.L_x_43:
[----:B------:R-:W-:Y:S05]  /*8530*/  BSYNC B1 ;  /* 0x0000000000017941 */ /* 0x000fea0003800000 */
.L_x_42:
[----:B------:R-:W3:Y:S01]  /*8540*/  LDL.LU R13, [R1+0x198] ;  /* 0x00019800010d7983 */ /* 0x000ee20000300800 */
[----:B--2--5:R-:W-:Y:S01]  /*8550*/  HADD2.F32 R9, -RZ, R8.H0_H0 ;  /* 0x20000008ff097230 */ /* 0x024fe20000004100 */
[----:B------:R-:W-:Y:S01]  /*8560*/  ISETP.GT.AND P0, PT, R0, 0x8, P6 ;  /* 0x000000080000780c */ /* 0x000fe20003704270 */
[----:B------:R-:W-:Y:S03]  /*8570*/  BSSY B1, `(.L_x_44) ;  /* 0x0000007000017945 */ /* 0x000fe60003800000 */
[----:B------:R-:W-:-:S04]  /*8580*/  FMUL R9, R9, R16 ;  /* 0x0000001009097220 */ /* 0x000fc80000400000 */
[----:B---3--:R-:W-:-:S05]  /*8590*/  FFMA R9, R13, R2, R9 ;  /* 0x000000020d097223 */ /* 0x008fca0000000009 */
[----:B------:R-:W-:-:S05]  /*85a0*/  F2FP.F16.F32.PACK_AB R9, RZ, R9 ;  /* 0x00000009ff09723e */ /* 0x000fca00000000ff */
[----:B------:R2:W-:Y:S01]  /*85b0*/  @P2 STG.E.U16 desc[UR46][R4.64+0x10], R9 ;  /* 0x0000100904002986 */ /* 0x0005e2000c10152e */
[----:B------:R-:W-:Y:S05]  /*85c0*/  @!P0 BRA `(.L_x_45) ;  /* 0x0000000000048947 */ /* 0x000fea0003800000 */
[----:B------:R3:W5:Y:S02]  /*85d0*/  LDG.E.LTC128B.U16 R8, desc[UR46][R20.64+0x12] ;  /* 0x0000122e14087981 */ /* 0x000764000c1e1520 */
.L_x_45:
[----:B------:R-:W-:Y:S05]  /*85e0*/  BSYNC B1 ;  /* 0x0000000000017941 */ /* 0x000fea0003800000 */
.L_x_44:
[----:B------:R-:W4:Y:S01]  /*85f0*/  LDL.LU R13, [R1+0x19c] ;  /* 0x00019c00010d7983 */ /* 0x000f220000300800 */
[----:B--2--5:R-:W-:Y:S01]  /*8600*/  HADD2.F32 R9, -RZ, R8.H0_H0 ;  /* 0x20000008ff097230 */ /* 0x024fe20000004100 */
[----:B------:R-:W-:Y:S01]  /*8610*/  ISETP.GT.AND P3, PT, R3, 0x10, PT ;  /* 0x000000100300780c */ /* 0x000fe20003f64270 */
[----:B------:R-:W-:Y:S03]  /*8620*/  BSSY B1, `(.L_x_46) ;  /* 0x0000008000017945 */ /* 0x000fe60003800000 */
[----:B------:R-:W-:Y:S01]  /*8630*/  FMUL R9, R9, R16 ;  /* 0x0000001009097220 */ /* 0x000fe20000400000 */
[----:B------:R-:W-:-:S03]  /*8640*/  ISETP.GT.AND P1, PT, R0, RZ, P3 ;  /* 0x000000ff0000720c */ /* 0x000fc60001f24270 */
[----:B----4-:R-:W-:-:S05]  /*8650*/  FFMA R9, R13, R2, R9 ;  /* 0x000000020d097223 */ /* 0x010fca0000000009 */
[----:B------:R-:W-:-:S05]  /*8660*/  F2FP.F16.F32.PACK_AB R9, RZ, R9 ;  /* 0x00000009ff09723e */ /* 0x000fca00000000ff */
[----:B------:R2:W-:Y:S01]  /*8670*/  @P0 STG.E.U16 desc[UR46][R4.64+0x12], R9 ;  /* 0x0000120904000986 */ /* 0x0005e2000c10152e */
[----:B------:R-:W-:Y:S05]  /*8680*/  @!P1 BRA `(.L_x_47) ;  /* 0x0000000000049947 */ /* 0x000fea0003800000 */
[----:B------:R4:W5:Y:S02]  /*8690*/  LDG.E.LTC128B.U16 R8, desc[UR46][R22.64+0x20] ;  /* 0x0000202e16087981 */ /* 0x000964000c1e1520 */
.L_x_47:
[----:B------:R-:W-:Y:S05]  /*86a0*/  BSYNC B1 ;  /* 0x0000000000017941 */ /* 0x000fea0003800000 */
.L_x_46:
[----:B------:R-:W3:Y:S01]  /*86b0*/  LDL.LU R13, [R1+0x1a0] ;  /* 0x0001a000010d7983 */ /* 0x000ee20000300800 */
[----:B--2--5:R-:W-:Y:S01]  /*86c0*/  HADD2.F32 R9, -RZ, R8.H0_H0 ;  /* 0x20000008ff097230 */ /* 0x024fe20000004100 */
[----:B------:R-:W-:Y:S01]  /*86d0*/  ISETP.GT.AND P2, PT, R3, 0x11, PT ;  /* 0x000000110300780c */ /* 0x000fe20003f44270 */
[----:B------:R-:W-:Y:S01]  /*86e0*/  @P1 IMAD.MOV.U32 R14, RZ, RZ, R18 ;  /* 0x000000ffff0e1224 */ /* 0x000fe200078e0012 */
[----:B------:R-:W-:Y:S01]  /*86f0*/  BSSY B1, `(.L_x_48) ;  /* 0x0000009000017945 */ /* 0x000fe20003800000 */
[----:B------:R-:W-:Y:S02]  /*8700*/  @P1 IMAD.MOV.U32 R15, RZ, RZ, R19 ;  /* 0x000000ffff0f1224 */ /* 0x000fe400078e0013 */
[----:B------:R-:W-:Y:S01]  /*8710*/  FMUL R9, R9, R16 ;  /* 0x0000001009097220 */ /* 0x000fe20000400000 */
[----:B------:R-:W-:-:S03]  /*8720*/  ISETP.GT.AND P0, PT, R0, RZ, P2 ;  /* 0x000000ff0000720c */ /* 0x000fc60001704270 */
[----:B---3--:R-:W-:-:S05]  /*8730*/  FFMA R9, R13, R2, R9 ;  /* 0x000000020d097223 */ /* 0x008fca0000000009 */
[----:B------:R-:W-:-:S05]  /*8740*/  F2FP.F16.F32.PACK_AB R9, RZ, R9 ;  /* 0x00000009ff09723e */ /* 0x000fca00000000ff */
[----:B------:R2:W-:Y:S01]  /*8750*/  @P1 STG.E.U16 desc[UR46][R14.64+0x20], R9 ;  /* 0x000020090e001986 */ /* 0x0005e2000c10152e */
[----:B------:R-:W-:Y:S05]  /*8760*/  @!P0 BRA `(.L_x_49) ;  /* 0x0000000000048947 */ /* 0x000fea0003800000 */
[----:B------:R3:W5:Y:S02]  /*8770*/  LDG.E.LTC128B.U16 R8, desc[UR46][R22.64+0x22] ;  /* 0x0000222e16087981 */ /* 0x000764000c1e1520 */
.L_x_49:
[----:B------:R-:W-:Y:S05]  /*8780*/  BSYNC B1 ;  /* 0x0000000000017941 */ /* 0x000fea0003800000 */
.L_x_48:
[----:B------:R-:W4:Y:S01]  /*8790*/  LDL.LU R13, [R1+0x1a4] ;  /* 0x0001a400010d7983 */ /* 0x000f220000300800 */
[----:B--2--5:R-:W-:Y:S01]  /*87a0*/  HADD2.F32 R9, -RZ, R8.H0_H0 ;  /* 0x20000008ff097230 */ /* 0x024fe20000004100 */
[----:B------:R-:W-:Y:S01]  /*87b0*/  BSSY B1, `(.L_x_50) ;  /* 0x000000a000017945 */ /* 0x000fe20003800000 */
[----:B------:R-:W-:Y:S02]  /*87c0*/  @P0 IMAD.MOV.U32 R14, RZ, RZ, R18 ;  /* 0x000000ffff0e0224 */ /* 0x000fe400078e0012 */
[----:B------:R-:W-:Y:S02]  /*87d0*/  @P0 IMAD.MOV.U32 R15, RZ, RZ, R19 ;  /* 0x000000ffff0f0224 */ /* 0x000fe400078e0013 */
[----:B------:R-:W-:-:S04]  /*87e0*/  FMUL R9, R9, R16 ;  /* 0x0000001009097220 */ /* 0x000fc80000400000 */
[----:B----4-:R-:W-:-:S05]  /*87f0*/  FFMA R9, R13, R2, R9 ;  /* 0x000000020d097223 */ /* 0x010fca0000000009 */
[----:B------:R-:W-:-:S05]  /*8800*/  F2FP.F16.F32.PACK_AB R9, RZ, R9 ;  /* 0x00000009ff09723e */ /* 0x000fca00000000ff */
[----:B------:R2:W-:Y:S01]  /*8810*/  @P0 STG.E.U16 desc[UR46][R14.64+0x22], R9 ;  /* 0x000022090e000986 */ /* 0x0005e2000c10152e */
[----:B------:R-:W-:-:S13]  /*8820*/  ISETP.GT.AND P0, PT, R0, 0x8, P3 ;  /* 0x000000080000780c */ /* 0x000fda0001f04270 */
[----:B--2---:R-:W-:Y:S05]  /*8830*/  @!P0 BRA `(.L_x_51) ;  /* 0x0000000000048947 */ /* 0x004fea0003800000 */
[----:B------:R2:W5:Y:S02]  /*8840*/  LDG.E.LTC128B.U16 R8, desc[UR46][R20.64+0x20] ;  /* 0x0000202e14087981 */ /* 0x000564000c1e1520 */
.L_x_51:
[----:B------:R-:W-:Y:S05]  /*8850*/  BSYNC B1 ;  /* 0x0000000000017941 */ /* 0x000fea0003800000 */
.L_x_50:
[----:B------:R-:W4:Y:S01]  /*8860*/  LDL.LU R13, [R1+0x1a8] ;  /* 0x0001a800010d7983 */ /* 0x000f220000300800 */
[----:B-----5:R-:W-:Y:S01]  /*8870*/  HADD2.F32 R9, -RZ, R8.H0_H0 ;  /* 0x20000008ff097230 */ /* 0x020fe20000004100 */
[----:B------:R-:W-:Y:S04]  /*8880*/  BSSY B1, `(.L_x_52) ;  /* 0x0000008000017945 */ /* 0x000fe80003800000 */
[----:B------:R-:W-:-:S04]  /*8890*/  FMUL R9, R9, R16 ;  /* 0x0000001009097220 */ /* 0x000fc80000400000 */
[----:B----4-:R-:W-:-:S05]  /*88a0*/  FFMA R9, R13, R2, R9 ;  /* 0x000000020d097223 */ /* 0x010fca0000000009 */
[----:B------:R-:W-:-:S05]  /*88b0*/  F2FP.F16.F32.PACK_AB R9, RZ, R9 ;  /* 0x00000009ff09723e */ /* 0x000fca00000000ff */
[----:B------:R4:W-:Y:S01]  /*88c0*/  @P0 STG.E.U16 desc[UR46][R4.64+0x20], R9 ;  /* 0x0000200904000986 */ /* 0x0009e2000c10152e */
[----:B------:R-:W-:-:S13]  /*88d0*/  ISETP.GT.AND P0, PT, R0, 0x8, P2 ;  /* 0x000000080000780c */ /* 0x000fda0001704270 */
[----:B----4-:R-:W-:Y:S05]  /*88e0*/  @!P0 BRA `(.L_x_53) ;  /* 0x0000000000048947 */ /* 0x010fea0003800000 */
[----:B------:R4:W5:Y:S02]  /*88f0*/  LDG.E.LTC128B.U16 R8, desc[UR46][R20.64+0x22] ;  /* 0x0000222e14087981 */ /* 0x000964000c1e1520 */
.L_x_53:
[----:B------:R-:W-:Y:S05]  /*8900*/  BSYNC B1 ;  /* 0x0000000000017941 */ /* 0x000fea0003800000 */
.L_x_52:
[----:B------:R-:W2:Y:S01]  /*8910*/  LDL.LU R13, [R1+0x1ac] ;  /* 0x0001ac00010d7983 */ /* 0x000ea20000300800 */
[----:B-----5:R-:W-:Y:S01]  /*8920*/  HADD2.F32 R9, -RZ, R8.H0_H0 ;  /* 0x20000008ff097230 */ /* 0x020fe20000004100 */
[----:B------:R-:W-:Y:S01]  /*8930*/  ISETP.GT.AND P1, PT, R3, 0x18, PT ;  /* 0x000000180300780c */ /* 0x000fe20003f24270 */
[----:B------:R-:W-:Y:S03]  /*8940*/  BSSY B1, `(.L_x_54) ;  /* 0x0000008000017945 */ /* 0x000fe60003800000 */
[----:B------:R-:W-:-:S04]  /*8950*/  FMUL R9, R9, R16 ;  /* 0x0000001009097220 */ /* 0x000fc80000400000 */
[----:B--2---:R-:W-:-:S05]  /*8960*/  FFMA R9, R13, R2, R9 ;  /* 0x000000020d097223 */ /* 0x004fca0000000009 */
[----:B------:R-:W-:-:S05]  /*8970*/  F2FP.F16.F32.PACK_AB R9, RZ, R9 ;  /* 0x00000009ff09723e */ /* 0x000fca00000000ff */
[----:B------:R2:W-:Y:S01]  /*8980*/  @P0 STG.E.U16 desc[UR46][R4.64+0x22], R9 ;  /* 0x0000220904000986 */ /* 0x0005e2000c10152e */
[----:B------:R-:W-:-:S13]  /*8990*/  ISETP.GT.AND P0, PT, R0, RZ, P1 ;  /* 0x000000ff0000720c */ /* 0x000fda0000f04270 */
[----:B--2---:R-:W-:Y:S05]  /*89a0*/  @!P0 BRA `(.L_x_55) ;  /* 0x0000000000048947 */ /* 0x004fea0003800000 */
[----:B------:R2:W5:Y:S02]  /*89b0*/  LDG.E.LTC128B.U16 R8, desc[UR46][R22.64+0x30] ;  /* 0x0000302e16087981 */ /* 0x000564000c1e1520 */
.L_x_55:
[----:B------:R-:W-:Y:S05]  /*89c0*/  BSYNC B1 ;  /* 0x0000000000017941 */ /* 0x000fea0003800000 */
.L_x_54:
[----:B------:R-:W3:Y:S01]  /*89d0*/  LDL.LU R13, [R1+0x1b0] ;  /* 0x0001b000010d7983 */ /* 0x000ee20000300800 */
[----:B-----5:R-:W-:Y:S01]  /*89e0*/  HADD2.F32 R9, -RZ, R8.H0_H0 ;  /* 0x20000008ff097230 */ /* 0x020fe20000004100 */
[----:B------:R-:W-:Y:S01]  /*89f0*/  BSSY B1, `(.L_x_56) ;  /* 0x000000b000017945 */ /* 0x000fe20003800000 */
[----:B------:R-:W-:Y:S02]  /*8a00*/  @P0 IMAD.MOV.U32 R14, RZ, RZ, R18 ;  /* 0x000000ffff0e0224 */ /* 0x000fe400078e0012 */
[----:B------:R-:W-:Y:S02]  /*8a10*/  @P0 IMAD.MOV.U32 R15, RZ, RZ, R19 ;  /* 0x000000ffff0f0224 */ /* 0x000fe400078e0013 */
[----:B------:R-:W-:-:S04]  /*8a20*/  FMUL R9, R9, R16 ;  /* 0x0000001009097220 */ /* 0x000fc80000400000 */
[----:B---3--:R-:W-:-:S05]  /*8a30*/  FFMA R9, R13, R2, R9 ;  /* 0x000000020d097223 */ /* 0x008fca0000000009 */
[----:B------:R-:W-:-:S05]  /*8a40*/  F2FP.F16.F32.PACK_AB R9, RZ, R9 ;  /* 0x00000009ff09723e */ /* 0x000fca00000000ff */
[----:B------:R3:W-:Y:S01]  /*8a50*/  @P0 STG.E.U16 desc[UR46][R14.64+0x30], R9 ;  /* 0x000030090e000986 */ /* 0x0007e2000c10152e */
[----:B------:R-:W-:-:S04]  /*8a60*/  ISETP.GT.AND P0, PT, R3, 0x19, PT ;  /* 0x000000190300780c */ /* 0x000fc80003f04270 */
[----:B------:R-:W-:-:S13]  /*8a70*/  ISETP.GT.AND P4, PT, R0, RZ, P0 ;  /* 0x000000ff0000720c */ /* 0x000fda0000784270 */
[----:B---3--:R-:W-:Y:S05]  /*8a80*/  @!P4 BRA `(.L_x_57) ;  /* 0x000000000004c947 */ /* 0x008fea0003800000 */
[----:B------:R3:W5:Y:S02]  /*8a90*/  LDG.E.LTC128B.U16 R8, desc[UR46][R22.64+0x32] ;  /* 0x0000322e16087981 */ /* 0x000764000c1e1520 */
.L_x_57:
[----:B------:R-:W-:Y:S05]  /*8aa0*/  BSYNC B1 ;  /* 0x0000000000017941 */ /* 0x000fea0003800000 */
.L_x_56:
[----:B------:R-:W2:Y:S01]  /*8ab0*/  LDL.LU R13, [R1+0x1b4] ;  /* 0x0001b400010d7983 */ /* 0x000ea20000300800 */
[----:B-----5:R-:W-:Y:S01]  /*8ac0*/  HADD2.F32 R9, -RZ, R8.H0_H0 ;  /* 0x20000008ff097230 */ /* 0x020fe20000004100 */
[----:B------:R-:W-:Y:S01]  /*8ad0*/  BSSY B1, `(.L_x_58) ;  /* 0x000000a000017945 */ /* 0x000fe20003800000 */
[----:B------:R-:W-:Y:S02]  /*8ae0*/  @P4 IMAD.MOV.U32 R14, RZ, RZ, R18 ;  /* 0x000000ffff0e4224 */ /* 0x000fe400078e0012 */
[----:B------:R-:W-:Y:S02]  /*8af0*/  @P4 IMAD.MOV.U32 R15, RZ, RZ, R19 ;  /* 0x000000ffff0f4224 */ /* 0x000fe400078e0013 */
[----:B------:R-:W-:-:S04]  /*8b00*/  FMUL R9, R9, R16 ;  /* 0x0000001009097220 */ /* 0x000fc80000400000 */
[----:B--2---:R-:W-:-:S05]  /*8b10*/  FFMA R9, R13, R2, R9 ;  /* 0x000000020d097223 */ /* 0x004fca0000000009 */
[----:B------:R-:W-:-:S05]  /*8b20*/  F2FP.F16.F32.PACK_AB R9, RZ, R9 ;  /* 0x00000009ff09723e */ /* 0x000fca00000000ff */
[----:B------:R2:W-:Y:S01]  /*8b30*/  @P4 STG.E.U16 desc[UR46][R14.64+0x32], R9 ;  /* 0x000032090e004986 */ /* 0x0005e2000c10152e */
[----:B------:R-:W-:-:S13]  /*8b40*/  ISETP.GT.AND P4, PT, R0, 0x8, P1 ;  /* 0x000000080000780c */ /* 0x000fda0000f84270 */
[----:B--2---:R-:W-:Y:S05]  /*8b50*/  @!P4 BRA `(.L_x_59) ;  /* 0x000000000004c947 */ /* 0x004fea0003800000 */
[----:B------:R2:W5:Y:S02]  /*8b60*/  LDG.E.LTC128B.U16 R8, desc[UR46][R20.64+0x30] ;  /* 0x0000302e14087981 */ /* 0x000564000c1e1520 */
.L_x_59:
[----:B------:R-:W-:Y:S05]  /*8b70*/  BSYNC B1 ;  /* 0x0000000000017941 */ /* 0x000fea0003800000 */
.L_x_58:
[----:B------:R-:W3:Y:S01]  /*8b80*/  LDL.LU R14, [R1+0x1b8] ;  /* 0x0001b800010e7983 */ /* 0x000ee20000300800 */
[----:B-----5:R-:W-:Y:S01]  /*8b90*/  HADD2.F32 R9, -RZ, R8.H0_H0 ;  /* 0x20000008ff097230 */ /* 0x020fe20000004100 */
[----:B------:R-:W-:Y:S01]  /*8ba0*/  BSSY B1, `(.L_x_60) ;  /* 0x0000009000017945 */ /* 0x000fe20003800000 */
[----:B------:R-:W-:-:S03]  /*8bb0*/  PRMT R13, R8, 0x7610, R13 ;  /* 0x00007610080d7816 */ /* 0x000fc6000000000d */
[----:B------:R-:W-:-:S04]  /*8bc0*/  FMUL R9, R9, R16 ;  /* 0x0000001009097220 */ /* 0x000fc80000400000 */
[----:B---3--:R-:W-:-:S05]  /*8bd0*/  FFMA R9, R14, R2, R9 ;  /* 0x000000020e097223 */ /* 0x008fca0000000009 */
[----:B------:R-:W-:-:S05]  /*8be0*/  F2FP.F16.F32.PACK_AB R9, RZ, R9 ;  /* 0x00000009ff09723e */ /* 0x000fca00000000ff */
[----:B------:R3:W-:Y:S01]  /*8bf0*/  @P4 STG.E.U16 desc[UR46][R4.64+0x30], R9 ;  /* 0x0000300904004986 */ /* 0x0007e2000c10152e */
[----:B------:R-:W-:-:S13]  /*8c00*/  ISETP.GT.AND P4, PT, R0, 0x8, P0 ;  /* 0x000000080000780c */ /* 0x000fda0000784270 */
[----:B---3--:R-:W-:Y:S05]  /*8c10*/  @!P4 BRA `(.L_x_61) ;  /* 0x000000000004c947 */ /* 0x008fea0003800000 */
[----:B------:R3:W5:Y:S02]  /*8c20*/  LDG.E.LTC128B.U16 R13, desc[UR46][R20.64+0x32] ;  /* 0x0000322e140d7981 */ /* 0x000764000c1e1520 */
.L_x_61:
[----:B------:R-:W-:Y:S05]  /*8c30*/  BSYNC B1 ;  /* 0x0000000000017941 */ /* 0x000fea0003800000 */
.L_x_60:
[----:B------:R-:W2:Y:S04]  /*8c40*/  LDL.LU R9, [R1+0x1bc] ;  /* 0x0001bc0001097983 */ /* 0x000ea80000300800 */
[----:B------:R0:W-:Y:S04]  /*8c50*/  STL.64 [R1+0x208], R26 ;  /* 0x0002081a01007387 */ /* 0x0001e80000100a00 */
[----:B0-----:R-:W3:Y:S01]  /*8c60*/  LDL.64 R26, [R1+0x1c0] ;  /* 0x0001c000011a7983 */ /* 0x001ee20000100a00 */
[----:B-----5:R-:W-:-:S03]  /*8c70*/  HADD2.F32 R8, -RZ, R13.H0_H0 ;  /* 0x2000000dff087230 */ /* 0x020fc60000004100 */
[----:B------:R-:W3:Y:S02]  /*8c80*/  LDL.LU R18, [R1+0x140] ;  /* 0x0001400001127983 */ /* 0x000ee40000300800 */
[----:B------:R-:W-:Y:S02]  /*8c90*/  FMUL R8, R8, R16 ;  /* 0x0000001008087220 */ /* 0x000fe40000400000 */
[----:B------:R0:W-:Y:S04]  /*8ca0*/  STL.64 [R1+0x200], R24 ;  /* 0x0002001801007387 */ /* 0x0001e80000100a00 */
[----:B------:R-:W-:Y:S04]  /*8cb0*/  STL [R1+0x1fc], R22 ;  /* 0x0001fc1601007387 */ /* 0x000fe80000100800 */
[----:B------:R-:W-:Y:S04]  /*8cc0*/  STL [R1+0x1f8], R3 ;  /* 0x0001f80301007387 */ /* 0x000fe80000100800 */
[----:B------:R3:W-:Y:S01]  /*8cd0*/  STL.64 [R1+0x1f0], R20 ;  /* 0x0001f01401007387 */ /* 0x0007e20000100a00 */
[----:B------:R-:W-:-:S03]  /*8ce0*/  USHF.L.U64.HI UR4, UR8, 0x8, UR9 ;  /* 0x0000000808047899 */ /* 0x000fc60008010209 */
[----:B0-----:R-:W3:Y:S01]  /*8cf0*/  LDL.64 R24, [R1+0x1d0] ;  /* 0x0001d00001187983 */ /* 0x001ee20000100a00 */
[----:B--2---:R-:W-:-:S05]  /*8d00*/  FFMA R8, R9, R2, R8 ;  /* 0x0000000209087223 */ /* 0x004fca0000000008 */
[----:B------:R-:W-:-:S05]  /*8d10*/  F2FP.F16.F32.PACK_AB R8, RZ, R8 ;  /* 0x00000008ff08723e */ /* 0x000fca00000000ff */
[----:B------:R0:W-:Y:S01]  /*8d20*/  @P4 STG.E.U16 desc[UR46][R4.64+0x32], R8 ;  /* 0x0000320804004986 */ /* 0x0001e2000c10152e */
[----:B---34-:R-:W-:-:S05]  /*8d30*/  IADD3 R20, P4, R12, 0x80, RZ ;  /* 0x000000800c147810 */ /* 0x018fca0007f9e0ff */
[----:B0-----:R-:W-:-:S04]  /*8d40*/  IMAD.X R8, RZ, RZ, UR7, P4 ;  /* 0x00000007ff087e24 */ /* 0x001fc8000a0e06ff */
[----:B------:R-:W-:-:S04]  /*8d50*/  IMAD R8, R8, R6, RZ ;  /* 0x0000000608087224 */ /* 0x000fc800078e02ff */
[C---:B------:R-:W-:Y:S02]  /*8d60*/  IMAD R3, R20.reuse, R7, R8 ;  /* 0x0000000714037224 */ /* 0x040fe400078e0208 */
[----:B------:R-:W-:-:S04]  /*8d70*/  IMAD.WIDE.U32 R8, R20, R6, R234 ;  /* 0x0000000614087225 */ /* 0x000fc800078e00ea */
[----:B------:R-:W-:Y:S01]  /*8d80*/  IMAD.IADD R9, R9, 0x1, R3 ;  /* 0x0000000109097824 */ /* 0x000fe200078e0203 */
[----:B------:R-:W-:-:S04]  /*8d90*/  LEA R14, P4, R8, R232, 0x1 ;  /* 0x000000e8080e7211 */ /* 0x000fc800078808ff */
[----:B------:R-:W-:Y:S01]  /*8da0*/  LEA.HI.X R15, R8, R233, R9, 0x1, P4 ;  /* 0x000000e9080f7211 */ /* 0x000fe200020f0c09 */
[----:B------:R-:W-:-:S05]  /*8db0*/  IMAD.U32 R8, RZ, RZ, UR8 ;  /* 0x00000008ff087e24 */ /* 0x000fca000f8e00ff */
[----:B------:R-:W-:-:S04]  /*8dc0*/  LEA R8, P4, R8, R26, 0x8 ;  /* 0x0000001a08087211 */ /* 0x000fc800078840ff */
[----:B------:R-:W-:Y:S02]  /*8dd0*/  IADD3.X R9, R27, UR4, RZ, P4, !PT ;  /* 0x000000041b097c10 */ /* 0x000fe4000a7fe4ff */
[----:B------:R-:W-:Y:S01]  /*8de0*/  ISETP.GT.AND P4, PT, R0, 0x80, P5 ;  /* 0x000000800000780c */ /* 0x000fe20002f84270 */
[----:B------:R0:W5:-:S12]  /*8df0*/  LDL.LU.64 R26, [R1+0x208] ;  /* 0x00020800011a7983 */ /* 0x0001580000300a00 */
[----:B------:R-:W2:Y:S02]  /*8e00*/  @P4 LDG.E.LTC128B.U16 R13, desc[UR46][R14.64] ;  /* 0x0000002e0e0d4981 */ /* 0x000ea4000c1e1520 */
[----:B--2---:R-:W-:-:S05]  /*8e10*/  HADD2.F32 R14, -RZ, R13.H0_H0 ;  /* 0x2000000dff0e7230 */ /* 0x004fca0000004100 */
[----:B------:R-:W-:-:S04]  /*8e20*/  FMUL R14, R14, R16 ;  /* 0x000000100e0e7220 */ /* 0x000fc80000400000 */
[----:B------:R-:W-:-:S05]  /*8e30*/  FFMA R14, R18, R2, R14 ;  /* 0x00000002120e7223 */ /* 0x000fca000000000e */
[----:B------:R-:W-:-:S05]  /*8e40*/  F2FP.F16.F32.PACK_AB R14, RZ, R14 ;  /* 0x0000000eff0e723e */ /* 0x000fca00000000ff */
[----:B------:R2:W-:Y:S02]  /*8e50*/  @P4 STG.E.U16 desc[UR46][R8.64], R14 ;  /* 0x0000000e08004986 */ /* 0x0005e4000c10152e */
[----:B--2---:R-:W-:-:S04]  /*8e60*/  IMAD.WIDE.U32 R14, R20, R6, R10 ;  /* 0x00000006140e7225 */ /* 0x004fc800078e000a */
[----:B------:R-:W-:Y:S02]  /*8e70*/  IMAD.IADD R15, R3, 0x1, R15 ;  /* 0x00000001030f7824 */ /* 0x000fe400078e020f */
[----:B------:R-:W-:-:S04]  /*8e80*/  IMAD.WIDE.U32 R14, R236, UR40, R14 ;  /* 0x00000028ec0e7c25 */ /* 0x000fc8000f8e000e */
[----:B------:R-:W-:Y:S01]  /*8e90*/  IMAD.IADD R15, R237, 0x1, R15 ;  /* 0x00000001ed0f7824 */ /* 0x000fe200078e020f */
[----:B------:R-:W-:-:S04]  /*8ea0*/  LEA R18, P4, R14, R232, 0x1 ;  /* 0x000000e80e127211 */ /* 0x000fc800078808ff */
[----:B------:R-:W-:Y:S02]  /*8eb0*/  LEA.HI.X R19, R14, R233, R15, 0x1, P4 ;  /* 0x000000e90e137211 */ /* 0x000fe400020f0c0f */
[----:B------:R-:W2:Y:S02]  /*8ec0*/  LDL.64 R14, [R1+0x1d8] ;  /* 0x0001d800010e7983 */ /* 0x000ea40000100a00 */
[----:B--2---:R-:W-:-:S04]  /*8ed0*/  IMAD.WIDE.U32 R14, R20, R6, R14 ;  /* 0x00000006140e7225 */ /* 0x004fc800078e000e */
[----:B------:R-:W-:Y:S01]  /*8ee0*/  IMAD.IADD R20, R3, 0x1, R15 ;  /* 0x0000000103147824 */ /* 0x000fe200078e020f */
[----:B------:R-:W-:Y:S02]  /*8ef0*/  IADD3 R3, P4, R24, R14, RZ ;  /* 0x0000000e18037210 */ /* 0x000fe40007f9e0ff */
[----:B------:R0:W5:Y:S03]  /*8f00*/  LDL.LU.64 R24, [R1+0x200] ;  /* 0x0002000001187983 */ /* 0x0001660000300a00 */
[----:B-1----:R-:W-:Y:S01]  /*8f10*/  IMAD.X R22, R20, 0x1, R235, P4 ;  /* 0x0000000114167824 */ /* 0x002fe200020e06eb */
[----:B------:R1:W-:Y:S02]  /*8f20*/  STL [R1+0x190], R20 ;  /* 0x0001901401007387 */ /* 0x0003e40000100800 */
[----:B-1----:R-:W-:-:S04]  /*8f30*/  LEA R20, P4, R3, R232, 0x1 ;  /* 0x000000e803147211 */ /* 0x002fc800078808ff */
[----:B------:R-:W-:Y:S02]  /*8f40*/  LEA.HI.X R21, R3, R233, R22, 0x1, P4 ;  /* 0x000000e903157211 */ /* 0x000fe400020f0c16 */
[----:B------:R0:W5:Y:S04]  /*8f50*/  LDL.LU R22, [R1+0x1fc] ;  /* 0x0001fc0001167983 */ /* 0x0001680000300800 */
[----:B------:R0:W5:Y:S04]  /*8f60*/  LDL.LU R3, [R1+0x1f8] ;  /* 0x0001f80001037983 */ /* 0x0001680000300800 */
[----:B------:R1:W-:Y:S04]  /*8f70*/  STL.64 [R1+0x188], R20 ;  /* 0x0001881401007387 */ /* 0x0003e80000100a00 */
[----:B-1----:R0:W5:Y:S01]  /*8f80*/  LDL.LU.64 R20, [R1+0x1f0] ;  /* 0x0001f00001147983 */ /* 0x0021620000300a00 */
[----:B------:R-:W-:-:S04]  /*8f90*/  LOP3.LUT P4, RZ, R17, 0x4, RZ, 0xc0, !PT ;  /* 0x0000000411ff7812 */ /* 0x000fc8000788c0ff */
[----:B------:R-:W-:Y:S01]  /*8fa0*/  ISETP.GT.AND P4, PT, R0, 0x80, P4 ;  /* 0x000000800000780c */ /* 0x000fe20002784270 */
[----:B------:R-:W-:-:S12]  /*8fb0*/  BSSY B1, `(.L_x_62) ;  /* 0x0000003000017945 */ /* 0x000fd80003800000 */
[----:B0-----:R-:W-:Y:S05]  /*8fc0*/  @!P4 BRA `(.L_x_63) ;  /* 0x000000000004c947 */ /* 0x001fea0003800000 */
[----:B------:R0:W5:Y:S02]  /*8fd0*/  LDG.E.LTC128B.U16 R13, desc[UR46][R18.64+0x2] ;  /* 0x0000022e120d7981 */ /* 0x000164000c1e1520 */
.L_x_63:
[----:B------:R-:W-:Y:S05]  /*8fe0*/  BSYNC B1 ;  /* 0x0000000000017941 */ /* 0x000fea0003800000 */
.L_x_62:
[----:B-----5:R-:W-:Y:S04]  /*8ff0*/  STL [R1+0x200], R3 ;  /* 0x0002000301007387 */ /* 0x020fe80000100800 */
[----:B------:R1:W-:Y:S04]  /*9000*/  STL.64 [R1+0x1f8], R6 ;  /* 0x0001f80601007387 */ /* 0x0003e80000100a00 */
[----:B-1----:R-:W2:Y:S01]  /*9010*/  LDL.LU R7, [R1+0x144] ;  /* 0x0001440001077983 */ /* 0x002ea20000300800 */
[----:B------:R-:W-:-:S03]  /*9020*/  HADD2.F32 R3, -RZ, R13.H0_H0 ;  /* 0x2000000dff037230 */ /* 0x000fc60000004100 */
[----:B------:R1:W-:Y:S02]  /*9030*/  STL.64 [R1+0x1f0], R4 ;  /* 0x0001f00401007387 */ /* 0x0003e40000100a00 */
[----:B------:R-:W-:-:S04]  /*9040*/  FMUL R3, R3, R16 ;  /* 0x0000001003037220 */ /* 0x000fc80000400000 */
[----:B--2---:R-:W-:Y:S02]  /*9050*/  FFMA R7, R7, R2, R3 ;  /* 0x0000000207077223 */ /* 0x004fe40000000003 */
[----:B------:R2:W5:Y:S03]  /*9060*/  LDL.LU R3, [R1+0x200] ;  /* 0x0002000001037983 */ /* 0x0005660000300800 */
[----:B-1----:R-:W-:Y:S01]  /*9070*/  F2FP.F16.F32.PACK_AB R5, RZ, R7 ;  /* 0x00000007ff05723e */ /* 0x002fe200000000ff */
[----:B------:R-:W-:-:S03]  /*9080*/  IMAD.MOV.U32 R7, RZ, RZ, R9 ;  /* 0x000000ffff077224 */ /* 0x000fc600078e0009 */
[----:B------:R-:W-:Y:S01]  /*9090*/  PRMT R6, R5, 0x7610, R6 ;  /* 0x0000761005067816 */ /* 0x000fe20000000006 */
[----:B------:R-:W-:-:S03]  /*90a0*/  IMAD.U32 R5, RZ, RZ, UR8 ;  /* 0x00000008ff057e24 */ /* 0x000fc6000f8e00ff */
[----:B------:R-:W-:Y:S01]  /*90b0*/  PRMT R4, R6, 0x7610, R4 ;  /* 0x0000761006047816 */ /* 0x000fe20000000004 */
[----:B------:R-:W-:Y:S02]  /*90c0*/  IMAD.MOV.U32 R6, RZ, RZ, R8 ;  /* 0x000000ffff067224 */ /* 0x000fe400078e0008 */
[----:B------:R-:W-:-:S03]  /*90d0*/  IMAD.SHL.U32 R5, R5, 0x10, RZ ;  /* 0x0000001005057824 */ /* 0x000fc600078e00ff */
[----:B------:R-:W-:Y:S04]  /*90e0*/  STL.64 [R1+0x140], R6 ;  /* 0x0001400601007387 */ /* 0x000fe80000100a00 */
[----:B------:R1:W-:Y:S04]  /*90f0*/  @P4 STG.E.U16 desc[UR46][R6.64+0x2], R4 ;  /* 0x0000020406004986 */ /* 0x0003e8000c10152e */
[----:B-1----:R2:W5:Y:S01]  /*9100*/  LDL.LU.64 R6, [R1+0x1f8] ;  /* 0x0001f80001067983 */ /* 0x0025620000300a00 */
[----:B------:R-:W-:-:S03]  /*9110*/  IADD3 R4, P4, R8, R5, RZ ;  /* 0x0000000508047210 */ /* 0x000fc60007f9e0ff */
[----:B------:R-:W3:Y:S01]  /*9120*/  LDL R5, [R1+0x1e4] ;  /* 0x0001e40001057983 */ /* 0x000ee20000100800 */
[----:B------:R-:W-:Y:S01]  /*9130*/  BSSY B1, `(.L_x_64) ;  /* 0x000000a000017945 */ /* 0x000fe20003800000 */
[----:B---3--:R-:W-:-:S05]  /*9140*/  IMAD.X R5, R9, 0x1, R5, P4 ;  /* 0x0000000109057824 */ /* 0x008fca00020e0605 */
[----:B------:R1:W-:Y:S04]  /*9150*/  STL.64 [R1+0x180], R4 ;  /* 0x0001800401007387 */ /* 0x0003e80000100a00 */
[----:B-1----:R2:W5:Y:S01]  /*9160*/  LDL.LU.64 R4, [R1+0x1f0] ;  /* 0x0001f00001047983 */ /* 0x0025620000300a00 */
[----:B------:R-:W-:-:S13]  /*9170*/  ISETP.GT.AND P4, PT, R0, 0x88, P5 ;  /* 0x000000880000780c */ /* 0x000fda0002f84270 */
[----:B--2---:R-:W-:Y:S05]  /*9180*/  @!P4 BRA `(.L_x_65) ;  /* 0x000000000010c947 */ /* 0x004fea0003800000 */
[----:B-----5:R1:W-:Y:S04]  /*9190*/  STL.64 [R1+0x1f0], R2 ;  /* 0x0001f00201007387 */ /* 0x0203e80000100a00 */
[----:B-1----:R-:W2:Y:S04]  /*91a0*/  LDL.LU.64 R2, [R1+0x188] ;  /* 0x0001880001027983 */ /* 0x002ea80000300a00 */
[----:B--2---:R1:W5:Y:S04]  /*91b0*/  LDG.E.LTC128B.U16 R13, desc[UR46][R2.64] ;  /* 0x0000002e020d7981 */ /* 0x004368000c1e1520 */
[----:B------:R1:W5:Y:S02]  /*91c0*/  LDL.LU.64 R2, [R1+0x1f0] ;  /* 0x0001f00001027983 */ /* 0x0003640000300a00 */
.L_x_65:
[----:B------:R-:W-:Y:S05]  /*91d0*/  BSYNC B1 ;  /* 0x0000000000017941 */ /* 0x000fea0003800000 */
.L_x_64:
[----:B-----5:R2:W-:Y:S04]  /*91e0*/  STL.64 [R1+0x1f8], R6 ;  /* 0x0001f80601007387 */ /* 0x0205e80000100a00 */
[----:B--2---:R-:W2:Y:S04]  /*91f0*/  LDL.LU R6, [R1+0x148] ;  /* 0x0001480001067983 */ /* 0x004ea80000300800 */
[----:B------:R-:W3:Y:S04]  /*9200*/  LDL.LU R7, [R1+0x190] ;  /* 0x0001900001077983 */ /* 0x000ee80000300800 */
[----:B------:R4:W-:Y:S04]  /*9210*/  STL.64 [R1+0x1f0], R4 ;  /* 0x0001f00401007387 */ /* 0x0009e80000100a00 */
[----:B----4-:R-:W4:Y:S01]  /*9220*/  LDL.64 R4, [R1+0x180] ;  /* 0x0001800001047983 */ /* 0x010f220000100a00 */
[----:B------:R-:W-:-:S05]  /*9230*/  HADD2.F32 R15, -RZ, R13.H0_H0 ;  /* 0x2000000dff0f7230 */ /* 0x000fca0000004100 */
[----:B------:R-:W-:-:S04]  /*9240*/  FMUL R15, R15, R16 ;  /* 0x000000100f0f7220 */ /* 0x000fc80000400000 */
[----:B--2---:R-:W-:-:S05]  /*9250*/  FFMA R15, R6, R2, R15 ;  /* 0x00000002060f7223 */ /* 0x004fca000000000f */
[----:B------:R-:W-:-:S05]  /*9260*/  F2FP.F16.F32.PACK_AB R15, RZ, R15 ;  /* 0x0000000fff0f723e */ /* 0x000fca00000000ff */
[----:B----4-:R3:W-:Y:S01]  /*9270*/  @P4 STG.E.U16 desc[UR46][R4.64], R15 ;  /* 0x0000000f04004986 */ /* 0x0107e2000c10152e */
[----:B------:R-:W-:-:S05]  /*9280*/  IADD3 R14, P4, R10, R14, RZ ;  /* 0x0000000e0a0e7210 */ /* 0x000fca0007f9e0ff */
[----:B---3--:R-:W-:Y:S02]  /*9290*/  IMAD.X R15, R11, 0x1, R7, P4 ;  /* 0x000000010b0f7824 */ /* 0x008fe400020e0607 */
[----:B------:R-:W-:Y:S02]  /*92a0*/  IMAD.U32 R5, RZ, RZ, UR8 ;  /* 0x00000008ff057e24 */ /* 0x000fe4000f8e00ff */
[----:B------:R-:W-:-:S04]  /*92b0*/  IMAD.WIDE.U32 R6, R236, UR40, R14 ;  /* 0x00000028ec067c25 */ /* 0x000fc8000f8e000e */
[----:B------:R-:W-:Y:S01]  /*92c0*/  IMAD.IADD R15, R237, 0x1, R7 ;  /* 0x00000001ed0f7824 */ /* 0x000fe200078e0207 */
[----:B------:R-:W-:Y:S01]  /*92d0*/  LEA R14, P4, R6, R232, 0x1 ;  /* 0x000000e8060e7211 */ /* 0x000fe200078808ff */
[----:B------:R-:W-:-:S03]  /*92e0*/  IMAD.SHL.U32 R5, R5, 0x10, RZ ;  /* 0x0000001005057824 */ /* 0x000fc600078e00ff */
[----:B------:R-:W-:Y:S02]  /*92f0*/  LEA.HI.X R15, R6, R233, R15, 0x1, P4 ;  /* 0x000000e9060f7211 */ /* 0x000fe400020f0c0f */
[----:B------:R2:W5:Y:S01]  /*9300*/  LDL.LU.64 R6, [R1+0x1f8] ;  /* 0x0001f80001067983 */ /* 0x0005620000300a00 */
[----:B------:R-:W-:-:S03]  /*9310*/  IADD3 R4, P4, R5, R8, RZ ;  /* 0x0000000805047210 */ /* 0x000fc60007f9e0ff */
[----:B------:R-:W3:Y:S01]  /*9320*/  LDL R5, [R1+0x1e4] ;  /* 0x0001e40001057983 */ /* 0x000ee20000100800 */
[----:B------:R-:W-:Y:S01]  /*9330*/  BSSY B1, `(.L_x_66) ;  /* 0x0000008000017945 */ /* 0x000fe20003800000 */
[----:B---3--:R-:W-:-:S05]  /*9340*/  IMAD.X R5, R5, 0x1, R9, P4 ;  /* 0x0000000105057824 */ /* 0x008fca00020e0609 */
[----:B------:R3:W-:Y:S04]  /*9350*/  STL.64 [R1+0x188], R4 ;  /* 0x0001880401007387 */ /* 0x0007e80000100a00 */
[----:B---3--:R2:W5:Y:S01]  /*9360*/  LDL.LU.64 R4, [R1+0x1f0] ;  /* 0x0001f00001047983 */ /* 0x0085620000300a00 */
[----:B------:R-:W-:-:S04]  /*9370*/  LOP3.LUT P4, RZ, R17, 0x4, RZ, 0xc0, !PT ;  /* 0x0000000411ff7812 */ /* 0x000fc8000788c0ff */
[----:B------:R-:W-:-:S13]  /*9380*/  ISETP.GT.AND P4, PT, R0, 0x88, P4 ;  /* 0x000000880000780c */ /* 0x000fda0002784270 */
[----:B--2---:R-:W-:Y:S05]  /*9390*/  @!P4 BRA `(.L_x_67) ;  /* 0x000000000004c947 */ /* 0x004fea0003800000 */
[----:B------:R2:W5:Y:S02]  /*93a0*/  LDG.E.LTC128B.U16 R13, desc[UR46][R14.64+0x2] ;  /* 0x0000022e0e0d7981 */ /* 0x000564000c1e1520 */
.L_x_67:
[----:B------:R-:W-:Y:S05]  /*93b0*/  BSYNC B1 ;  /* 0x0000000000017941 */ /* 0x000fea0003800000 */
.L_x_66:
[----:B------:R-:W-:Y:S04]  /*93c0*/  STL [R1+0x20c], R9 ;  /* 0x00020c0901007387 */ /* 0x000fe80000100800 */
[----:B------:R3:W-:Y:S04]  /*93d0*/  STL [R1+0x208], R8 ;  /* 0x0002080801007387 */ /* 0x0007e80000100800 */
[----:B---3--:R-:W3:Y:S04]  /*93e0*/  LDL.LU R8, [R1+0x14c] ;  /* 0x00014c0001087983 */ /* 0x008ee80000300800 */
[----:B-----5:R-:W-:Y:S04]  /*93f0*/  STL [R1+0x204], R7 ;  /* 0x0002040701007387 */ /* 0x020fe80000100800 */
[----:B------:R-:W-:Y:S04]  /*9400*/  STL [R1+0x200], R6 ;  /* 0x0002000601007387 */ /* 0x000fe80000100800 */
[----:B------:R4:W-:Y:S04]  /*9410*/  STL.64 [R1+0x1f8], R4 ;  /* 0x0001f80401007387 */ /* 0x0009e80000100a00 */
[----:B----4-:R-:W4:Y:S01]  /*9420*/  LDL.64 R4, [R1+0x188] ;  /* 0x0001880001047983 */ /* 0x010f220000100a00 */
[----:B------:R-:W-:-:S03]  /*9430*/  HADD2.F32 R9, -RZ, R13.H0_H0 ;  /* 0x2000000dff097230 */ /* 0x000fc60000004100 */
[----:B------:R1:W-:Y:S02]  /*9440*/  STL [R1+0x1f0], R3 ;  /* 0x0001f00301007387 */ /* 0x0003e40000100800 */
[----:B------:R-:W-:-:S04]  /*9450*/  FMUL R9, R9, R16 ;  /* 0x0000001009097220 */ /* 0x000fc80000400000 */
[----:B---3--:R-:W-:Y:S02]  /*9460*/  FFMA R8, R8, R2, R9 ;  /* 0x0000000208087223 */ /* 0x008fe40000000009 */
[----:B------:R3:W5:Y:S03]  /*9470*/  LDL.LU R9, [R1+0x20c] ;  /* 0x00020c0001097983 */ /* 0x0007660000300800 */
[----:B------:R-:W-:Y:S02]  /*9480*/  F2FP.F16.F32.PACK_AB R7, RZ, R8 ;  /* 0x00000008ff07723e */ /* 0x000fe400000000ff */
[----:B------:R3:W5:Y:S02]  /*9490*/  LDL.LU R8, [R1+0x208] ;  /* 0x0002080001087983 */ /* 0x0007640000300800 */
[----:B------:R-:W-:Y:S02]  /*94a0*/  PRMT R6, R7, 0x7610, R6 ;  /* 0x0000761007067816 */ /* 0x000fe40000000006 */
[----:B------:R3:W5:Y:S02]  /*94b0*/  LDL.LU R7, [R1+0x204] ;  /* 0x0002040001077983 */ /* 0x0007640000300800 */
[----:B-1----:R-:W-:-:S02]  /*94c0*/  PRMT R3, R6, 0x7610, R3 ;  /* 0x0000761006037816 */ /* 0x002fc40000000003 */
[----:B------:R3:W5:Y:S04]  /*94d0*/  LDL.LU R6, [R1+0x200] ;  /* 0x0002000001067983 */ /* 0x0007680000300800 */
[----:B----4-:R1:W-:Y:S04]  /*94e0*/  @P4 STG.E.U16 desc[UR46][R4.64+0x2], R3 ;  /* 0x0000020304004986 */ /* 0x0103e8000c10152e */
[----:B-1----:R3:W5:Y:S04]  /*94f0*/  LDL.LU.64 R4, [R1+0x1f8] ;  /* 0x0001f80001047983 */ /* 0x0027680000300a00 */
[----:B------:R3:W5:Y:S01]  /*9500*/  LDL.LU R3, [R1+0x1f0] ;  /* 0x0001f00001037983 */ /* 0x0007620000300800 */
[----:B------:R-:W-:Y:S01]  /*9510*/  LOP3.LUT P4, RZ, R17, 0x2, RZ, 0xc0, !PT ;  /* 0x0000000211ff7812 */ /* 0x000fe2000788c0ff */
[----:B------:R-:W-:Y:S03]  /*9520*/  BSSY B1, `(.L_x_68) ;  /* 0x0000004000017945 */ /* 0x000fe60003800000 */
[----:B------:R-:W-:-:S13]  /*9530*/  ISETP.GT.AND P4, PT, R0, 0x80, P4 ;  /* 0x000000800000780c */ /* 0x000fda0002784270 */
[----:B---3--:R-:W-:Y:S05]  /*9540*/  @!P4 BRA `(.L_x_69) ;  /* 0x000000000004c947 */ /* 0x008fea0003800000 */
[----:B------:R1:W5:Y:S02]  /*9550*/  LDG.E.LTC128B.U16 R13, desc[UR46][R18.64+0x10] ;  /* 0x0000102e120d7981 */ /* 0x000364000c1e1520 */
.L_x_69:
[----:B------:R-:W-:Y:S05]  /*9560*/  BSYNC B1 ;  /* 0x0000000000017941 */ /* 0x000fea0003800000 */
.L_x_68:
[----:B-----5:R-:W-:Y:S04]  /*9570*/  STL [R1+0x200], R7 ;  /* 0x0002000701007387 */ /* 0x020fe80000100800 */
[----:B------:R3:W-:Y:S04]  /*9580*/  STL [R1+0x1fc], R6 ;  /* 0x0001fc0601007387 */ /* 0x0007e80000100800 */
[----:B---3--:R-:W3:Y:S01]  /*9590*/  LDL.LU R6, [R1+0x150] ;  /* 0x0001500001067983 */ /* 0x008ee20000300800 */
[----:B------:R-:W-:-:S03]  /*95a0*/  HADD2.F32 R7, -RZ, R13.H0_H0 ;  /* 0x2000000dff077230 */ /* 0x000fc60000004100 */
[----:B------:R4:W-:Y:S02]  /*95b0*/  STL [R1+0x1f8], R5 ;  /* 0x0001f80501007387 */ /* 0x0009e40000100800 */
[----:B------:R-:W-:Y:S02]  /*95c0*/  FMUL R7, R7, R16 ;  /* 0x0000001007077220 */ /* 0x000fe40000400000 */
[----:B------:R0:W-:Y:S04]  /*95d0*/  STL [R1+0x1f4], R4 ;  /* 0x0001f40401007387 */ /* 0x0001e80000100800 */
[----:B------:R2:W-:Y:S01]  /*95e0*/  STL [R1+0x1f0], R3 ;  /* 0x0001f00301007387 */ /* 0x0005e20000100800 */
[----:B---3--:R-:W-:-:S03]  /*95f0*/  FFMA R6, R6, R2, R7 ;  /* 0x0000000206067223 */ /* 0x008fc60000000007 */
[----:B------:R3:W5:Y:S02]  /*9600*/  LDL.LU R7, [R1+0x200] ;  /* 0x0002000001077983 */ /* 0x0007640000300800 */
[----:B----4-:R-:W-:Y:S02]  /*9610*/  F2FP.F16.F32.PACK_AB R5, RZ, R6 ;  /* 0x00000006ff05723e */ /* 0x010fe400000000ff */
[----:B------:R3:W5:Y:S02]  /*9620*/  LDL.LU R6, [R1+0x1fc] ;  /* 0x0001fc0001067983 */ /* 0x0007640000300800 */
[----:B0-----:R-:W-:Y:S02]  /*9630*/  PRMT R4, R5, 0x7610, R4 ;  /* 0x0000761005047816 */ /* 0x001fe40000000004 */
[----:B------:R3:W5:Y:S02]  /*9640*/  LDL.LU R5, [R1+0x1f8] ;  /* 0x0001f80001057983 */ /* 0x0007640000300800 */
[----:B--2---:R-:W-:-:S02]  /*9650*/  PRMT R3, R4, 0x7610, R3 ;  /* 0x0000761004037816 */ /* 0x004fc40000000003 */
[----:B------:R3:W5:Y:S04]  /*9660*/  LDL.LU R4, [R1+0x1f4] ;  /* 0x0001f40001047983 */ /* 0x0007680000300800 */
[----:B------:R0:W-:Y:S04]  /*9670*/  @P4 STG.E.U16 desc[UR46][R8.64+0x10], R3 ;  /* 0x0000100308004986 */ /* 0x0001e8000c10152e */
[----:B0-----:R3:W5:Y:S01]  /*9680*/  LDL.LU R3, [R1+0x1f0] ;  /* 0x0001f00001037983 */ /* 0x0017620000300800 */
[----:B------:R-:W-:Y:S01]  /*9690*/  ISETP.GT.AND P4, PT, R0, 0x80, P6 ;  /* 0x000000800000780c */ /* 0x000fe20003784270 */
[----:B------:R-:W-:-:S12]  /*96a0*/  BSSY B1, `(.L_x_70) ;  /* 0x0000003000017945 */ /* 0x000fd80003800000 */
[----:B---3--:R-:W-:Y:S05]  /*96b0*/  @!P4 BRA `(.L_x_71) ;  /* 0x000000000004c947 */ /* 0x008fea0003800000 */
[----:B------:R0:W5:Y:S02]  /*96c0*/  LDG.E.LTC128B.U16 R13, desc[UR46][R18.64+0x12] ;  /* 0x0000122e120d7981 */ /* 0x000164000c1e1520 */
.L_x_71:
[----:B------:R-:W-:Y:S05]  /*96d0*/  BSYNC B1 ;  /* 0x0000000000017941 */ /* 0x000fea0003800000 */
.L_x_70:
[----:B------:R-:W-:Y:S04]  /*96e0*/  STL [R1+0x20c], R9 ;  /* 0x00020c0901007387 */ /* 0x000fe80000100800 */
[----:B------:R2:W-:Y:S04]  /*96f0*/  STL [R1+0x208], R8 ;  /* 0x0002080801007387 */ /* 0x0005e80000100800 */
[----:B--2---:R-:W2:Y:S04]  /*9700*/  LDL.LU R8, [R1+0x154] ;  /* 0x0001540001087983 */ /* 0x004ea80000300800 */
[----:B-----5:R-:W-:Y:S04]  /*9710*/  STL [R1+0x204], R7 ;  /* 0x0002040701007387 */ /* 0x020fe80000100800 */
[----:B------:R-:W-:Y:S04]  /*9720*/  STL [R1+0x200], R6 ;  /* 0x0002000601007387 */ /* 0x000fe80000100800 */
[----:B------:R3:W-:Y:S04]  /*9730*/  STL.64 [R1+0x1f8], R4 ;  /* 0x0001f80401007387 */ /* 0x0007e80000100a00 */
[----:B---3--:R-:W3:Y:S01]  /*9740*/  LDL.64 R4, [R1+0x140] ;  /* 0x0001400001047983 */ /* 0x008ee20000100a00 */
[----:B------:R-:W-:-:S03]  /*9750*/  HADD2.F32 R9, -RZ, R13.H0_H0 ;  /* 0x2000000dff097230 */ /* 0x000fc60000004100 */
[----:B------:R4:W-:Y:S02]  /*9760*/  STL [R1+0x1f0], R3 ;  /* 0x0001f00301007387 */ /* 0x0009e40000100800 */
[----:B------:R-:W-:-:S04]  /*9770*/  FMUL R9, R9, R16 ;  /* 0x0000001009097220 */ /* 0x000fc80000400000 */
[----:B--2---:R-:W-:Y:S02]  /*9780*/  FFMA R8, R8, R2, R9 ;  /* 0x0000000208087223 */ /* 0x004fe40000000009 */
[----:B------:R2:W5:Y:S03]  /*9790*/  LDL.LU R9, [R1+0x20c] ;  /* 0x00020c0001097983 */ /* 0x0005660000300800 */
[----:B------:R-:W-:Y:S02]  /*97a0*/  F2FP.F16.F32.PACK_AB R7, RZ, R8 ;  /* 0x00000008ff07723e */ /* 0x000fe400000000ff */
[----:B------:R2:W5:Y:S02]  /*97b0*/  LDL.LU R8, [R1+0x208] ;  /* 0x0002080001087983 */ /* 0x0005640000300800 */
[----:B------:R-:W-:Y:S02]  /*97c0*/  PRMT R6, R7, 0x7610, R6 ;  /* 0x0000761007067816 */ /* 0x000fe40000000006 */
[----:B------:R2:W5:Y:S02]  /*97d0*/  LDL.LU R7, [R1+0x204] ;  /* 0x0002040001077983 */ /* 0x0005640000300800 */
[----:B----4-:R-:W-:-:S02]  /*97e0*/  PRMT R3, R6, 0x7610, R3 ;  /* 0x0000761006037816 */ /* 0x010fc40000000003 */
[----:B------:R2:W5:Y:S04]  /*97f0*/  LDL.LU R6, [R1+0x200] ;  /* 0x0002000001067983 */ /* 0x0005680000300800 */
[----:B---3--:R3:W-:Y:S04]  /*9800*/  @P4 STG.E.U16 desc[UR46][R4.64+0x12], R3 ;  /* 0x0000120304004986 */ /* 0x0087e8000c10152e */
[----:B---3--:R2:W5:Y:S04]  /*9810*/  LDL.LU.64 R4, [R1+0x1f8] ;  /* 0x0001f80001047983 */ /* 0x0085680000300a00 */
[----:B------:R2:W5:Y:S01]  /*9820*/  LDL.LU R3, [R1+0x1f0] ;  /* 0x0001f00001037983 */ /* 0x0005620000300800 */
[----:B------:R-:W-:Y:S01]  /*9830*/  LOP3.LUT P4, RZ, R17, 0x2, RZ, 0xc0, !PT ;  /* 0x0000000211ff7812 */ /* 0x000fe2000788c0ff */
[----:B------:R-:W-:Y:S03]  /*9840*/  BSSY B1, `(.L_x_72) ;  /* 0x0000004000017945 */ /* 0x000fe60003800000 */
[----:B------:R-:W-:-:S13]  /*9850*/  ISETP.GT.AND P4, PT, R0, 0x88, P4 ;  /* 0x000000880000780c */ /* 0x000fda0002784270 */
[----:B--2---:R-:W-:Y:S05]  /*9860*/  @!P4 BRA `(.L_x_73) ;  /* 0x000000000004c947 */ /* 0x004fea0003800000 */
[----:B------:R2:W5:Y:S02]  /*9870*/  LDG.E.LTC128B.U16 R13, desc[UR46][R14.64+0x10] ;  /* 0x0000102e0e0d7981 */ /* 0x000564000c1e1520 */
.L_x_73:
[----:B------:R-:W-:Y:S05]  /*9880*/  BSYNC B1 ;  /* 0x0000000000017941 */ /* 0x000fea0003800000 */
.L_x_72:
[----:B-----5:R-:W-:Y:S04]  /*9890*/  STL [R1+0x20c], R9 ;  /* 0x00020c0901007387 */ /* 0x020fe80000100800 */
[----:B------:R3:W-:Y:S04]  /*98a0*/  STL [R1+0x208], R8 ;  /* 0x0002080801007387 */ /* 0x0007e80000100800 */
[----:B---3--:R-:W3:Y:S04]  /*98b0*/  LDL.LU R8, [R1+0x158] ;  /* 0x0001580001087983 */ /* 0x008ee80000300800 */
[----:B------:R-:W-:Y:S04]  /*98c0*/  STL [R1+0x204], R7 ;  /* 0x0002040701007387 */ /* 0x000fe80000100800 */
        /* <DEDUP_REMOVED lines=12> */
[----:B0-----:R-:W-:-:S02]  /*9990*/  PRMT R3, R6, 0x7610, R3 ;  /* 0x0000761006037816 */ /* 0x001fc40000000003 */
[----:B------:R3:W5:Y:S04]  /*99a0*/  LDL.LU R6, [R1+0x200] ;  /* 0x0002000001067983 */ /* 0x0007680000300800 */
[----:B----4-:R0:W-:Y:S04]  /*99b0*/  @P4 STG.E.U16 desc[UR46][R4.64+0x10], R3 ;  /* 0x0000100304004986 */ /* 0x0101e8000c10152e */
[----:B0-----:R3:W5:Y:S04]  /*99c0*/  LDL.LU.64 R4, [R1+0x1f8] ;  /* 0x0001f80001047983 */ /* 0x0017680000300a00 */
[----:B------:R3:W5:Y:S01]  /*99d0*/  LDL.LU R3, [R1+0x1f0] ;  /* 0x0001f00001037983 */ /* 0x0007620000300800 */
[----:B------:R-:W-:Y:S01]  /*99e0*/  ISETP.GT.AND P4, PT, R0, 0x88, P6 ;  /* 0x000000880000780c */ /* 0x000fe20003784270 */
[----:B------:R-:W-:-:S12]  /*99f0*/  BSSY B1, `(.L_x_74) ;  /* 0x0000003000017945 */ /* 0x000fd80003800000 */
[----:B---3--:R-:W-:Y:S05]  /*9a00*/  @!P4 BRA `(.L_x_75) ;  /* 0x000000000004c947 */ /* 0x008fea0003800000 */
[----:B------:R0:W5:Y:S02]  /*9a10*/  LDG.E.LTC128B.U16 R13, desc[UR46][R14.64+0x12] ;  /* 0x0000122e0e0d7981 */ /* 0x000164000c1e1520 */
.L_x_75:
[----:B------:R-:W-:Y:S05]  /*9a20*/  BSYNC B1 ;  /* 0x0000000000017941 */ /* 0x000fea0003800000 */
.L_x_74:
[----:B-----5:R-:W-:Y:S04]  /*9a30*/  STL [R1+0x20c], R9 ;  /* 0x00020c0901007387 */ /* 0x020fe80000100800 */
[----:B------:R3:W-:Y:S04]  /*9a40*/  STL [R1+0x208], R8 ;  /* 0x0002080801007387 */ /* 0x0007e80000100800 */
[----:B---3--:R-:W3:Y:S04]  /*9a50*/  LDL.LU R8, [R1+0x15c] ;  /* 0x00015c0001087983 */ /* 0x008ee80000300800 */
[----:B------:R-:W-:Y:S04]  /*9a60*/  STL [R1+0x204], R7 ;  /* 0x0002040701007387 */ /* 0x000fe80000100800 */
[----:B------:R-:W-:Y:S04]  /*9a70*/  STL [R1+0x200], R6 ;  /* 0x0002000601007387 */ /* 0x000fe80000100800 */
[----:B------:R4:W-:Y:S04]  /*9a80*/  STL.64 [R1+0x1f8], R4 ;  /* 0x0001f80401007387 */ /* 0x0009e80000100a00 */
[----:B----4-:R-:W4:Y:S01]  /*9a90*/  LDL.LU.64 R4, [R1+0x188] ;  /* 0x0001880001047983 */ /* 0x010f220000300a00 */
        /* <DEDUP_REMOVED lines=11> */
[----:B----4-:R-:W-:Y:S04]  /*9b50*/  STL.64 [R1+0x148], R4 ;  /* 0x0001480401007387 */ /* 0x010fe80000100a00 */
[----:B------:R1:W-:Y:S04]  /*9b60*/  @P4 STG.E.U16 desc[UR46][R4.64+0x12], R3 ;  /* 0x0000120304004986 */ /* 0x0003e8000c10152e */
[----:B-1----:R3:W5:Y:S04]  /*9b70*/  LDL.LU.64 R4, [R1+0x1f8] ;  /* 0x0001f80001047983 */ /* 0x0027680000300a00 */
[----:B------:R3:W5:Y:S01]  /*9b80*/  LDL.LU R3, [R1+0x1f0] ;  /* 0x0001f00001037983 */ /* 0x0007620000300800 */
[----:B------:R-:W-:Y:S01]  /*9b90*/  ISETP.GT.AND P4, PT, R0, 0x80, P3 ;  /* 0x000000800000780c */ /* 0x000fe20001f84270 */
[----:B------:R-:W-:-:S12]  /*9ba0*/  BSSY B1, `(.L_x_76) ;  /* 0x0000003000017945 */ /* 0x000fd80003800000 */
[----:B---3--:R-:W-:Y:S05]  /*9bb0*/  @!P4 BRA `(.L_x_77) ;  /* 0x000000000004c947 */ /* 0x008fea0003800000 */
[----:B------:R1:W5:Y:S02]  /*9bc0*/  LDG.E.LTC128B.U16 R13, desc[UR46][R18.64+0x20] ;  /* 0x0000202e120d7981 */ /* 0x000364000c1e1520 */
.L_x_77:
[----:B------:R-:W-:Y:S05]  /*9bd0*/  BSYNC B1 ;  /* 0x0000000000017941 */ /* 0x000fea0003800000 */
.L_x_76:
        /* <DEDUP_REMOVED lines=22> */
.L_x_79:
[----:B------:R-:W-:Y:S05]  /*9d40*/  BSYNC B1 ;  /* 0x0000000000017941 */ /* 0x000fea0003800000 */
.L_x_78:
        /* <DEDUP_REMOVED lines=21> */
[----:B------:R-:W-:Y:S01]  /*9ea0*/  ISETP.GT.AND P4, PT, R0, 0x88, P3 ;  /* 0x000000880000780c */ /* 0x000fe20001f84270 */
[----:B------:R-:W-:-:S12]  /*9eb0*/  BSSY B1, `(.L_x_80) ;  /* 0x0000003000017945 */ /* 0x000fd80003800000 */
[----:B--2---:R-:W-:Y:S05]  /*9ec0*/  @!P4 BRA `(.L_x_81) ;  /* 0x000000000004c947 */ /* 0x004fea0003800000 */
[----:B------:R2:W5:Y:S02]  /*9ed0*/  LDG.E.LTC128B.U16 R13, desc[UR46][R14.64+0x20] ;  /* 0x0000202e0e0d7981 */ /* 0x000564000c1e1520 */
.L_x_81:
[----:B------:R-:W-:Y:S05]  /*9ee0*/  BSYNC B1 ;  /* 0x0000000000017941 */ /* 0x000fea0003800000 */
.L_x_80:
        /* <DEDUP_REMOVED lines=25> */
.L_x_83:
[----:B------:R-:W-:Y:S05]  /*a080*/  BSYNC B1 ;  /* 0x0000000000017941 */ /* 0x000fea0003800000 */
.L_x_82:
        /* <DEDUP_REMOVED lines=9> */
[----:B------:R-:W-:Y:S01]  /*a120*/  FMUL R9, R9, R16 ;  /* 0x0000001009097220 */ /* 0x000fe20000400000 */
[----:B------:R-:W-:Y:S03]  /*a130*/  BSSY B1, `(.L_x_84) ;  /* 0x0000011000017945 */ /* 0x000fe60003800000 */
[----:B---3--:R-:W-:Y:S02]  /*a140*/  FFMA R8, R8, R2, R9 ;  /* 0x0000000208087223 */ /* 0x008fe40000000009 */
[----:B------:R3:W5:Y:S03]  /*a150*/  LDL.LU R9, [R1+0x20c] ;  /* 0x00020c0001097983 */ /* 0x0007660000300800 */
[----:B------:R-:W-:-:S02]  /*a160*/  F2FP.F16.F32.PACK_AB R7, RZ, R8 ;  /* 0x00000008ff07723e */ /* 0x000fc400000000ff */
[----:B------:R3:W5:Y:S02]  /*a170*/  LDL.LU R8, [R1+0x208] ;  /* 0x0002080001087983 */ /* 0x0007640000300800 */
[----:B------:R-:W-:Y:S02]  /*a180*/  PRMT R6, R7, 0x7610, R6 ;  /* 0x0000761007067816 */ /* 0x000fe40000000006 */
[----:B------:R3:W5:Y:S02]  /*a190*/  LDL.LU R7, [R1+0x204] ;  /* 0x0002040001077983 */ /* 0x0007640000300800 */
[----:B-1----:R-:W-:Y:S02]  /*a1a0*/  PRMT R3, R6, 0x7610, R3 ;  /* 0x0000761006037816 */ /* 0x002fe40000000003 */
[----:B------:R3:W5:Y:S04]  /*a1b0*/  LDL.LU R6, [R1+0x200] ;  /* 0x0002000001067983 */ /* 0x0007680000300800 */
[----:B----4-:R1:W-:Y:S01]  /*a1c0*/  @P4 STG.E.U16 desc[UR46][R4.64+0x22], R3 ;  /* 0x0000220304004986 */ /* 0x0103e2000c10152e */
[----:B------:R-:W-:-:S03]  /*a1d0*/  ISETP.GT.AND P4, PT, R0, 0x80, P1 ;  /* 0x000000800000780c */ /* 0x000fc60000f84270 */
[----:B-1----:R3:W5:Y:S04]  /*a1e0*/  LDL.LU.64 R4, [R1+0x1f8] ;  /* 0x0001f80001047983 */ /* 0x0027680000300a00 */
[----:B------:R3:W5:Y:S04]  /*a1f0*/  LDL.LU R3, [R1+0x1f0] ;  /* 0x0001f00001037983 */ /* 0x0007680000300800 */
[----:B------:R3:W-:Y:S02]  /*a200*/  STL.S16 [R1+0x188], R13 ;  /* 0x0001880d01007387 */ /* 0x0007e40000100600 */
[----:B------:R-:W-:Y:S05]  /*a210*/  @!P4 BRA `(.L_x_85) ;  /* 0x000000000008c947 */ /* 0x000fea0003800000 */
[----:B---3--:R-:W3:Y:S04]  /*a220*/  LDG.E.LTC128B.U16 R13, desc[UR46][R18.64+0x30] ;  /* 0x0000302e120d7981 */ /* 0x008ee8000c1e1520 */
[----:B---3--:R1:W-:Y:S02]  /*a230*/  STL [R1+0x188], R13 ;  /* 0x0001880d01007387 */ /* 0x0083e40000100800 */
.L_x_85:
[----:B------:R-:W-:Y:S05]  /*a240*/  BSYNC B1 ;  /* 0x0000000000017941 */ /* 0x000fea0003800000 */
.L_x_84:
[----:B------:R4:W-:Y:S04]  /*a250*/  STL.64 [R1+0x210], R22 ;  /* 0x0002101601007387 */ /* 0x0009e80000100a00 */
[----:B----4-:R-:W4:Y:S01]  /*a260*/  LDL.LU R23, [R1+0x170] ;  /* 0x0001700001177983 */ /* 0x010f220000300800 */
[----:B-1-3--:R-:W-:-:S03]  /*a270*/  HADD2.F32 R13, -RZ, R13.H0_H0 ;  /* 0x2000000dff0d7230 */ /* 0x00afc60000004100 */
[----:B------:R-:W-:Y:S02]  /*a280*/  STL.64 [R1+0x208], R20 ;  /* 0x0002081401007387 */ /* 0x000fe40000100a00 */
[----:B------:R-:W-:Y:S02]  /*a290*/  FMUL R13, R13, R16 ;  /* 0x000000100d0d7220 */ /* 0x000fe40000400000 */
[----:B------:R1:W-:Y:S04]  /*a2a0*/  STL.64 [R1+0x200], R18 ;  /* 0x0002001201007387 */ /* 0x0003e80000100a00 */
[----:B------:R-:W-:Y:S04]  /*a2b0*/  STL.64 [R1+0x1f8], R14 ;  /* 0x0001f80e01007387 */ /* 0x000fe80000100a00 */
[----:B-----5:R-:W-:Y:S04]  /*a2c0*/  STL.64 [R1+0x1f0], R4 ;  /* 0x0001f00401007387 */ /* 0x020fe80000100a00 */
[----:B-1----:R-:W3:Y:S01]  /*a2d0*/  LDL.LU.64 R18, [R1+0x1d8] ;  /* 0x0001d80001127983 */ /* 0x002ee20000300a00 */
[----:B----4-:R-:W-:-:S05]  /*a2e0*/  FFMA R13, R23, R2, R13 ;  /* 0x00000002170d7223 */ /* 0x010fca000000000d */
[----:B------:R-:W-:-:S05]  /*a2f0*/  F2FP.F16.F32.PACK_AB R13, RZ, R13 ;  /* 0x0000000dff0d723e */ /* 0x000fca00000000ff */
[----:B------:R1:W-:Y:S01]  /*a300*/  @P4 STG.E.U16 desc[UR46][R8.64+0x30], R13 ;  /* 0x0000300d08004986 */ /* 0x0003e2000c10152e */
[----:B------:R-:W-:-:S05]  /*a310*/  IADD3 R20, P4, R12, 0x100, RZ ;  /* 0x000001000c147810 */ /* 0x000fca0007f9e0ff */
[----:B-1----:R-:W-:-:S04]  /*a320*/  IMAD.X R8, RZ, RZ, UR7, P4 ;  /* 0x00000007ff087e24 */ /* 0x002fc8000a0e06ff */
[----:B------:R-:W-:-:S04]  /*a330*/  IMAD R8, R8, R6, RZ ;  /* 0x0000000608087224 */ /* 0x000fc800078e02ff */
[C---:B------:R-:W-:Y:S02]  /*a340*/  IMAD R5, R20.reuse, R7, R8 ;  /* 0x0000000714057224 */ /* 0x040fe400078e0208 */
[----:B------:R-:W-:-:S04]  /*a350*/  IMAD.WIDE.U32 R8, R20, R6, R234 ;  /* 0x0000000614087225 */ /* 0x000fc800078e00ea */
[----:B------:R-:W-:Y:S01]  /*a360*/  IMAD.IADD R9, R9, 0x1, R5 ;  /* 0x0000000109097824 */ /* 0x000fe200078e0205 */
[----:B0-2---:R-:W-:-:S04]  /*a370*/  LEA R14, P4, R8, R232, 0x1 ;  /* 0x000000e8080e7211 */ /* 0x005fc800078808ff */
[----:B------:R-:W-:Y:S02]  /*a380*/  LEA.HI.X R15, R8, R233, R9, 0x1, P4 ;  /* 0x000000e9080f7211 */ /* 0x000fe400020f0c09 */
[----:B------:R-:W-:-:S05]  /*a390*/  IADD3 R4, P4, R12, 0x180, RZ ;  /* 0x000001800c047810 */ /* 0x000fca0007f9e0ff */
[----:B------:R-:W-:-:S04]  /*a3a0*/  IMAD.X R8, RZ, RZ, UR7, P4 ;  /* 0x00000007ff087e24 */ /* 0x000fc8000a0e06ff */
[----:B------:R-:W-:-:S04]  /*a3b0*/  IMAD R8, R8, R6, RZ ;  /* 0x0000000608087224 */ /* 0x000fc800078e02ff */
[C---:B------:R-:W-:Y:S02]  /*a3c0*/  IMAD R7, R4.reuse, R7, R8 ;  /* 0x0000000704077224 */ /* 0x040fe400078e0208 */
[----:B------:R-:W-:Y:S01]  /*a3d0*/  IMAD.WIDE.U32 R8, R4, R6, R234 ;  /* 0x0000000604087225 */ /* 0x000fe200078e00ea */
[----:B------:R0:W-:Y:S03]  /*a3e0*/  STL.64 [R1+0x160], R14 ;  /* 0x0001600e01007387 */ /* 0x0001e60000100a00 */
[----:B------:R-:W-:Y:S01]  /*a3f0*/  IMAD.IADD R9, R9, 0x1, R7 ;  /* 0x0000000109097824 */ /* 0x000fe200078e0207 */
[----:B0-----:R-:W-:-:S04]  /*a400*/  LEA R14, P4, R8, R232, 0x1 ;  /* 0x000000e8080e7211 */ /* 0x001fc800078808ff */
[----:B------:R-:W-:-:S05]  /*a410*/  LEA.HI.X R15, R8, R233, R9, 0x1, P4 ;  /* 0x000000e9080f7211 */ /* 0x000fca00020f0c09 */
[----:B------:R0:W-:Y:S04]  /*a420*/  STL.64 [R1+0x168], R14 ;  /* 0x0001680e01007387 */ /* 0x0001e80000100a00 */
[----:B0-----:R-:W2:Y:S01]  /*a430*/  LDL.LU.64 R14, [R1+0x1d0] ;  /* 0x0001d000010e7983 */ /* 0x001ea20000300a00 */
[----:B------:R-:W-:-:S04]  /*a440*/  IMAD.WIDE.U32 R8, R20, R6, R10 ;  /* 0x0000000614087225 */ /* 0x000fc800078e000a */
[----:B------:R-:W-:Y:S02]  /*a450*/  IMAD.IADD R9, R5, 0x1, R9 ;  /* 0x0000000105097824 */ /* 0x000fe400078e0209 */
[----:B------:R-:W-:-:S04]  /*a460*/  IMAD.WIDE.U32 R8, R236, UR40, R8 ;  /* 0x00000028ec087c25 */ /* 0x000fc8000f8e0008 */
[----:B------:R-:W-:Y:S01]  /*a470*/  IMAD.IADD R9, R237, 0x1, R9 ;  /* 0x00000001ed097824 */ /* 0x000fe200078e0209 */
[----:B------:R-:W-:-:S04]  /*a480*/  LEA R12, P4, R8, R232, 0x1 ;  /* 0x000000e8080c7211 */ /* 0x000fc800078808ff */
[----:B------:R-:W-:Y:S01]  /*a490*/  LEA.HI.X R13, R8, R233, R9, 0x1, P4 ;  /* 0x000000e9080d7211 */ /* 0x000fe200020f0c09 */
[----:B------:R-:W-:-:S04]  /*a4a0*/  IMAD.WIDE.U32 R8, R4, R6, R10 ;  /* 0x0000000604087225 */ /* 0x000fc800078e000a */
[----:B------:R-:W-:Y:S02]  /*a4b0*/  IMAD.IADD R9, R7, 0x1, R9 ;  /* 0x0000000107097824 */ /* 0x000fe400078e0209 */
[----:B------:R-:W-:-:S04]  /*a4c0*/  IMAD.WIDE.U32 R22, R236, UR40, R8 ;  /* 0x00000028ec167c25 */ /* 0x000fc8000f8e0008 */
[----:B------:R-:W-:Y:S01]  /*a4d0*/  IMAD.IADD R9, R237, 0x1, R23 ;  /* 0x00000001ed097824 */ /* 0x000fe200078e0217 */
[----:B------:R-:W-:Y:S01]  /*a4e0*/  LEA R8, P4, R22, R232, 0x1 ;  /* 0x000000e816087211 */ /* 0x000fe200078808ff */
[----:B---3--:R-:W-:-:S03]  /*a4f0*/  IMAD.WIDE.U32 R20, R20, R6, R18 ;  /* 0x0000000614147225 */ /* 0x008fc600078e0012 */
[----:B------:R-:W-:Y:S01]  /*a500*/  LEA.HI.X R9, R22, R233, R9, 0x1, P4 ;  /* 0x000000e916097211 */ /* 0x000fe200020f0c09 */
[----:B------:R-:W-:Y:S01]  /*a510*/  IMAD.IADD R234, R5, 0x1, R21 ;  /* 0x0000000105ea7824 */ /* 0x000fe200078e0215 */
[----:B------:R-:W-:Y:S01]  /*a520*/  IADD3 R22, P4, R10, R20, RZ ;  /* 0x000000140a167210 */ /* 0x000fe20007f9e0ff */
[----:B------:R-:W-:-:S04]  /*a530*/  IMAD.WIDE.U32 R18, R4, R6, R18 ;  /* 0x0000000604127225 */ /* 0x000fc800078e0012 */
[----:B------:R-:W-:Y:S02]  /*a540*/  IMAD.X R23, R11, 0x1, R234, P4 ;  /* 0x000000010b177824 */ /* 0x000fe400020e06ea */
[----:B------:R-:W-:Y:S02]  /*a550*/  IMAD.IADD R4, R7, 0x1, R19 ;  /* 0x0000000107047824 */ /* 0x000fe400078e0213 */
[----:B------:R-:W-:Y:S01]  /*a560*/  IMAD.MOV.U32 R6, RZ, RZ, R22 ;  /* 0x000000ffff067224 */ /* 0x000fe200078e0016 */
[----:B------:R-:W-:Y:S01]  /*a570*/  IADD3 R22, P4, R10, R18, RZ ;  /* 0x000000120a167210 */ /* 0x000fe20007f9e0ff */
[----:B------:R-:W-:Y:S02]  /*a580*/  IMAD.MOV.U32 R7, RZ, RZ, R23 ;  /* 0x000000ffff077224 */ /* 0x000fe400078e0017 */
[----:B------:R-:W-:-:S04]  /*a590*/  IMAD.WIDE.U32 R6, R236, UR40, R6 ;  /* 0x00000028ec067c25 */ /* 0x000fc8000f8e0006 */
[----:B------:R-:W-:Y:S01]  /*a5a0*/  IMAD.X R23, R11, 0x1, R4, P4 ;  /* 0x000000010b177824 */ /* 0x000fe200020e0604 */
[----:B------:R-:W-:Y:S01]  /*a5b0*/  LEA R10, P4, R6, R232, 0x1 ;  /* 0x000000e8060a7211 */ /* 0x000fe200078808ff */
[----:B------:R-:W-:Y:S02]  /*a5c0*/  IMAD.IADD R7, R237, 0x1, R7 ;  /* 0x00000001ed077824 */ /* 0x000fe400078e0207 */
[----:B------:R-:W-:-:S03]  /*a5d0*/  IMAD.WIDE.U32 R22, R236, UR40, R22 ;  /* 0x00000028ec167c25 */ /* 0x000fc6000f8e0016 */
[----:B------:R-:W-:Y:S01]  /*a5e0*/  LEA.HI.X R11, R6, R233, R7, 0x1, P4 ;  /* 0x000000e9060b7211 */ /* 0x000fe200020f0c07 */
[----:B------:R-:W-:Y:S01]  /*a5f0*/  IMAD.IADD R237, R237, 0x1, R23 ;  /* 0x00000001eded7824 */ /* 0x000fe200078e0217 */
[----:B------:R-:W-:-:S04]  /*a600*/  LEA R6, P4, R22, R232, 0x1 ;  /* 0x000000e816067211 */ /* 0x000fc800078808ff */
[----:B------:R-:W-:Y:S02]  /*a610*/  LEA.HI.X R7, R22, R233, R237, 0x1, P4 ;  /* 0x000000e916077211 */ /* 0x000fe400020f0ced */
[----:B------:R0:W5:Y:S01]  /*a620*/  LDL.LU.64 R22, [R1+0x210] ;  /* 0x0002100001167983 */ /* 0x0001620000300a00 */
[----:B--2---:R-:W-:-:S03]  /*a630*/  IADD3 R236, P4, R14, R20, RZ ;  /* 0x000000140eec7210 */ /* 0x004fc60007f9e0ff */
[----:B------:R0:W5:Y:S02]  /*a640*/  LDL.LU.64 R20, [R1+0x208] ;  /* 0x0002080001147983 */ /* 0x0001640000300a00 */
[--C-:B------:R-:W-:Y:S01]  /*a650*/  IMAD.X R237, R234, 0x1, R235.reuse, P4 ;  /* 0x00000001eaed7824 */ /* 0x100fe200020e06eb */
[----:B------:R-:W-:Y:S02]  /*a660*/  IADD3 R234, P4, R14, R18, RZ ;  /* 0x000000120eea7210 */ /* 0x000fe40007f9e0ff */
[----:B------:R0:W5:Y:S03]  /*a670*/  LDL.LU.64 R18, [R1+0x200] ;  /* 0x0002000001127983 */ /* 0x0001660000300a00 */
[----:B------:R-:W-:Y:S01]  /*a680*/  IMAD.X R235, R4, 0x1, R235, P4 ;  /* 0x0000000104eb7824 */ /* 0x000fe200020e06eb */
[C---:B------:R-:W-:Y:S01]  /*a690*/  LEA R4, P4, R236.reuse, R232, 0x1 ;  /* 0x000000e8ec047211 */ /* 0x040fe200078808ff */
[----:B------:R0:W5:Y:S03]  /*a6a0*/  LDL.LU.64 R14, [R1+0x1f8] ;  /* 0x0001f800010e7983 */ /* 0x0001660000300a00 */
[----:B------:R-:W-:-:S05]  /*a6b0*/  LEA.HI.X R5, R236, R233, R237, 0x1, P4 ;  /* 0x000000e9ec057211 */ /* 0x000fca00020f0ced */
[----:B------:R1:W-:Y:S02]  /*a6c0*/  STL.64 [R1+0x150], R4 ;  /* 0x0001500401007387 */ /* 0x0003e40000100a00 */
[C---:B-1----:R-:W-:Y:S02]  /*a6d0*/  LEA R4, P4, R234.reuse, R232, 0x1 ;  /* 0x000000e8ea047211 */ /* 0x042fe400078808ff */
[----:B------:R-:W2:Y:S02]  /*a6e0*/  LDL.LU R232, [R1+0x188] ;  /* 0x0001880001e87983 */ /* 0x000ea40000300800 */
[----:B------:R-:W-:-:S05]  /*a6f0*/  LEA.HI.X R5, R234, R233, R235, 0x1, P4 ;  /* 0x000000e9ea057211 */ /* 0x000fca00020f0ceb */
[----:B------:R1:W-:Y:S04]  /*a700*/  STL.64 [R1+0x158], R4 ;  /* 0x0001580401007387 */ /* 0x0003e80000100a00 */
[----:B-1----:R0:W5:Y:S01]  /*a710*/  LDL.LU.64 R4, [R1+0x1f0] ;  /* 0x0001f00001047983 */ /* 0x0021620000300a00 */
[----:B------:R-:W-:Y:S01]  /*a720*/  ISETP.GT.AND P4, PT, R0, 0x80, P0 ;  /* 0x000000800000780c */ /* 0x000fe20000784270 */
[----:B------:R-:W-:Y:S01]  /*a730*/  BSSY B1, `(.L_x_86) ;  /* 0x0000004000017945 */ /* 0x000fe20003800000 */
[----:B--2---:R-:W-:-:S11]  /*a740*/  PRMT R236, R232, 0x7610, R236 ;  /* 0x00007610e8ec7816 */ /* 0x004fd600000000ec */
[----:B0-----:R-:W-:Y:S05]  /*a750*/  @!P4 BRA `(.L_x_87) ;  /* 0x000000000004c947 */ /* 0x001fea0003800000 */
[----:B-----5:R0:W5:Y:S02]  /*a760*/  LDG.E.LTC128B.U16 R236, desc[UR46][R18.64+0x32] ;  /* 0x0000322e12ec7981 */ /* 0x020164000c1e1520 */
.L_x_87:
[----:B------:R-:W-:Y:S05]  /*a770*/  BSYNC B1 ;  /* 0x0000000000017941 */ /* 0x000fea0003800000 */
.L_x_86:
[----:B------:R-:W2:Y:S04]  /*a780*/  LDL.LU R233, [R1+0x174] ;  /* 0x0001740001e97983 */ /* 0x000ea80000300800 */
[----:B------:R-:W3:Y:S01]  /*a790*/  LDL.64 R234, [R1+0x140] ;  /* 0x0001400001ea7983 */ /* 0x000ee20000100a00 */
[----:B-----5:R-:W-:Y:S01]  /*a7a0*/  HADD2.F32 R232, -RZ, R236.H0_H0 ;  /* 0x200000ecffe87230 */ /* 0x020fe20000004100 */
[----:B------:R-:W-:Y:S04]  /*a7b0*/  BSSY B1, `(.L_x_88) ;  /* 0x0000008000017945 */ /* 0x000fe80003800000 */
[----:B------:R-:W-:-:S04]  /*a7c0*/  FMUL R232, R232, R16 ;  /* 0x00000010e8e87220 */ /* 0x000fc80000400000 */
[----:B--2---:R-:W-:-:S05]  /*a7d0*/  FFMA R232, R233, R2, R232 ;  /* 0x00000002e9e87223 */ /* 0x004fca00000000e8 */
[----:B------:R-:W-:-:S05]  /*a7e0*/  F2FP.F16.F32.PACK_AB R232, RZ, R232 ;  /* 0x000000e8ffe8723e */ /* 0x000fca00000000ff */
[----:B---3--:R1:W-:Y:S01]  /*a7f0*/  @P4 STG.E.U16 desc[UR46][R234.64+0x32], R232 ;  /* 0x000032e8ea004986 */ /* 0x0083e2000c10152e */
[----:B------:R-:W-:-:S13]  /*a800*/  ISETP.GT.AND P4, PT, R0, 0x88, P1 ;  /* 0x000000880000780c */ /* 0x000fda0000f84270 */
[----:B-1----:R-:W-:Y:S05]  /*a810*/  @!P4 BRA `(.L_x_89) ;  /* 0x000000000004c947 */ /* 0x002fea0003800000 */
[----:B------:R1:W5:Y:S02]  /*a820*/  LDG.E.LTC128B.U16 R236, desc[UR46][R14.64+0x30] ;  /* 0x0000302e0eec7981 */ /* 0x000364000c1e1520 */
.L_x_89:
[----:B------:R-:W-:Y:S05]  /*a830*/  BSYNC B1 ;  /* 0x0000000000017941 */ /* 0x000fea0003800000 */
.L_x_88:
[----:B------:R-:W2:Y:S01]  /*a840*/  LDL.LU R233, [R1+0x178] ;  /* 0x0001780001e97983 */ /* 0x000ea20000300800 */
[----:B-----5:R-:W-:-:S05]  /*a850*/  HADD2.F32 R232, -RZ, R236.H0_H0 ;  /* 0x200000ecffe87230 */ /* 0x020fca0000004100 */
[----:B------:R-:W-:-:S04]  /*a860*/  FMUL R232, R232, R16 ;  /* 0x00000010e8e87220 */ /* 0x000fc80000400000 */
[----:B--2---:R-:W-:-:S05]  /*a870*/  FFMA R232, R233, R2, R232 ;  /* 0x00000002e9e87223 */ /* 0x004fca00000000e8 */
[----:B------:R-:W-:-:S04]  /*a880*/  F2FP.F16.F32.PACK_AB R232, RZ, R232 ;  /* 0x000000e8ffe8723e */ /* 0x000fc800000000ff */
[----:B------:R-:W-:Y:S02]  /*a890*/  PRMT R234, R232, 0x7610, R234 ;  /* 0x00007610e8ea7816 */ /* 0x000fe400000000ea */
[----:B------:R-:W2:Y:S01]  /*a8a0*/  LDL.LU.64 R232, [R1+0x180] ;  /* 0x0001800001e87983 */ /* 0x000ea20000300a00 */
[----:B------:R-:W-:Y:S03]  /*a8b0*/  BSSY B1, `(.L_x_90) ;  /* 0x0000005000017945 */ /* 0x000fe60003800000 */
[----:B--2---:R2:W-:Y:S01]  /*a8c0*/  @P4 STG.E.U16 desc[UR46][R232.64+0x30], R234 ;  /* 0x000030eae8004986 */ /* 0x0045e2000c10152e */
[----:B------:R-:W-:-:S13]  /*a8d0*/  ISETP.GT.AND P4, PT, R0, 0x88, P0 ;  /* 0x000000880000780c */ /* 0x000fda0000784270 */
[----:B--2---:R-:W-:Y:S05]  /*a8e0*/  @!P4 BRA `(.L_x_91) ;  /* 0x000000000004c947 */ /* 0x004fea0003800000 */
[----:B------:R2:W5:Y:S02]  /*a8f0*/  LDG.E.LTC128B.U16 R236, desc[UR46][R14.64+0x32] ;  /* 0x0000322e0eec7981 */ /* 0x000564000c1e1520 */
.L_x_91:
[----:B------:R-:W-:Y:S05]  /*a900*/  BSYNC B1 ;  /* 0x0000000000017941 */ /* 0x000fea0003800000 */
.L_x_90:
[----:B------:R-:W3:Y:S04]  /*a910*/  LDL.LU R233, [R1+0x17c] ;  /* 0x00017c0001e97983 */ /* 0x000ee80000300800 */
[----:B------:R4:W-:Y:S04]  /*a920*/  STL.64 [R1+0x200], R8 ;  /* 0x0002000801007387 */ /* 0x0009e80000100a00 */
[----:B----4-:R-:W4:Y:S04]  /*a930*/  LDL.64 R8, [R1+0x148] ;  /* 0x0001480001087983 */ /* 0x010f280000100a00 */
[----:B------:R0:W-:Y:S04]  /*a940*/  STL.64 [R1+0x1f8], R6 ;  /* 0x0001f80601007387 */ /* 0x0001e80000100a00 */
[----:B0-----:R-:W2:Y:S04]  /*a950*/  LDL.64 R6, [R1+0x1c0] ;  /* 0x0001c00001067983 */ /* 0x001ea80000100a00 */
[----:B------:R0:W-:Y:S04]  /*a960*/  STL.64 [R1+0x1f0], R4 ;  /* 0x0001f00401007387 */ /* 0x0001e80000100a00 */
[----:B0-----:R-:W2:Y:S01]  /*a970*/  LDL.LU.64 R4, [R1+0x160] ;  /* 0x0001600001047983 */ /* 0x001ea20000300a00 */
[----:B-----5:R-:W-:Y:S01]  /*a980*/  HADD2.F32 R232, -RZ, R236.H0_H0 ;  /* 0x200000ecffe87230 */ /* 0x020fe20000004100 */
[----:B------:R-:W-:-:S02]  /*a990*/  USHF.L.U64.HI UR4, UR8, 0x9, UR9 ;  /* 0x0000000908047899 */ /* 0x000fc40008010209 */
[----:B------:R-:W2:Y:S02]  /*a9a0*/  LDL.LU R235, [R1+0x100] ;  /* 0x0001000001eb7983 */ /* 0x000ea40000300800 */
[----:B------:R-:W-:-:S04]  /*a9b0*/  FMUL R232, R232, R16 ;  /* 0x00000010e8e87220 */ /* 0x000fc80000400000 */
[----:B---3--:R-:W-:-:S05]  /*a9c0*/  FFMA R232, R233, R2, R232 ;  /* 0x00000002e9e87223 */ /* 0x008fca00000000e8 */
[----:B------:R-:W-:-:S05]  /*a9d0*/  F2FP.F16.F32.PACK_AB R232, RZ, R232 ;  /* 0x000000e8ffe8723e */ /* 0x000fca00000000ff */
[----:B----4-:R0:W-:Y:S02]  /*a9e0*/  @P4 STG.E.U16 desc[UR46][R8.64+0x32], R232 ;  /* 0x000032e808004986 */ /* 0x0101e4000c10152e */
[----:B0-----:R-:W-:Y:S02]  /*a9f0*/  IMAD.U32 R232, RZ, RZ, UR8 ;  /* 0x00000008ffe87e24 */ /* 0x001fe4000f8e00ff */
[----:B------:R0:W5:Y:S03]  /*aa00*/  LDL.LU.64 R8, [R1+0x200] ;  /* 0x0002000001087983 */ /* 0x0001660000300a00 */
[----:B--2---:R-:W-:-:S04]  /*aa10*/  LEA R232, P4, R232, R6, 0x9 ;  /* 0x00000006e8e87211 */ /* 0x004fc800078848ff */
[----:B------:R-:W-:Y:S02]  /*aa20*/  IADD3.X R233, R7, UR4, RZ, P4, !PT ;  /* 0x0000000407e97c10 */ /* 0x000fe4000a7fe4ff */
[----:B------:R-:W-:Y:S01]  /*aa30*/  ISETP.GT.AND P4, PT, R0, 0x100, P5 ;  /* 0x000001000000780c */ /* 0x000fe20002f84270 */
[----:B------:R0:W5:-:S12]  /*aa40*/  LDL.LU.64 R6, [R1+0x1f8] ;  /* 0x0001f80001067983 */ /* 0x0001580000300a00 */
[----:B------:R-:W2:Y:S04]  /*aa50*/  @P4 LDG.E.LTC128B.U16 R236, desc[UR46][R4.64] ;  /* 0x0000002e04ec4981 */ /* 0x000ea8000c1e1520 */
[----:B------:R0:W5:Y:S01]  /*aa60*/  LDL.LU.64 R4, [R1+0x1f0] ;  /* 0x0001f00001047983 */ /* 0x0001620000300a00 */
[----:B------:R-:W-:Y:S01]  /*aa70*/  BSSY B1, `(.L_x_92) ;  /* 0x000000a000017945 */ /* 0x000fe20003800000 */
[----:B--2---:R-:W-:-:S05]  /*aa80*/  HADD2.F32 R234, -RZ, R236.H0_H0 ;  /* 0x200000ecffea7230 */ /* 0x004fca0000004100 */
[----:B------:R-:W-:-:S04]  /*aa90*/  FMUL R234, R234, R16 ;  /* 0x00000010eaea7220 */ /* 0x000fc80000400000 */
[----:B------:R-:W-:-:S05]  /*aaa0*/  FFMA R234, R235, R2, R234 ;  /* 0x00000002ebea7223 */ /* 0x000fca00000000ea */
[----:B------:R-:W-:-:S05]  /*aab0*/  F2FP.F16.F32.PACK_AB R234, RZ, R234 ;  /* 0x000000eaffea723e */ /* 0x000fca00000000ff */
[----:B------:R0:W-:Y:S01]  /*aac0*/  @P4 STG.E.U16 desc[UR46][R232.64], R234 ;  /* 0x000000eae8004986 */ /* 0x0001e2000c10152e */
[----:B------:R-:W-:-:S04]  /*aad0*/  LOP3.LUT P4, RZ, R17, 0x4, RZ, 0xc0, !PT ;  /* 0x0000000411ff7812 */ /* 0x000fc8000788c0ff */
[----:B------:R-:W-:-:S13]  /*aae0*/  ISETP.GT.AND P4, PT, R0, 0x100, P4 ;  /* 0x000001000000780c */ /* 0x000fda0002784270 */
[----:B0-----:R-:W-:Y:S05]  /*aaf0*/  @!P4 BRA `(.L_x_93) ;  /* 0x000000000004c947 */ /* 0x001fea0003800000 */
[----:B------:R0:W5:Y:S02]  /*ab00*/  LDG.E.LTC128B.U16 R236, desc[UR46][R12.64+0x2] ;  /* 0x0000022e0cec7981 */ /* 0x000164000c1e1520 */
.L_x_93:
[----:B------:R-:W-:Y:S05]  /*ab10*/  BSYNC B1 ;  /* 0x0000000000017941 */ /* 0x000fea0003800000 */
.L_x_92:
[----:B------:R-:W2:Y:S01]  /*ab20*/  LDL.LU R235, [R1+0x104] ;  /* 0x0001040001eb7983 */ /* 0x000ea20000300800 */
[----:B-----5:R-:W-:-:S03]  /*ab30*/  HADD2.F32 R234, -RZ, R236.H0_H0 ;  /* 0x200000ecffea7230 */ /* 0x020fc60000004100 */
[----:B------:R3:W-:Y:S02]  /*ab40*/  STL.64 [R1+0x1f8], R4 ;  /* 0x0001f80401007387 */ /* 0x0007e40000100a00 */
[----:B------:R-:W-:Y:S02]  /*ab50*/  FMUL R234, R234, R16 ;  /* 0x00000010eaea7220 */ /* 0x000fe40000400000 */
[----:B------:R4:W-:Y:S01]  /*ab60*/  STL [R1+0x1f0], R3 ;  /* 0x0001f00301007387 */ /* 0x0009e20000100800 */
[----:B---3--:R-:W-:-:S04]  /*ab70*/  IMAD.U32 R5, RZ, RZ, UR8 ;  /* 0x00000008ff057e24 */ /* 0x008fc8000f8e00ff */
[----:B------:R-:W-:Y:S02]  /*ab80*/  IMAD.SHL.U32 R5, R5, 0x10, RZ ;  /* 0x0000001005057824 */ /* 0x000fe400078e00ff */
[----:B--2---:R-:W-:Y:S01]  /*ab90*/  FFMA R234, R235, R2, R234 ;  /* 0x00000002ebea7223 */ /* 0x004fe200000000ea */
[----:B------:R-:W-:-:S04]  /*aba0*/  IMAD.MOV.U32 R235, RZ, RZ, R233 ;  /* 0x000000ffffeb7224 */ /* 0x000fc800078e00e9 */
[----:B------:R-:W-:-:S04]  /*abb0*/  F2FP.F16.F32.PACK_AB R234, RZ, R234 ;  /* 0x000000eaffea723e */ /* 0x000fc800000000ff */
[----:B------:R-:W-:Y:S01]  /*abc0*/  PRMT R237, R234, 0x7610, R237 ;  /* 0x00007610eaed7816 */ /* 0x000fe200000000ed */
[----:B------:R-:W-:-:S05]  /*abd0*/  IMAD.MOV.U32 R234, RZ, RZ, R232 ;  /* 0x000000ffffea7224 */ /* 0x000fca00078e00e8 */
[----:B------:R-:W-:Y:S01]  /*abe0*/  @P4 STG.E.U16 desc[UR46][R234.64+0x2], R237 ;  /* 0x000002edea004986 */ /* 0x000fe2000c10152e */
[----:B------:R-:W-:-:S03]  /*abf0*/  IADD3 R4, P4, R232, R5, RZ ;  /* 0x00000005e8047210 */ /* 0x000fc60007f9e0ff */
[----:B------:R-:W2:Y:S01]  /*ac00*/  LDL R5, [R1+0x1e4] ;  /* 0x0001e40001057983 */ /* 0x000ea20000100800 */
[----:B----4-:R-:W-:Y:S01]  /*ac10*/  PRMT R3, R236, 0x7610, R3 ;  /* 0x00007610ec037816 */ /* 0x010fe20000000003 */
[----:B--2---:R-:W-:-:S05]  /*ac20*/  IMAD.X R5, R233, 0x1, R5, P4 ;  /* 0x00000001e9057824 */ /* 0x004fca00020e0605 */
[----:B------:R2:W-:Y:S04]  /*ac30*/  STL.64 [R1+0x100], R4 ;  /* 0x0001000401007387 */ /* 0x0005e80000100a00 */
[----:B--2---:R2:W5:Y:S04]  /*ac40*/  LDL.LU.64 R4, [R1+0x1f8] ;  /* 0x0001f80001047983 */ /* 0x0045680000300a00 */
[----:B------:R3:W-:Y:S04]  /*ac50*/  STL.S16 [R1+0x160], R3 ;  /* 0x0001600301007387 */ /* 0x0007e80000100600 */
[----:B---3--:R2:W5:Y:S01]  /*ac60*/  LDL.LU R3, [R1+0x1f0] ;  /* 0x0001f00001037983 */ /* 0x0085620000300800 */
[----:B------:R-:W-:Y:S01]  /*ac70*/  ISETP.GT.AND P4, PT, R0, 0x108, P5 ;  /* 0x000001080000780c */ /* 0x000fe20002f84270 */
[----:B------:R-:W-:-:S12]  /*ac80*/  BSSY B1, `(.L_x_94) ;  /* 0x0000009000017945 */ /* 0x000fd80003800000 */
[----:B--2---:R-:W-:Y:S05]  /*ac90*/  @!P4 BRA `(.L_x_95) ;  /* 0x00000000001cc947 */ /* 0x004fea0003800000 */
[----:B-----5:R2:W-:Y:S04]  /*aca0*/  STL.64 [R1+0x1f8], R2 ;  /* 0x0001f80201007387 */ /* 0x0205e80000100a00 */
[----:B--2---:R-:W2:Y:S04]  /*acb0*/  LDL.LU.64 R2, [R1+0x150] ;  /* 0x0001500001027983 */ /* 0x004ea80000300a00 */
[----:B------:R2:W-:Y:S04]  /*acc0*/  STL [R1+0x1f0], R0 ;  /* 0x0001f00001007387 */ /* 0x0005e80000100800 */
[----:B--2---:R-:W2:Y:S04]  /*acd0*/  LDG.E.LTC128B.U16 R0, desc[UR46][R2.64] ;  /* 0x0000002e02007981 */ /* 0x004ea8000c1e1520 */
[----:B------:R3:W5:Y:S04]  /*ace0*/  LDL.LU.64 R2, [R1+0x1f8] ;  /* 0x0001f80001027983 */ /* 0x0007680000300a00 */
[----:B--2---:R2:W-:Y:S04]  /*acf0*/  STL [R1+0x160], R0 ;  /* 0x0001600001007387 */ /* 0x0045e80000100800 */
[----:B--2---:R3:W5:Y:S02]  /*ad00*/  LDL.LU R0, [R1+0x1f0] ;  /* 0x0001f00001007983 */ /* 0x0047640000300800 */
.L_x_95:
[----:B------:R-:W-:Y:S05]  /*ad10*/  BSYNC B1 ;  /* 0x0000000000017941 */ /* 0x000fea0003800000 */
.L_x_94:
[----:B------:R2:W-:Y:S04]  /*ad20*/  STL.64 [R1+0x200], R8 ;  /* 0x0002000801007387 */ /* 0x0005e80000100a00 */
[----:B--2---:R-:W2:Y:S04]  /*ad30*/  LDL.64 R8, [R1+0x100] ;  /* 0x0001000001087983 */ /* 0x004ea80000100a00 */
[----:B------:R4:W-:Y:S04]  /*ad40*/  STL [R1+0x1fc], R6 ;  /* 0x0001fc0601007387 */ /* 0x0009e80000100800 */
[----:B----4-:R-:W4:Y:S04]  /*ad50*/  LDL.LU R6, [R1+0x108] ;  /* 0x0001080001067983 */ /* 0x010f280000300800 */
[----:B-----5:R0:W-:Y:S04]  /*ad60*/  STL [R1+0x1f8], R5 ;  /* 0x0001f80501007387 */ /* 0x0201e80000100800 */
[----:B0-----:R-:W3:Y:S04]  /*ad70*/  LDL R5, [R1+0x1e4] ;  /* 0x0001e40001057983 */ /* 0x001ee80000100800 */
[----:B------:R0:W-:Y:S04]  /*ad80*/  STL [R1+0x1f4], R4 ;  /* 0x0001f40401007387 */ /* 0x0001e80000100800 */
[----:B0-----:R-:W2:Y:S04]  /*ad90*/  LDL.LU R4, [R1+0x160] ;  /* 0x0001600001047983 */ /* 0x001ea80000300800 */
[----:B------:R0:W-:Y:S01]  /*ada0*/  STL [R1+0x1f0], R3 ;  /* 0x0001f00301007387 */ /* 0x0001e20000100800 */
[----:B--2---:R-:W-:-:S05]  /*adb0*/  HADD2.F32 R236, -RZ, R4.H0_H0 ;  /* 0x20000004ffec7230 */ /* 0x004fca0000004100 */
[----:B------:R-:W-:-:S04]  /*adc0*/  FMUL R236, R236, R16 ;  /* 0x00000010ecec7220 */ /* 0x000fc80000400000 */
[----:B----4-:R-:W-:Y:S01]  /*add0*/  FFMA R236, R6, R2, R236 ;  /* 0x0000000206ec7223 */ /* 0x010fe200000000ec */
[----:B------:R-:W-:-:S04]  /*ade0*/  IMAD.U32 R6, RZ, RZ, UR8 ;  /* 0x00000008ff067e24 */ /* 0x000fc8000f8e00ff */
[----:B------:R-:W-:Y:S01]  /*adf0*/  F2FP.F16.F32.PACK_AB R236, RZ, R236 ;  /* 0x000000ecffec723e */ /* 0x000fe200000000ff */
[----:B------:R-:W-:-:S04]  /*ae00*/  IMAD.SHL.U32 R6, R6, 0x10, RZ ;  /* 0x0000001006067824 */ /* 0x000fc800078e00ff */
[----:B------:R2:W-:Y:S01]  /*ae10*/  @P4 STG.E.U16 desc[UR46][R8.64], R236 ;  /* 0x000000ec08004986 */ /* 0x0005e2000c10152e */
[----:B0-----:R-:W-:Y:S02]  /*ae20*/  PRMT R3, R4, 0x7610, R3 ;  /* 0x0000761004037816 */ /* 0x001fe40000000003 */
[----:B--2---:R-:W-:Y:S01]  /*ae30*/  IADD3 R236, P4, R6, R232, RZ ;  /* 0x000000e806ec7210 */ /* 0x004fe20007f9e0ff */
[----:B------:R0:W5:Y:S04]  /*ae40*/  LDL.LU.64 R8, [R1+0x200] ;  /* 0x0002000001087983 */ /* 0x0001680000300a00 */
[----:B------:R0:W5:Y:S01]  /*ae50*/  LDL.LU R6, [R1+0x1fc] ;  /* 0x0001fc0001067983 */ /* 0x0001620000300800 */
[----:B---3--:R-:W-:-:S03]  /*ae60*/  IMAD.X R237, R5, 0x1, R233, P4 ;  /* 0x0000000105ed7824 */ /* 0x008fc600020e06e9 */
[----:B------:R0:W5:Y:S01]  /*ae70*/  LDL.LU R5, [R1+0x1f8] ;  /* 0x0001f80001057983 */ /* 0x0001620000300800 */
[----:B------:R-:W-:-:S03]  /*ae80*/  LOP3.LUT P4, RZ, R17, 0x4, RZ, 0xc0, !PT ;  /* 0x0000000411ff7812 */ /* 0x000fc6000788c0ff */
[----:B------:R0:W5:Y:S04]  /*ae90*/  LDL.LU R4, [R1+0x1f4] ;  /* 0x0001f40001047983 */ /* 0x0001680000300800 */
[----:B------:R2:W-:Y:S04]  /*aea0*/  STL.S16 [R1+0x108], R3 ;  /* 0x0001080301007387 */ /* 0x0005e80000100600 */
[----:B--2---:R0:W5:Y:S01]  /*aeb0*/  LDL.LU R3, [R1+0x1f0] ;  /* 0x0001f00001037983 */ /* 0x0041620000300800 */
[----:B------:R-:W-:Y:S01]  /*aec0*/  ISETP.GT.AND P4, PT, R0, 0x108, P4 ;  /* 0x000001080000780c */ /* 0x000fe20002784270 */
[----:B------:R-:W-:-:S12]  /*aed0*/  BSSY B1, `(.L_x_96) ;  /* 0x0000006000017945 */ /* 0x000fd80003800000 */
[----:B0-----:R-:W-:Y:S05]  /*aee0*/  @!P4 BRA `(.L_x_97) ;  /* 0x000000000010c947 */ /* 0x001fea0003800000 */
[----:B------:R0:W-:Y:S04]  /*aef0*/  STL [R1+0x1f0], R0 ;  /* 0x0001f00001007387 */ /* 0x0001e80000100800 */
[----:B0-----:R-:W2:Y:S04]  /*af00*/  LDG.E.LTC128B.U16 R0, desc[UR46][R10.64+0x2] ;  /* 0x0000022e0a007981 */ /* 0x001ea8000c1e1520 */
[----:B--2---:R0:W-:Y:S04]  /*af10*/  STL [R1+0x108], R0 ;  /* 0x0001080001007387 */ /* 0x0041e80000100800 */
[----:B0-----:R0:W5:Y:S02]  /*af20*/  LDL.LU R0, [R1+0x1f0] ;  /* 0x0001f00001007983 */ /* 0x0011640000300800 */
.L_x_97:
[----:B------:R-:W-:Y:S05]  /*af30*/  BSYNC B1 ;  /* 0x0000000000017941 */ /* 0x000fea0003800000 */
.L_x_96:
[----:B-----5:R-:W-:Y:S04]  /*af40*/  STL [R1+0x208], R9 ;  /* 0x0002080901007387 */ /* 0x020fe80000100800 */
[----:B------:R2:W-:Y:S04]  /*af50*/  STL [R1+0x204], R8 ;  /* 0x0002040801007387 */ /* 0x0005e80000100800 */
[----:B--2---:R-:W2:Y:S04]  /*af60*/  LDL.LU R8, [R1+0x10c] ;  /* 0x00010c0001087983 */ /* 0x004ea80000300800 */
[----:B------:R-:W-:Y:S04]  /*af70*/  STL [R1+0x200], R7 ;  /* 0x0002000701007387 */ /* 0x000fe80000100800 */
[----:B------:R-:W-:Y:S04]  /*af80*/  STL [R1+0x1fc], R6 ;  /* 0x0001fc0601007387 */ /* 0x000fe80000100800 */
[----:B------:R-:W-:Y:S04]  /*af90*/  STL [R1+0x1f8], R5 ;  /* 0x0001f80501007387 */ /* 0x000fe80000100800 */
[----:B------:R3:W-:Y:S04]  /*afa0*/  STL [R1+0x1f4], R4 ;  /* 0x0001f40401007387 */ /* 0x0007e80000100800 */
[----:B---3--:R-:W3:Y:S04]  /*afb0*/  LDL.LU R4, [R1+0x108] ;  /* 0x0001080001047983 */ /* 0x008ee80000300800 */
[----:B------:R4:W-:Y:S01]  /*afc0*/  STL [R1+0x1f0], R3 ;  /* 0x0001f00301007387 */ /* 0x0009e20000100800 */
[----:B---3--:R-:W-:-:S05]  /*afd0*/  HADD2.F32 R9, -RZ, R4.H0_H0 ;  /* 0x20000004ff097230 */ /* 0x008fca0000004100 */
[----:B------:R-:W-:-:S04]  /*afe0*/  FMUL R9, R9, R16 ;  /* 0x0000001009097220 */ /* 0x000fc80000400000 */
[----:B--2---:R-:W-:Y:S01]  /*aff0*/  FFMA R8, R8, R2, R9 ;  /* 0x0000000208087223 */ /* 0x004fe20000000009 */
[----:B----4-:R-:W-:Y:S01]  /*b000*/  PRMT R3, R4, 0x7610, R3 ;  /* 0x0000761004037816 */ /* 0x010fe20000000003 */
[----:B------:R2:W5:Y:S03]  /*b010*/  LDL.LU R9, [R1+0x208] ;  /* 0x0002080001097983 */ /* 0x0005660000300800 */
[----:B------:R-:W-:Y:S02]  /*b020*/  F2FP.F16.F32.PACK_AB R7, RZ, R8 ;  /* 0x00000008ff07723e */ /* 0x000fe400000000ff */
[----:B------:R2:W5:Y:S02]  /*b030*/  LDL.LU R8, [R1+0x204] ;  /* 0x0002040001087983 */ /* 0x0005640000300800 */
[----:B------:R-:W-:Y:S02]  /*b040*/  PRMT R6, R7, 0x7610, R6 ;  /* 0x0000761007067816 */ /* 0x000fe40000000006 */
[----:B------:R2:W5:Y:S02]  /*b050*/  LDL.LU R7, [R1+0x200] ;  /* 0x0002000001077983 */ /* 0x0005640000300800 */
[----:B------:R-:W-:-:S02]  /*b060*/  PRMT R5, R6, 0x7610, R5 ;  /* 0x0000761006057816 */ /* 0x000fc40000000005 */
[----:B------:R2:W5:Y:S04]  /*b070*/  LDL.LU R6, [R1+0x1fc] ;  /* 0x0001fc0001067983 */ /* 0x0005680000300800 */
[----:B------:R3:W-:Y:S04]  /*b080*/  @P4 STG.E.U16 desc[UR46][R236.64+0x2], R5 ;  /* 0x00000205ec004986 */ /* 0x0007e8000c10152e */
[----:B---3--:R2:W5:Y:S01]  /*b090*/  LDL.LU R5, [R1+0x1f8] ;  /* 0x0001f80001057983 */ /* 0x0085620000300800 */
[----:B------:R-:W-:-:S03]  /*b0a0*/  LOP3.LUT P4, RZ, R17, 0x2, RZ, 0xc0, !PT ;  /* 0x0000000211ff7812 */ /* 0x000fc6000788c0ff */
[----:B------:R2:W5:Y:S04]  /*b0b0*/  LDL.LU R4, [R1+0x1f4] ;  /* 0x0001f40001047983 */ /* 0x0005680000300800 */
[----:B------:R3:W-:Y:S04]  /*b0c0*/  STL.S16 [R1+0x108], R3 ;  /* 0x0001080301007387 */ /* 0x0007e80000100600 */
[----:B---3--:R2:W5:Y:S01]  /*b0d0*/  LDL.LU R3, [R1+0x1f0] ;  /* 0x0001f00001037983 */ /* 0x0085620000300800 */
[----:B------:R-:W-:Y:S01]  /*b0e0*/  ISETP.GT.AND P4, PT, R0, 0x100, P4 ;  /* 0x000001000000780c */ /* 0x000fe20002784270 */
[----:B------:R-:W-:-:S12]  /*b0f0*/  BSSY B1, `(.L_x_98) ;  /* 0x0000006000017945 */ /* 0x000fd80003800000 */
[----:B--2---:R-:W-:Y:S05]  /*b100*/  @!P4 BRA `(.L_x_99) ;  /* 0x000000000010c947 */ /* 0x004fea0003800000 */
[----:B------:R2:W-:Y:S04]  /*b110*/  STL [R1+0x1f0], R0 ;  /* 0x0001f00001007387 */ /* 0x0005e80000100800 */
[----:B--2---:R-:W2:Y:S04]  /*b120*/  LDG.E.LTC128B.U16 R0, desc[UR46][R12.64+0x10] ;  /* 0x0000102e0c007981 */ /* 0x004ea8000c1e1520 */
[----:B--2---:R2:W-:Y:S04]  /*b130*/  STL [R1+0x108], R0 ;  /* 0x0001080001007387 */ /* 0x0045e80000100800 */
[----:B--2---:R2:W5:Y:S02]  /*b140*/  LDL.LU R0, [R1+0x1f0] ;  /* 0x0001f00001007983 */ /* 0x0045640000300800 */
.L_x_99:
[----:B------:R-:W-:Y:S05]  /*b150*/  BSYNC B1 ;  /* 0x0000000000017941 */ /* 0x000fea0003800000 */
.L_x_98:
[----:B-----5:R-:W-:Y:S04]  /*b160*/  STL [R1+0x208], R9 ;  /* 0x0002080901007387 */ /* 0x020fe80000100800 */
[----:B------:R3:W-:Y:S04]  /*b170*/  STL [R1+0x204], R8 ;  /* 0x0002040801007387 */ /* 0x0007e80000100800 */
[----:B---3--:R-:W3:Y:S04]  /*b180*/  LDL.LU R8, [R1+0x110] ;  /* 0x0001100001087983 */ /* 0x008ee80000300800 */
[----:B------:R-:W-:Y:S04]  /*b190*/  STL [R1+0x200], R7 ;  /* 0x0002000701007387 */ /* 0x000fe80000100800 */
[----:B------:R-:W-:Y:S04]  /*b1a0*/  STL [R1+0x1fc], R6 ;  /* 0x0001fc0601007387 */ /* 0x000fe80000100800 */
[----:B------:R-:W-:Y:S04]  /*b1b0*/  STL [R1+0x1f8], R5 ;  /* 0x0001f80501007387 */ /* 0x000fe80000100800 */
[----:B------:R4:W-:Y:S04]  /*b1c0*/  STL [R1+0x1f4], R4 ;  /* 0x0001f40401007387 */ /* 0x0009e80000100800 */
[----:B----4-:R-:W4:Y:S04]  /*b1d0*/  LDL.LU R4, [R1+0x108] ;  /* 0x0001080001047983 */ /* 0x010f280000300800 */
[----:B------:R0:W-:Y:S01]  /*b1e0*/  STL [R1+0x1f0], R3 ;  /* 0x0001f00301007387 */ /* 0x0001e20000100800 */
[----:B----4-:R-:W-:-:S05]  /*b1f0*/  HADD2.F32 R9, -RZ, R4.H0_H0 ;  /* 0x20000004ff097230 */ /* 0x010fca0000004100 */
[----:B------:R-:W-:-:S04]  /*b200*/  FMUL R9, R9, R16 ;  /* 0x0000001009097220 */ /* 0x000fc80000400000 */
[----:B---3--:R-:W-:Y:S01]  /*b210*/  FFMA R8, R8, R2, R9 ;  /* 0x0000000208087223 */ /* 0x008fe20000000009 */
[----:B0-----:R-:W-:Y:S01]  /*b220*/  PRMT R3, R4, 0x7610, R3 ;  /* 0x0000761004037816 */ /* 0x001fe20000000003 */
        /* <DEDUP_REMOVED lines=8> */
[----:B---3--:R0:W5:Y:S04]  /*b2b0*/  LDL.LU R5, [R1+0x1f8] ;  /* 0x0001f80001057983 */ /* 0x0081680000300800 */
[----:B------:R0:W5:Y:S04]  /*b2c0*/  LDL.LU R4, [R1+0x1f4] ;  /* 0x0001f40001047983 */ /* 0x0001680000300800 */
[----:B------:R3:W-:Y:S04]  /*b2d0*/  STL.S16 [R1+0x108], R3 ;  /* 0x0001080301007387 */ /* 0x0007e80000100600 */
[----:B---3--:R0:W5:Y:S01]  /*b2e0*/  LDL.LU R3, [R1+0x1f0] ;  /* 0x0001f00001037983 */ /* 0x0081620000300800 */
[----:B------:R-:W-:Y:S01]  /*b2f0*/  ISETP.GT.AND P4, PT, R0, 0x100, P6 ;  /* 0x000001000000780c */ /* 0x000fe20003784270 */
[----:B------:R-:W-:-:S12]  /*b300*/  BSSY B1, `(.L_x_100) ;  /* 0x0000006000017945 */ /* 0x000fd80003800000 */
[----:B0-----:R-:W-:Y:S05]  /*b310*/  @!P4 BRA `(.L_x_101) ;  /* 0x000000000010c947 */ /* 0x001fea0003800000 */
[----:B------:R0:W-:Y:S04]  /*b320*/  STL [R1+0x1f0], R0 ;  /* 0x0001f00001007387 */ /* 0x0001e80000100800 */
[----:B0-----:R-:W3:Y:S04]  /*b330*/  LDG.E.LTC128B.U16 R0, desc[UR46][R12.64+0x12] ;  /* 0x0000122e0c007981 */ /* 0x001ee8000c1e1520 */
[----:B---3--:R0:W-:Y:S04]  /*b340*/  STL [R1+0x108], R0 ;  /* 0x0001080001007387 */ /* 0x0081e80000100800 */
[----:B0-----:R0:W5:Y:S02]  /*b350*/  LDL.LU R0, [R1+0x1f0] ;  /* 0x0001f00001007983 */ /* 0x0011640000300800 */
.L_x_101:
[----:B------:R-:W-:Y:S05]  /*b360*/  BSYNC B1 ;  /* 0x0000000000017941 */ /* 0x000fea0003800000 */
.L_x_100:
        /* <DEDUP_REMOVED lines=12> */
[----:B-1----:R-:W-:Y:S01]  /*b430*/  PRMT R3, R4, 0x7610, R3 ;  /* 0x0000761004037816 */ /* 0x002fe20000000003 */
        /* <DEDUP_REMOVED lines=15> */
[----:B-1----:R-:W-:Y:S05]  /*b530*/  @!P4 BRA `(.L_x_103) ;  /* 0x000000000010c947 */ /* 0x002fea0003800000 */
[----:B------:R1:W-:Y:S04]  /*b540*/  STL [R1+0x1f0], R0 ;  /* 0x0001f00001007387 */ /* 0x0003e80000100800 */
[----:B-1----:R-:W3:Y:S04]  /*b550*/  LDG.E.LTC128B.U16 R0, desc[UR46][R10.64+0x10] ;  /* 0x0000102e0a007981 */ /* 0x002ee8000c1e1520 */
[----:B---3--:R1:W-:Y:S04]  /*b560*/  STL [R1+0x108], R0 ;  /* 0x0001080001007387 */ /* 0x0083e80000100800 */
[----:B-1----:R1:W5:Y:S02]  /*b570*/  LDL.LU R0, [R1+0x1f0] ;  /* 0x0001f00001007983 */ /* 0x0023640000300800 */
.L_x_103:
[----:B------:R-:W-:Y:S05]  /*b580*/  BSYNC B1 ;  /* 0x0000000000017941 */ /* 0x000fea0003800000 */
.L_x_102:
[----:B------:R-:W-:Y:S04]  /*b590*/  STL [R1+0x214], R11 ;  /* 0x0002140b01007387 */ /* 0x000fe80000100800 */
[----:B------:R3:W-:Y:S04]  /*b5a0*/  STL [R1+0x210], R10 ;  /* 0x0002100a01007387 */ /* 0x0007e80000100800 */
[----:B---3--:R-:W3:Y:S04]  /*b5b0*/  LDL.LU R10, [R1+0x118] ;  /* 0x00011800010a7983 */ /* 0x008ee80000300800 */
[----:B-----5:R-:W-:Y:S04]  /*b5c0*/  STL [R1+0x20c], R9 ;  /* 0x00020c0901007387 */ /* 0x020fe80000100800 */
[----:B------:R-:W-:Y:S04]  /*b5d0*/  STL [R1+0x208], R8 ;  /* 0x0002080801007387 */ /* 0x000fe80000100800 */
[----:B------:R4:W-:Y:S04]  /*b5e0*/  STL.64 [R1+0x200], R6 ;  /* 0x0002000601007387 */ /* 0x0009e80000100a00 */
[----:B----4-:R-:W4:Y:S04]  /*b5f0*/  LDL.64 R6, [R1+0x100] ;  /* 0x0001000001067983 */ /* 0x010f280000100a00 */
[----:B------:R-:W-:Y:S04]  /*b600*/  STL [R1+0x1f8], R5 ;  /* 0x0001f80501007387 */ /* 0x000fe80000100800 */
[----:B------:R0:W-:Y:S04]  /*b610*/  STL [R1+0x1f4], R4 ;  /* 0x0001f40401007387 */ /* 0x0001e80000100800 */
[----:B0-----:R-:W2:Y:S04]  /*b620*/  LDL.LU R4, [R1+0x108] ;  /* 0x0001080001047983 */ /* 0x001ea80000300800 */
[----:B------:R0:W-:Y:S01]  /*b630*/  STL [R1+0x1f0], R3 ;  /* 0x0001f00301007387 */ /* 0x0001e20000100800 */
[----:B--2---:R-:W-:-:S05]  /*b640*/  HADD2.F32 R11, -RZ, R4.H0_H0 ;  /* 0x20000004ff0b7230 */ /* 0x004fca0000004100 */
[----:B------:R-:W-:-:S04]  /*b650*/  FMUL R11, R11, R16 ;  /* 0x000000100b0b7220 */ /* 0x000fc80000400000 */
[----:B---3--:R-:W-:Y:S02]  /*b660*/  FFMA R10, R10, R2, R11 ;  /* 0x000000020a0a7223 */ /* 0x008fe4000000000b */
[----:B------:R2:W5:Y:S03]  /*b670*/  LDL.LU R11, [R1+0x214] ;  /* 0x00021400010b7983 */ /* 0x0005660000300800 */
[----:B------:R-:W-:Y:S02]  /*b680*/  F2FP.F16.F32.PACK_AB R9, RZ, R10 ;  /* 0x0000000aff09723e */ /* 0x000fe400000000ff */
[----:B------:R2:W5:Y:S02]  /*b690*/  LDL.LU R10, [R1+0x210] ;  /* 0x00021000010a7983 */ /* 0x0005640000300800 */
[----:B------:R-:W-:Y:S02]  /*b6a0*/  PRMT R8, R9, 0x7610, R8 ;  /* 0x0000761009087816 */ /* 0x000fe40000000008 */
[----:B------:R2:W5:Y:S02]  /*b6b0*/  LDL.LU R9, [R1+0x20c] ;  /* 0x00020c0001097983 */ /* 0x0005640000300800 */
[----:B------:R-:W-:-:S02]  /*b6c0*/  PRMT R5, R8, 0x7610, R5 ;  /* 0x0000761008057816 */ /* 0x000fc40000000005 */
[----:B0-----:R-:W-:Y:S01]  /*b6d0*/  PRMT R3, R4, 0x7610, R3 ;  /* 0x0000761004037816 */ /* 0x001fe20000000003 */
[----:B------:R2:W5:Y:S04]  /*b6e0*/  LDL.LU R8, [R1+0x208] ;  /* 0x0002080001087983 */ /* 0x0005680000300800 */
[----:B----4-:R0:W-:Y:S04]  /*b6f0*/  @P4 STG.E.U16 desc[UR46][R6.64+0x10], R5 ;  /* 0x0000100506004986 */ /* 0x0101e8000c10152e */
[----:B0-----:R2:W5:Y:S04]  /*b700*/  LDL.LU.64 R6, [R1+0x200] ;  /* 0x0002000001067983 */ /* 0x0015680000300a00 */
[----:B------:R2:W5:Y:S04]  /*b710*/  LDL.LU R5, [R1+0x1f8] ;  /* 0x0001f80001057983 */ /* 0x0005680000300800 */
[----:B------:R2:W5:Y:S04]  /*b720*/  LDL.LU R4, [R1+0x1f4] ;  /* 0x0001f40001047983 */ /* 0x0005680000300800 */
[----:B------:R0:W-:Y:S04]  /*b730*/  STL.S16 [R1+0x108], R3 ;  /* 0x0001080301007387 */ /* 0x0001e80000100600 */
[----:B0-----:R2:W5:Y:S01]  /*b740*/  LDL.LU R3, [R1+0x1f0] ;  /* 0x0001f00001037983 */ /* 0x0015620000300800 */
[----:B------:R-:W-:Y:S01]  /*b750*/  ISETP.GT.AND P4, PT, R0, 0x108, P6 ;  /* 0x000001080000780c */ /* 0x000fe20003784270 */
[----:B------:R-:W-:-:S12]  /*b760*/  BSSY B1, `(.L_x_104) ;  /* 0x0000006000017945 */ /* 0x000fd80003800000 */
[----:B--2---:R-:W-:Y:S05]  /*b770*/  @!P4 BRA `(.L_x_105) ;  /* 0x000000000010c947 */ /* 0x004fea0003800000 */
[----:B------:R0:W-:Y:S04]  /*b780*/  STL [R1+0x1f0], R0 ;  /* 0x0001f00001007387 */ /* 0x0001e80000100800 */
[----:B0----5:R-:W2:Y:S04]  /*b790*/  LDG.E.LTC128B.U16 R0, desc[UR46][R10.64+0x12] ;  /* 0x0000122e0a007981 */ /* 0x021ea8000c1e1520 */
[----:B--2---:R0:W-:Y:S04]  /*b7a0*/  STL [R1+0x108], R0 ;  /* 0x0001080001007387 */ /* 0x0041e80000100800 */
[----:B0-----:R0:W5:Y:S02]  /*b7b0*/  LDL.LU R0, [R1+0x1f0] ;  /* 0x0001f00001007983 */ /* 0x0011640000300800 */
.L_x_105:
[----:B------:R-:W-:Y:S05]  /*b7c0*/  BSYNC B1 ;  /* 0x0000000000017941 */ /* 0x000fea0003800000 */
.L_x_104:
        /* <DEDUP_REMOVED lines=32> */
.L_x_107:
[----:B------:R-:W-:Y:S05]  /*b9d0*/  BSYNC B1 ;  /* 0x0000000000017941 */ /* 0x000fea0003800000 */
.L_x_106:
        /* <DEDUP_REMOVED lines=32> */
.L_x_109:
[----:B------:R-:W-:Y:S05]  /*bbe0*/  BSYNC B1 ;  /* 0x0000000000017941 */ /* 0x000fea0003800000 */
.L_x_108:
        /* <DEDUP_REMOVED lines=32> */
.L_x_111:
[----:B------:R-:W-:Y:S05]  /*bdf0*/  BSYNC B1 ;  /* 0x0000000000017941 */ /* 0x000fea0003800000 */
.L_x_110:
        /* <DEDUP_REMOVED lines=35> */
.L_x_113:
[----:B------:R-:W-:Y:S05]  /*c030*/  BSYNC B1 ;  /* 0x0000000000017941 */ /* 0x000fea0003800000 */
.L_x_112:
        /* <DEDUP_REMOVED lines=32> */
.L_x_115:
[----:B------:R-:W-:Y:S05]  /*c240*/  BSYNC B1 ;  /* 0x0000000000017941 */ /* 0x000fea0003800000 */
.L_x_114:
[----:B-----5:R3:W-:Y:S04]  /*c250*/  STL [R1+0x200], R7 ;  /* 0x0002000701007387 */ /* 0x0207e80000100800 */
[----:B---3--:R-:W3:Y:S04]  /*c260*/  LDL R7, [R1+0x108] ;  /* 0x0001080001077983 */ /* 0x008ee80000100800 */
[----:B------:R4:W-:Y:S04]  /*c270*/  STL [R1+0x1fc], R6 ;  /* 0x0001fc0601007387 */ /* 0x0009e80000100800 */
[----:B----4-:R-:W4:Y:S04]  /*c280*/  LDL.LU R6, [R1+0x130] ;  /* 0x0001300001067983 */ /* 0x010f280000300800 */
[----:B------:R0:W-:Y:S04]  /*c290*/  STL [R1+0x1f8], R5 ;  /* 0x0001f80501007387 */ /* 0x0001e80000100800 */
[----:B------:R1:W-:Y:S04]  /*c2a0*/  STL [R1+0x1f4], R4 ;  /* 0x0001f40401007387 */ /* 0x0003e80000100800 */
[----:B------:R2:W-:Y:S01]  /*c2b0*/  STL [R1+0x1f0], R3 ;  /* 0x0001f00301007387 */ /* 0x0005e20000100800 */
[----:B---3--:R-:W-:-:S05]  /*c2c0*/  HADD2.F32 R7, -RZ, R7.H0_H0 ;  /* 0x20000007ff077230 */ /* 0x008fca0000004100 */
[----:B------:R-:W-:-:S04]  /*c2d0*/  FMUL R7, R7, R16 ;  /* 0x0000001007077220 */ /* 0x000fc80000400000 */
[----:B----4-:R-:W-:Y:S02]  /*c2e0*/  FFMA R6, R6, R2, R7 ;  /* 0x0000000206067223 */ /* 0x010fe40000000007 */
[----:B------:R3:W5:Y:S03]  /*c2f0*/  LDL.LU R7, [R1+0x200] ;  /* 0x0002000001077983 */ /* 0x0007660000300800 */
[----:B0-----:R-:W-:Y:S02]  /*c300*/  F2FP.F16.F32.PACK_AB R5, RZ, R6 ;  /* 0x00000006ff05723e */ /* 0x001fe400000000ff */
[----:B------:R3:W5:Y:S02]  /*c310*/  LDL.LU R6, [R1+0x1fc] ;  /* 0x0001fc0001067983 */ /* 0x0007640000300800 */
[----:B-1----:R-:W-:Y:S02]  /*c320*/  PRMT R4, R5, 0x7610, R4 ;  /* 0x0000761005047816 */ /* 0x002fe40000000004 */
[----:B------:R3:W5:Y:S02]  /*c330*/  LDL.LU R5, [R1+0x1f8] ;  /* 0x0001f80001057983 */ /* 0x0007640000300800 */
[----:B--2---:R-:W-:-:S02]  /*c340*/  PRMT R3, R4, 0x7610, R3 ;  /* 0x0000761004037816 */ /* 0x004fc40000000003 */
[----:B------:R3:W5:Y:S04]  /*c350*/  LDL.LU R4, [R1+0x1f4] ;  /* 0x0001f40001047983 */ /* 0x0007680000300800 */
[----:B------:R0:W-:Y:S04]  /*c360*/  @P4 STG.E.U16 desc[UR46][R232.64+0x30], R3 ;  /* 0x00003003e8004986 */ /* 0x0001e8000c10152e */
[----:B0-----:R3:W5:Y:S04]  /*c370*/  LDL.LU R3, [R1+0x1f0] ;  /* 0x0001f00001037983 */ /* 0x0017680000300800 */
[----:B------:R-:W2:Y:S01]  /*c380*/  LDL.LU R233, [R1+0x108] ;  /* 0x0001080001e97983 */ /* 0x000ea20000300800 */
[----:B------:R-:W-:Y:S01]  /*c390*/  ISETP.GT.AND P4, PT, R0, 0x100, P0 ;  /* 0x000001000000780c */ /* 0x000fe20000784270 */
[----:B------:R-:W-:Y:S01]  /*c3a0*/  BSSY B1, `(.L_x_116) ;  /* 0x0000004000017945 */ /* 0x000fe20003800000 */
[----:B--2---:R-:W-:-:S11]  /*c3b0*/  PRMT R232, R233, 0x7610, R232 ;  /* 0x00007610e9e87816 */ /* 0x004fd600000000e8 */
[----:B---3--:R-:W-:Y:S05]  /*c3c0*/  @!P4 BRA `(.L_x_117) ;  /* 0x000000000004c947 */ /* 0x008fea0003800000 */
[----:B------:R0:W5:Y:S02]  /*c3d0*/  LDG.E.LTC128B.U16 R232, desc[UR46][R12.64+0x32] ;  /* 0x0000322e0ce87981 */ /* 0x000164000c1e1520 */
.L_x_117:
[----:B------:R-:W-:Y:S05]  /*c3e0*/  BSYNC B1 ;  /* 0x0000000000017941 */ /* 0x000fea0003800000 */
.L_x_116:
[----:B-----5:R1:W-:Y:S04]  /*c3f0*/  STL [R1+0x1f0], R3 ;  /* 0x0001f00301007387 */ /* 0x0203e80000100800 */
[----:B-1----:R-:W2:Y:S01]  /*c400*/  LDL.LU R3, [R1+0x134] ;  /* 0x0001340001037983 */ /* 0x002ea20000300800 */
[----:B------:R-:W-:-:S05]  /*c410*/  HADD2.F32 R233, -RZ, R232.H0_H0 ;  /* 0x200000e8ffe97230 */ /* 0x000fca0000004100 */
[----:B------:R-:W-:-:S04]  /*c420*/  FMUL R233, R233, R16 ;  /* 0x00000010e9e97220 */ /* 0x000fc80000400000 */
[----:B--2---:R-:W-:Y:S02]  /*c430*/  FFMA R233, R3, R2, R233 ;  /* 0x0000000203e97223 */ /* 0x004fe400000000e9 */
[----:B------:R1:W5:Y:S01]  /*c440*/  LDL.LU R3, [R1+0x1f0] ;  /* 0x0001f00001037983 */ /* 0x0003620000300800 */
[----:B------:R-:W-:Y:S02]  /*c450*/  BSSY B1, `(.L_x_118) ;  /* 0x0000006000017945 */ /* 0x000fe40003800000 */
[----:B------:R-:W-:-:S05]  /*c460*/  F2FP.F16.F32.PACK_AB R233, RZ, R233 ;  /* 0x000000e9ffe9723e */ /* 0x000fca00000000ff */
[----:B------:R1:W-:Y:S01]  /*c470*/  @P4 STG.E.U16 desc[UR46][R234.64+0x32], R233 ;  /* 0x000032e9ea004986 */ /* 0x0003e2000c10152e */
[----:B------:R-:W-:-:S13]  /*c480*/  ISETP.GT.AND P4, PT, R0, 0x108, P1 ;  /* 0x000001080000780c */ /* 0x000fda0000f84270 */
[----:B-1----:R-:W-:Y:S05]  /*c490*/  @!P4 BRA `(.L_x_119) ;  /* 0x000000000004c947 */ /* 0x002fea0003800000 */
[----:B------:R1:W5:Y:S02]  /*c4a0*/  LDG.E.LTC128B.U16 R232, desc[UR46][R10.64+0x30] ;  /* 0x0000302e0ae87981 */ /* 0x000364000c1e1520 */
.L_x_119:
[----:B------:R-:W-:Y:S05]  /*c4b0*/  BSYNC B1 ;  /* 0x0000000000017941 */ /* 0x000fea0003800000 */
.L_x_118:
[----:B-----5:R2:W-:Y:S04]  /*c4c0*/  STL [R1+0x1f8], R3 ;  /* 0x0001f80301007387 */ /* 0x0205e80000100800 */
[----:B--2---:R-:W2:Y:S04]  /*c4d0*/  LDL.LU R3, [R1+0x138] ;  /* 0x0001380001037983 */ /* 0x004ea80000300800 */
[----:B------:R3:W-:Y:S04]  /*c4e0*/  STL.64 [R1+0x1f0], R4 ;  /* 0x0001f00401007387 */ /* 0x0007e80000100a00 */
[----:B---3--:R-:W3:Y:S01]  /*c4f0*/  LDL.LU.64 R4, [R1+0x100] ;  /* 0x0001000001047983 */ /* 0x008ee20000300a00 */
[----:B------:R-:W-:-:S05]  /*c500*/  HADD2.F32 R233, -RZ, R232.H0_H0 ;  /* 0x200000e8ffe97230 */ /* 0x000fca0000004100 */
[----:B------:R-:W-:-:S04]  /*c510*/  FMUL R233, R233, R16 ;  /* 0x00000010e9e97220 */ /* 0x000fc80000400000 */
[----:B--2---:R-:W-:Y:S02]  /*c520*/  FFMA R233, R3, R2, R233 ;  /* 0x0000000203e97223 */ /* 0x004fe400000000e9 */
[----:B------:R2:W5:Y:S03]  /*c530*/  LDL.LU R3, [R1+0x1f8] ;  /* 0x0001f80001037983 */ /* 0x0005660000300800 */
[----:B------:R-:W-:-:S05]  /*c540*/  F2FP.F16.F32.PACK_AB R233, RZ, R233 ;  /* 0x000000e9ffe9723e */ /* 0x000fca00000000ff */
[----:B---3--:R3:W-:Y:S04]  /*c550*/  @P4 STG.E.U16 desc[UR46][R4.64+0x30], R233 ;  /* 0x000030e904004986 */ /* 0x0087e8000c10152e */
[----:B---3--:R2:W5:Y:S01]  /*c560*/  LDL.LU.64 R4, [R1+0x1f0] ;  /* 0x0001f00001047983 */ /* 0x0085620000300a00 */
[----:B------:R-:W-:Y:S01]  /*c570*/  ISETP.GT.AND P4, PT, R0, 0x108, P0 ;  /* 0x000001080000780c */ /* 0x000fe20000784270 */
[----:B------:R-:W-:-:S12]  /*c580*/  BSSY B1, `(.L_x_120) ;  /* 0x0000003000017945 */ /* 0x000fd80003800000 */
[----:B--2---:R-:W-:Y:S05]  /*c590*/  @!P4 BRA `(.L_x_121) ;  /* 0x000000000004c947 */ /* 0x004fea0003800000 */
[----:B------:R2:W5:Y:S02]  /*c5a0*/  LDG.E.LTC128B.U16 R232, desc[UR46][R10.64+0x32] ;  /* 0x0000322e0ae87981 */ /* 0x000564000c1e1520 */
.L_x_121:
[----:B------:R-:W-:Y:S05]  /*c5b0*/  BSYNC B1 ;  /* 0x0000000000017941 */ /* 0x000fea0003800000 */
.L_x_120:
[----:B------:R3:W-:Y:S04]  /*c5c0*/  STL [R1+0x218], R9 ;  /* 0x0002180901007387 */ /* 0x0007e80000100800 */
[----:B---3--:R-:W3:Y:S01]  /*c5d0*/  LDL.LU R9, [R1+0x13c] ;  /* 0x00013c0001097983 */ /* 0x008ee20000300800 */
[----:B-----5:R-:W-:-:S03]  /*c5e0*/  HADD2.F32 R233, -RZ, R232.H0_H0 ;  /* 0x200000e8ffe97230 */ /* 0x020fc60000004100 */
[----:B------:R1:W-:Y:S02]  /*c5f0*/  STL.64 [R1+0x210], R10 ;  /* 0x0002100a01007387 */ /* 0x0003e40000100a00 */
[----:B------:R-:W-:Y:S02]  /*c600*/  FMUL R233, R233, R16 ;  /* 0x00000010e9e97220 */ /* 0x000fe40000400000 */
[----:B-12---:R-:W2:Y:S04]  /*c610*/  LDL.LU.64 R10, [R1+0x1c0] ;  /* 0x0001c000010a7983 */ /* 0x006ea80000300a00 */
[----:B------:R1:W-:Y:S04]  /*c620*/  STL [R1+0x208], R8 ;  /* 0x0002080801007387 */ /* 0x0003e80000100800 */
[----:B-1----:R-:W4:Y:S04]  /*c630*/  LDL.LU R8, [R1+0xc0] ;  /* 0x0000c00001087983 */ /* 0x002f280000300800 */
[----:B------:R-:W-:Y:S04]  /*c640*/  STL [R1+0x204], R7 ;  /* 0x0002040701007387 */ /* 0x000fe80000100800 */
[----:B------:R-:W-:Y:S04]  /*c650*/  STL [R1+0x200], R6 ;  /* 0x0002000601007387 */ /* 0x000fe80000100800 */
[----:B------:R1:W-:Y:S04]  /*c660*/  STL.64 [R1+0x1f8], R4 ;  /* 0x0001f80401007387 */ /* 0x0003e80000100a00 */
[----:B------:R-:W-:Y:S01]  /*c670*/  STL [R1+0x1f0], R3 ;  /* 0x0001f00301007387 */ /* 0x000fe20000100800 */
[----:B-1----:R-:W-:Y:S01]  /*c680*/  PRMT R5, R232, 0x7610, R5 ;  /* 0x00007610e8057816 */ /* 0x002fe20000000005 */
[----:B---3--:R-:W-:-:S02]  /*c690*/  FFMA R233, R9, R2, R233 ;  /* 0x0000000209e97223 */ /* 0x008fc400000000e9 */
[----:B------:R-:W5:Y:S03]  /*c6a0*/  LDL.LU R9, [R1+0x218] ;  /* 0x0002180001097983 */ /* 0x000f660000300800 */
[----:B------:R-:W-:-:S05]  /*c6b0*/  F2FP.F16.F32.PACK_AB R233, RZ, R233 ;  /* 0x000000e9ffe9723e */ /* 0x000fca00000000ff */
[----:B------:R1:W-:Y:S04]  /*c6c0*/  @P4 STG.E.U16 desc[UR46][R236.64+0x32], R233 ;  /* 0x000032e9ec004986 */ /* 0x0003e8000c10152e */
[----:B-1----:R-:W3:Y:S01]  /*c6d0*/  LDL.LU.64 R232, [R1+0x168] ;  /* 0x0001680001e87983 */ /* 0x002ee20000300a00 */
[----:B------:R-:W-:-:S13]  /*c6e0*/  ISETP.GT.AND P4, PT, R0, 0x180, P5 ;  /* 0x000001800000780c */ /* 0x000fda0002f84270 */
[----:B---3--:R1:W3:Y:S02]  /*c6f0*/  @P4 LDG.E.LTC128B.U16 R5, desc[UR46][R232.64] ;  /* 0x0000002ee8054981 */ /* 0x0082e4000c1e1520 */
[----:B-1----:R-:W-:Y:S02]  /*c700*/  IMAD.U32 R233, RZ, RZ, UR9 ;  /* 0x00000009ffe97e24 */ /* 0x002fe4000f8e00ff */
[----:B---3--:R-:W-:Y:S01]  /*c710*/  HADD2.F32 R232, -RZ, R5.H0_H0 ;  /* 0x20000005ffe87230 */ /* 0x008fe20000004100 */
[----:B------:R1:W-:Y:S04]  /*c720*/  STL [R1+0x110], R5 ;  /* 0x0001100501007387 */ /* 0x0003e80000100800 */
[----:B------:R-:W-:Y:S01]  /*c730*/  FMUL R232, R232, R16 ;  /* 0x00000010e8e87220 */ /* 0x000fe20000400000 */
[----:B--2---:R2:W-:Y:S03]  /*c740*/  STL.64 [R1+0x100], R10 ;  /* 0x0001000a01007387 */ /* 0x0045e60000100a00 */
[----:B----4-:R-:W-:Y:S01]  /*c750*/  FFMA R8, R8, R2, R232 ;  /* 0x0000000208087223 */ /* 0x010fe200000000e8 */
[----:B------:R-:W-:-:S02]  /*c760*/  IMAD.U32 R232, RZ, RZ, UR8 ;  /* 0x00000008ffe87e24 */ /* 0x000fc4000f8e00ff */
[----:B-1----:R-:W-:Y:S02]  /*c770*/  IMAD R5, R233, 0x300, RZ ;  /* 0x00000300e9057824 */ /* 0x002fe400078e02ff */
[----:B------:R-:W-:Y:S01]  /*c780*/  F2FP.F16.F32.PACK_AB R7, RZ, R8 ;  /* 0x00000008ff07723e */ /* 0x000fe200000000ff */
[----:B------:R-:W-:-:S03]  /*c790*/  IMAD.WIDE.U32 R232, R232, 0x300, R10 ;  /* 0x00000300e8e87825 */ /* 0x000fc600078e000a */
[----:B------:R-:W-:Y:S01]  /*c7a0*/  PRMT R6, R7, 0x7610, R6 ;  /* 0x0000761007067816 */ /* 0x000fe20000000006 */
[----:B------:R-:W-:Y:S01]  /*c7b0*/  IMAD.IADD R5, R233, 0x1, R5 ;  /* 0x00000001e9057824 */ /* 0x000fe200078e0205 */
[----:B--2---:R1:W5:Y:S01]  /*c7c0*/  LDL.LU.64 R10, [R1+0x210] ;  /* 0x00021000010a7983 */ /* 0x0043620000300a00 */
[----:B------:R-:W-:Y:S01]  /*c7d0*/  @P4 IMAD.MOV.U32 R4, RZ, RZ, R232 ;  /* 0x000000ffff044224 */ /* 0x000fe200078e00e8 */
[----:B------:R-:W-:Y:S02]  /*c7e0*/  PRMT R3, R6, 0x7610, R3 ;  /* 0x0000761006037816 */ /* 0x000fe40000000003 */
[----:B------:R1:W5:Y:S04]  /*c7f0*/  LDL.LU R8, [R1+0x208] ;  /* 0x0002080001087983 */ /* 0x0003680000300800 */
[----:B------:R1:W5:Y:S04]  /*c800*/  LDL.LU R7, [R1+0x204] ;  /* 0x0002040001077983 */ /* 0x0003680000300800 */
[----:B------:R1:W5:Y:S04]  /*c810*/  LDL.LU R6, [R1+0x200] ;  /* 0x0002000001067983 */ /* 0x0003680000300800 */
[----:B------:R-:W-:Y:S04]  /*c820*/  STL.64 [R1+0x108], R4 ;  /* 0x0001080401007387 */ /* 0x000fe80000100a00 */
[----:B------:R2:W-:Y:S04]  /*c830*/  @P4 STG.E.U16 desc[UR46][R4.64], R3 ;  /* 0x0000000304004986 */ /* 0x0005e8000c10152e */
[----:B--2---:R1:W5:Y:S04]  /*c840*/  LDL.LU.64 R4, [R1+0x1f8] ;  /* 0x0001f80001047983 */ /* 0x0043680000300a00 */
[----:B------:R1:W5:Y:S01]  /*c850*/  LDL.LU R3, [R1+0x1f0] ;  /* 0x0001f00001037983 */ /* 0x0003620000300800 */
[----:B------:R-:W-:Y:S01]  /*c860*/  LOP3.LUT P4, RZ, R17, 0x4, RZ, 0xc0, !PT ;  /* 0x0000000411ff7812 */ /* 0x000fe2000788c0ff */
[----:B------:R-:W-:Y:S03]  /*c870*/  BSSY B1, `(.L_x_122) ;  /* 0x0000007000017945 */ /* 0x000fe60003800000 */
[----:B------:R-:W-:-:S13]  /*c880*/  ISETP.GT.AND P4, PT, R0, 0x180, P4 ;  /* 0x000001800000780c */ /* 0x000fda0002784270 */
[----:B-1----:R-:W-:Y:S05]  /*c890*/  @!P4 BRA `(.L_x_123) ;  /* 0x000000000010c947 */ /* 0x002fea0003800000 */
[----:B------:R1:W-:Y:S04]  /*c8a0*/  STL [R1+0x1f0], R0 ;  /* 0x0001f00001007387 */ /* 0x0003e80000100800 */
[----:B-1---5:R-:W2:Y:S04]  /*c8b0*/  LDG.E.LTC128B.U16 R0, desc[UR46][R8.64+0x2] ;  /* 0x0000022e08007981 */ /* 0x022ea8000c1e1520 */
[----:B--2---:R1:W-:Y:S04]  /*c8c0*/  STL [R1+0x110], R0 ;  /* 0x0001100001007387 */ /* 0x0043e80000100800 */
[----:B-1----:R1:W5:Y:S02]  /*c8d0*/  LDL.LU R0, [R1+0x1f0] ;  /* 0x0001f00001007983 */ /* 0x0023640000300800 */
.L_x_123:
[----:B------:R-:W-:Y:S05]  /*c8e0*/  BSYNC B1 ;  /* 0x0000000000017941 */ /* 0x000fea0003800000 */
.L_x_122:
[----:B-----5:R-:W-:Y:S04]  /*c8f0*/  STL [R1+0x210], R5 ;  /* 0x0002100501007387 */ /* 0x020fe80000100800 */
[----:B------:R2:W-:Y:S04]  /*c900*/  STL.64 [R1+0x208], R10 ;  /* 0x0002080a01007387 */ /* 0x0005e80000100a00 */
[----:B--2---:R-:W2:Y:S04]  /*c910*/  LDL.LU R11, [R1+0xc4] ;  /* 0x0000c400010b7983 */ /* 0x004ea80000300800 */
[----:B------:R3:W-:Y:S04]  /*c920*/  STL.64 [R1+0x200], R8 ;  /* 0x0002000801007387 */ /* 0x0007e80000100a00 */
[----:B---3--:R-:W3:Y:S04]  /*c930*/  LDL.64 R8, [R1+0x108] ;  /* 0x0001080001087983 */ /* 0x008ee80000100a00 */
[----:B------:R-:W-:Y:S04]  /*c940*/  STL.64 [R1+0x1f8], R6 ;  /* 0x0001f80601007387 */ /* 0x000fe80000100a00 */
[----:B------:R4:W-:Y:S04]  /*c950*/  STL [R1+0x1f4], R4 ;  /* 0x0001f40401007387 */ /* 0x0009e80000100800 */
[----:B----4-:R-:W4:Y:S04]  /*c960*/  LDL.LU R4, [R1+0x110] ;  /* 0x0001100001047983 */ /* 0x010f280000300800 */
[----:B------:R-:W-:Y:S01]  /*c970*/  STL [R1+0x1f0], R3 ;  /* 0x0001f00301007387 */ /* 0x000fe20000100800 */
[----:B----4-:R-:W-:-:S05]  /*c980*/  HADD2.F32 R5, -RZ, R4.H0_H0 ;  /* 0x20000004ff057230 */ /* 0x010fca0000004100 */
[----:B------:R-:W-:-:S04]  /*c990*/  FMUL R5, R5, R16 ;  /* 0x0000001005057220 */ /* 0x000fc80000400000 */
[----:B--2---:R-:W-:Y:S02]  /*c9a0*/  FFMA R11, R11, R2, R5 ;  /* 0x000000020b0b7223 */ /* 0x004fe40000000005 */
[----:B------:R2:W5:Y:S03]  /*c9b0*/  LDL.LU R5, [R1+0x210] ;  /* 0x0002100001057983 */ /* 0x0005660000300800 */
[----:B------:R-:W-:Y:S01]  /*c9c0*/  F2FP.F16.F32.PACK_AB R7, RZ, R11 ;  /* 0x0000000bff07723e */ /* 0x000fe200000000ff */
[----:B---3--:R-:W-:-:S03]  /*c9d0*/  @P4 IMAD.MOV.U32 R11, RZ, RZ, R9 ;  /* 0x000000ffff0b4224 */ /* 0x008fc600078e0009 */
[----:B------:R-:W-:Y:S01]  /*c9e0*/  PRMT R10, R7, 0x7610, R10 ;  /* 0x00007610070a7816 */ /* 0x000fe2000000000a */
[----:B------:R-:W-:-:S03]  /*c9f0*/  IMAD.U32 R7, RZ, RZ, UR8 ;  /* 0x00000008ff077e24 */ /* 0x000fc6000f8e00ff */
[----:B------:R-:W-:Y:S01]  /*ca00*/  PRMT R6, R10, 0x7610, R6 ;  /* 0x000076100a067816 */ /* 0x000fe20000000006 */
[----:B------:R-:W-:Y:S02]  /*ca10*/  @P4 IMAD.MOV.U32 R10, RZ, RZ, R232 ;  /* 0x000000ffff0a4224 */ /* 0x000fe400078e00e8 */
[----:B------:R-:W-:-:S03]  /*ca20*/  IMAD.SHL.U32 R7, R7, 0x10, RZ ;  /* 0x0000001007077824 */ /* 0x000fc600078e00ff */
[----:B------:R3:W-:Y:S04]  /*ca30*/  @P4 STG.E.U16 desc[UR46][R10.64+0x2], R6 ;  /* 0x000002060a004986 */ /* 0x0007e8000c10152e */
[----:B---3--:R2:W5:Y:S01]  /*ca40*/  LDL.LU.64 R10, [R1+0x208] ;  /* 0x00020800010a7983 */ /* 0x0085620000300a00 */
[----:B------:R-:W-:-:S03]  /*ca50*/  IADD3 R6, P4, R7, R232, RZ ;  /* 0x000000e807067210 */ /* 0x000fc60007f9e0ff */
[----:B------:R-:W3:Y:S01]  /*ca60*/  LDL R7, [R1+0x1e4] ;  /* 0x0001e40001077983 */ /* 0x000ee20000100800 */
[----:B------:R-:W-:Y:S02]  /*ca70*/  PRMT R3, R4, 0x7610, R3 ;  /* 0x0000761004037816 */ /* 0x000fe40000000003 */
[----:B------:R-:W-:Y:S01]  /*ca80*/  ISETP.GT.AND P5, PT, R0, 0x188, P5 ;  /* 0x000001880000780c */ /* 0x000fe20002fa4270 */
[----:B---3--:R-:W-:Y:S02]  /*ca90*/  IMAD.X R7, R9, 0x1, R7, P4 ;  /* 0x0000000109077824 */ /* 0x008fe400020e0607 */
[----:B------:R2:W5:Y:S04]  /*caa0*/  LDL.LU.64 R8, [R1+0x200] ;  /* 0x0002000001087983 */ /* 0x0005680000300a00 */
[----:B------:R3:W-:Y:S04]  /*cab0*/  STL.64 [R1+0xc0], R6 ;  /* 0x0000c00601007387 */ /* 0x0007e80000100a00 */
[----:B---3--:R2:W5:Y:S04]  /*cac0*/  LDL.LU.64 R6, [R1+0x1f8] ;  /* 0x0001f80001067983 */ /* 0x0085680000300a00 */
[----:B------:R2:W5:Y:S04]  /*cad0*/  LDL.LU R4, [R1+0x1f4] ;  /* 0x0001f40001047983 */ /* 0x0005680000300800 */
[----:B------:R3:W-:Y:S04]  /*cae0*/  STL.S16 [R1+0x110], R3 ;  /* 0x0001100301007387 */ /* 0x0007e80000100600 */
[----:B---3--:R2:W5:Y:S01]  /*caf0*/  LDL.LU R3, [R1+0x1f0] ;  /* 0x0001f00001037983 */ /* 0x0085620000300800 */
[----:B------:R-:W-:Y:S04]  /*cb00*/  BSSY B1, `(.L_x_124) ;  /* 0x0000009000017945 */ /* 0x000fe80003800000 */
[----:B------:R-:W-:Y:S05]  /*cb10*/  @!P5 BRA `(.L_x_125) ;  /* 0x00000000001cd947 */ /* 0x000fea0003800000 */
[----:B-----5:R3:W-:Y:S04]  /*cb20*/  STL.64 [R1+0x1f8], R2 ;  /* 0x0001f80201007387 */ /* 0x0207e80000100a00 */
[----:B---3--:R-:W3:Y:S04]  /*cb30*/  LDL.LU.64 R2, [R1+0x158] ;  /* 0x0001580001027983 */ /* 0x008ee80000300a00 */
[----:B------:R3:W-:Y:S04]  /*cb40*/  STL [R1+0x1f0], R0 ;  /* 0x0001f00001007387 */ /* 0x0007e80000100800 */
[----:B---3--:R-:W3:Y:S04]  /*cb50*/  LDG.E.LTC128B.U16 R0, desc[UR46][R2.64] ;  /* 0x0000002e02007981 */ /* 0x008ee8000c1e1520 */
[----:B------:R4:W5:Y:S04]  /*cb60*/  LDL.LU.64 R2, [R1+0x1f8] ;  /* 0x0001f80001027983 */ /* 0x0009680000300a00 */
[----:B---3--:R3:W-:Y:S04]  /*cb70*/  STL [R1+0x110], R0 ;  /* 0x0001100001007387 */ /* 0x0087e80000100800 */
[----:B---3--:R4:W5:Y:S02]  /*cb80*/  LDL.LU R0, [R1+0x1f0] ;  /* 0x0001f00001007983 */ /* 0x0089640000300800 */
.L_x_125:
[----:B------:R-:W-:Y:S05]  /*cb90*/  BSYNC B1 ;  /* 0x0000000000017941 */ /* 0x000fea0003800000 */
.L_x_124:
[----:B-----5:R-:W-:Y:S04]  /*cba0*/  STL [R1+0x214], R11 ;  /* 0x0002140b01007387 */ /* 0x020fe80000100800 */
[----:B------:R3:W-:Y:S04]  /*cbb0*/  STL [R1+0x210], R10 ;  /* 0x0002100a01007387 */ /* 0x0007e80000100800 */
[----:B---3--:R-:W3:Y:S04]  /*cbc0*/  LDL.LU R10, [R1+0xc8] ;  /* 0x0000c800010a7983 */ /* 0x008ee80000300800 */
[----:B------:R-:W-:Y:S04]  /*cbd0*/  STL [R1+0x20c], R9 ;  /* 0x00020c0901007387 */ /* 0x000fe80000100800 */
[----:B------:R-:W-:Y:S04]  /*cbe0*/  STL [R1+0x208], R8 ;  /* 0x0002080801007387 */ /* 0x000fe80000100800 */
[----:B------:R0:W-:Y:S04]  /*cbf0*/  STL.64 [R1+0x200], R6 ;  /* 0x0002000601007387 */ /* 0x0001e80000100a00 */
[----:B0-----:R-:W2:Y:S04]  /*cc00*/  LDL.64 R6, [R1+0xc0] ;  /* 0x0000c00001067983 */ /* 0x001ea80000100a00 */
[----:B------:R-:W-:Y:S04]  /*cc10*/  STL [R1+0x1f8], R5 ;  /* 0x0001f80501007387 */ /* 0x000fe80000100800 */
[----:B------:R0:W-:Y:S04]  /*cc20*/  STL [R1+0x1f4], R4 ;  /* 0x0001f40401007387 */ /* 0x0001e80000100800 */
[----:B0-----:R-:W4:Y:S01]  /*cc30*/  LDL.LU R4, [R1+0x110] ;  /* 0x0001100001047983 */ /* 0x001f220000300800 */
[----:B------:R-:W-:-:S03]  /*cc40*/  LOP3.LUT P4, RZ, R17, 0x4, RZ, 0xc0, !PT ;  /* 0x0000000411ff7812 */ /* 0x000fc6000788c0ff */
[----:B------:R0:W-:Y:S01]  /*cc50*/  STL [R1+0x1f0], R3 ;  /* 0x0001f00301007387 */ /* 0x0001e20000100800 */
[----:B----4-:R-:W-:-:S05]  /*cc60*/  HADD2.F32 R11, -RZ, R4.H0_H0 ;  /* 0x20000004ff0b7230 */ /* 0x010fca0000004100 */
        /* <DEDUP_REMOVED lines=10> */
[----:B--2---:R0:W-:Y:S04]  /*cd10*/  @P5 STG.E.U16 desc[UR46][R6.64], R5 ;  /* 0x0000000506005986 */ /* 0x0041e8000c10152e */
[----:B0-----:R3:W5:Y:S04]  /*cd20*/  LDL.LU.64 R6, [R1+0x200] ;  /* 0x0002000001067983 */ /* 0x0017680000300a00 */
[----:B------:R3:W5:Y:S01]  /*cd30*/  LDL.LU R5, [R1+0x1f8] ;  /* 0x0001f80001057983 */ /* 0x0007620000300800 */
[----:B------:R-:W-:-:S03]  /*cd40*/  ISETP.GT.AND P4, PT, R0, 0x188, P4 ;  /* 0x000001880000780c */ /* 0x000fc60002784270 */
[----:B------:R3:W5:Y:S04]  /*cd50*/  LDL.LU R4, [R1+0x1f4] ;  /* 0x0001f40001047983 */ /* 0x0007680000300800 */
[----:B------:R0:W-:Y:S04]  /*cd60*/  STL.S16 [R1+0xc8], R3 ;  /* 0x0000c80301007387 */ /* 0x0001e80000100600 */
[----:B0-----:R3:W5:Y:S01]  /*cd70*/  LDL.LU R3, [R1+0x1f0] ;  /* 0x0001f00001037983 */ /* 0x0017620000300800 */
[----:B------:R-:W-:Y:S04]  /*cd80*/  BSSY B1, `(.L_x_126) ;  /* 0x0000006000017945 */ /* 0x000fe80003800000 */
[----:B------:R-:W-:Y:S05]  /*cd90*/  @!P4 BRA `(.L_x_127) ;  /* 0x000000000010c947 */ /* 0x000fea0003800000 */
[----:B------:R0:W-:Y:S04]  /*cda0*/  STL [R1+0x1f0], R0 ;  /* 0x0001f00001007387 */ /* 0x0001e80000100800 */
[----:B0----5:R-:W2:Y:S04]  /*cdb0*/  LDG.E.LTC128B.U16 R0, desc[UR46][R6.64+0x2] ;  /* 0x0000022e06007981 */ /* 0x021ea8000c1e1520 */
[----:B--2---:R0:W-:Y:S04]  /*cdc0*/  STL [R1+0xc8], R0 ;  /* 0x0000c80001007387 */ /* 0x0041e80000100800 */
[----:B0-----:R0:W5:Y:S02]  /*cdd0*/  LDL.LU R0, [R1+0x1f0] ;  /* 0x0001f00001007983 */ /* 0x0011640000300800 */
.L_x_127:
[----:B------:R-:W-:Y:S05]  /*cde0*/  BSYNC B1 ;  /* 0x0000000000017941 */ /* 0x000fea0003800000 */
.L_x_126:
[----:B-----5:R-:W-:Y:S04]  /*cdf0*/  STL [R1+0x214], R11 ;  /* 0x0002140b01007387 */ /* 0x020fe80000100800 */
[----:B------:R2:W-:Y:S04]  /*ce00*/  STL [R1+0x210], R10 ;  /* 0x0002100a01007387 */ /* 0x0005e80000100800 */
[----:B--2---:R-:W2:Y:S04]  /*ce10*/  LDL.LU R10, [R1+0xcc] ;  /* 0x0000cc00010a7983 */ /* 0x004ea80000300800 */
[----:B------:R-:W-:Y:S04]  /*ce20*/  STL [R1+0x20c], R9 ;  /* 0x00020c0901007387 */ /* 0x000fe80000100800 */
[----:B------:R-:W-:Y:S04]  /*ce30*/  STL [R1+0x208], R8 ;  /* 0x0002080801007387 */ /* 0x000fe80000100800 */
[----:B------:R4:W-:Y:S04]  /*ce40*/  STL.64 [R1+0x200], R6 ;  /* 0x0002000601007387 */ /* 0x0009e80000100a00 */
[----:B----4-:R-:W4:Y:S04]  /*ce50*/  LDL.64 R6, [R1+0xc0] ;  /* 0x0000c00001067983 */ /* 0x010f280000100a00 */
[----:B------:R-:W-:Y:S04]  /*ce60*/  STL [R1+0x1f8], R5 ;  /* 0x0001f80501007387 */ /* 0x000fe80000100800 */
[----:B------:R1:W-:Y:S04]  /*ce70*/  STL [R1+0x1f4], R4 ;  /* 0x0001f40401007387 */ /* 0x0003e80000100800 */
[----:B-1----:R-:W3:Y:S01]  /*ce80*/  LDL.LU R4, [R1+0xc8] ;  /* 0x0000c80001047983 */ /* 0x002ee20000300800 */
[----:B------:R-:W-:-:S03]  /*ce90*/  LOP3.LUT P5, RZ, R17, 0x2, RZ, 0xc0, !PT ;  /* 0x0000000211ff7812 */ /* 0x000fc600078ac0ff */
[----:B------:R1:W-:Y:S01]  /*cea0*/  STL [R1+0x1f0], R3 ;  /* 0x0001f00301007387 */ /* 0x0003e20000100800 */
[----:B---3--:R-:W-:-:S05]  /*ceb0*/  HADD2.F32 R11, -RZ, R4.H0_H0 ;  /* 0x20000004ff0b7230 */ /* 0x008fca0000004100 */
[----:B------:R-:W-:-:S04]  /*cec0*/  FMUL R11, R11, R16 ;  /* 0x000000100b0b7220 */ /* 0x000fc80000400000 */
[----:B--2---:R-:W-:Y:S02]  /*ced0*/  FFMA R10, R10, R2, R11 ;  /* 0x000000020a0a7223 */ /* 0x004fe4000000000b */
[----:B------:R2:W5:Y:S03]  /*cee0*/  LDL.LU R11, [R1+0x214] ;  /* 0x00021400010b7983 */ /* 0x0005660000300800 */
[----:B------:R-:W-:Y:S02]  /*cef0*/  F2FP.F16.F32.PACK_AB R9, RZ, R10 ;  /* 0x0000000aff09723e */ /* 0x000fe400000000ff */
[----:B------:R2:W5:Y:S02]  /*cf00*/  LDL.LU R10, [R1+0x210] ;  /* 0x00021000010a7983 */ /* 0x0005640000300800 */
[----:B------:R-:W-:Y:S02]  /*cf10*/  PRMT R8, R9, 0x7610, R8 ;  /* 0x0000761009087816 */ /* 0x000fe40000000008 */
[----:B------:R2:W5:Y:S02]  /*cf20*/  LDL.LU R9, [R1+0x20c] ;  /* 0x00020c0001097983 */ /* 0x0005640000300800 */
[----:B------:R-:W-:-:S02]  /*cf30*/  PRMT R5, R8, 0x7610, R5 ;  /* 0x0000761008057816 */ /* 0x000fc40000000005 */
[----:B-1----:R-:W-:Y:S01]  /*cf40*/  PRMT R3, R4, 0x7610, R3 ;  /* 0x0000761004037816 */ /* 0x002fe20000000003 */
[----:B------:R2:W5:Y:S04]  /*cf50*/  LDL.LU R8, [R1+0x208] ;  /* 0x0002080001087983 */ /* 0x0005680000300800 */
[----:B----4-:R1:W-:Y:S04]  /*cf60*/  @P4 STG.E.U16 desc[UR46][R6.64+0x2], R5 ;  /* 0x0000020506004986 */ /* 0x0103e8000c10152e */
[----:B-1----:R2:W5:Y:S04]  /*cf70*/  LDL.LU.64 R6, [R1+0x200] ;  /* 0x0002000001067983 */ /* 0x0025680000300a00 */
[----:B------:R2:W5:Y:S01]  /*cf80*/  LDL.LU R5, [R1+0x1f8] ;  /* 0x0001f80001057983 */ /* 0x0005620000300800 */
[----:B------:R-:W-:-:S03]  /*cf90*/  ISETP.GT.AND P4, PT, R0, 0x180, P5 ;  /* 0x000001800000780c */ /* 0x000fc60002f84270 */
[----:B------:R2:W5:Y:S04]  /*cfa0*/  LDL.LU R4, [R1+0x1f4] ;  /* 0x0001f40001047983 */ /* 0x0005680000300800 */
[----:B------:R1:W-:Y:S04]  /*cfb0*/  STL.S16 [R1+0xc8], R3 ;  /* 0x0000c80301007387 */ /* 0x0003e80000100600 */
[----:B-1----:R2:W5:Y:S01]  /*cfc0*/  LDL.LU R3, [R1+0x1f0] ;  /* 0x0001f00001037983 */ /* 0x0025620000300800 */
[----:B------:R-:W-:Y:S04]  /*cfd0*/  BSSY B1, `(.L_x_128) ;  /* 0x0000006000017945 */ /* 0x000fe80003800000 */
[----:B------:R-:W-:Y:S05]  /*cfe0*/  @!P4 BRA `(.L_x_129) ;  /* 0x000000000010c947 */ /* 0x000fea0003800000 */
[----:B------:R1:W-:Y:S04]  /*cff0*/  STL [R1+0x1f0], R0 ;  /* 0x0001f00001007387 */ /* 0x0003e80000100800 */
[----:B-1---5:R-:W3:Y:S04]  /*d000*/  LDG.E.LTC128B.U16 R0, desc[UR46][R8.64+0x10] ;  /* 0x0000102e08007981 */ /* 0x022ee8000c1e1520 */
[----:B---3--:R1:W-:Y:S04]  /*d010*/  STL [R1+0xc8], R0 ;  /* 0x0000c80001007387 */ /* 0x0083e80000100800 */
[----:B-1----:R1:W5:Y:S02]  /*d020*/  LDL.LU R0, [R1+0x1f0] ;  /* 0x0001f00001007983 */ /* 0x0023640000300800 */
.L_x_129:
[----:B------:R-:W-:Y:S05]  /*d030*/  BSYNC B1 ;  /* 0x0000000000017941 */ /* 0x000fea0003800000 */
.L_x_128:
[----:B-----5:R-:W-:Y:S04]  /*d040*/  STL [R1+0x214], R11 ;  /* 0x0002140b01007387 */ /* 0x020fe80000100800 */
[----:B------:R3:W-:Y:S04]  /*d050*/  STL [R1+0x210], R10 ;  /* 0x0002100a01007387 */ /* 0x0007e80000100800 */
[----:B---3--:R-:W3:Y:S04]  /*d060*/  LDL.LU R10, [R1+0xd0] ;  /* 0x0000d000010a7983 */ /* 0x008ee80000300800 */
[----:B------:R-:W-:Y:S04]  /*d070*/  STL [R1+0x20c], R9 ;  /* 0x00020c0901007387 */ /* 0x000fe80000100800 */
        /* <DEDUP_REMOVED lines=9> */
[----:B---3--:R-:W-:Y:S01]  /*d110*/  FFMA R10, R10, R2, R11 ;  /* 0x000000020a0a7223 */ /* 0x008fe2000000000b */
[----:B----4-:R-:W-:Y:S01]  /*d120*/  @P4 IMAD.MOV.U32 R6, RZ, RZ, R232 ;  /* 0x000000ffff064224 */ /* 0x010fe200078e00e8 */
        /* <DEDUP_REMOVED lines=8> */
[----:B------:R0:W-:Y:S04]  /*d1b0*/  @P4 STG.E.U16 desc[UR46][R6.64+0x10], R5 ;  /* 0x0000100506004986 */ /* 0x0001e8000c10152e */
        /* <DEDUP_REMOVED lines=9> */
[----:B0----5:R-:W3:Y:S04]  /*d250*/  LDG.E.LTC128B.U16 R0, desc[UR46][R8.64+0x12] ;  /* 0x0000122e08007981 */ /* 0x021ee8000c1e1520 */
[----:B---3--:R0:W-:Y:S04]  /*d260*/  STL [R1+0xc8], R0 ;  /* 0x0000c80001007387 */ /* 0x0081e80000100800 */
[----:B0-----:R0:W5:Y:S02]  /*d270*/  LDL.LU R0, [R1+0x1f0] ;  /* 0x0001f00001007983 */ /* 0x0011640000300800 */
.L_x_131:
[----:B------:R-:W-:Y:S05]  /*d280*/  BSYNC B1 ;  /* 0x0000000000017941 */ /* 0x000fea0003800000 */
.L_x_130:
[----:B-----5:R-:W-:Y:S04]  /*d290*/  STL [R1+0x214], R11 ;  /* 0x0002140b01007387 */ /* 0x020fe80000100800 */
[----:B------:R3:W-:Y:S04]  /*d2a0*/  STL [R1+0x210], R10 ;  /* 0x0002100a01007387 */ /* 0x0007e80000100800 */
[----:B---3--:R-:W3:Y:S04]  /*d2b0*/  LDL.LU R10, [R1+0xd4] ;  /* 0x0000d400010a7983 */ /* 0x008ee80000300800 */
[----:B------:R-:W-:Y:S04]  /*d2c0*/  STL [R1+0x20c], R9 ;  /* 0x00020c0901007387 */ /* 0x000fe80000100800 */
[----:B------:R-:W-:Y:S04]  /*d2d0*/  STL [R1+0x208], R8 ;  /* 0x0002080801007387 */ /* 0x000fe80000100800 */
[----:B------:R4:W-:Y:S04]  /*d2e0*/  STL [R1+0x204], R7 ;  /* 0x0002040701007387 */ /* 0x0009e80000100800 */
[----:B----4-:R-:W4:Y:S04]  /*d2f0*/  LDL.LU R7, [R1+0xc8] ;  /* 0x0000c80001077983 */ /* 0x010f280000300800 */
[----:B------:R-:W-:Y:S04]  /*d300*/  STL [R1+0x200], R6 ;  /* 0x0002000601007387 */ /* 0x000fe80000100800 */
[----:B------:R1:W-:Y:S04]  /*d310*/  STL.64 [R1+0x1f8], R4 ;  /* 0x0001f80401007387 */ /* 0x0003e80000100a00 */
[----:B-1----:R-:W2:Y:S04]  /*d320*/  LDL.64 R4, [R1+0x108] ;  /* 0x0001080001047983 */ /* 0x002ea80000100a00 */
[----:B------:R1:W-:Y:S01]  /*d330*/  STL [R1+0x1f0], R3 ;  /* 0x0001f00301007387 */ /* 0x0003e20000100800 */
[----:B----4-:R-:W-:-:S05]  /*d340*/  HADD2.F32 R11, -RZ, R7.H0_H0 ;  /* 0x20000007ff0b7230 */ /* 0x010fca0000004100 */
[----:B------:R-:W-:-:S04]  /*d350*/  FMUL R11, R11, R16 ;  /* 0x000000100b0b7220 */ /* 0x000fc80000400000 */
[----:B---3--:R-:W-:Y:S01]  /*d360*/  FFMA R10, R10, R2, R11 ;  /* 0x000000020a0a7223 */ /* 0x008fe2000000000b */
[----:B------:R-:W-:Y:S01]  /*d370*/  PRMT R6, R7, 0x7610, R6 ;  /* 0x0000761007067816 */ /* 0x000fe20000000006 */
[----:B------:R3:W5:Y:S03]  /*d380*/  LDL.LU R11, [R1+0x214] ;  /* 0x00021400010b7983 */ /* 0x0007660000300800 */
[----:B------:R-:W-:Y:S02]  /*d390*/  F2FP.F16.F32.PACK_AB R9, RZ, R10 ;  /* 0x0000000aff09723e */ /* 0x000fe400000000ff */
[----:B------:R3:W5:Y:S02]  /*d3a0*/  LDL.LU R10, [R1+0x210] ;  /* 0x00021000010a7983 */ /* 0x0007640000300800 */
[----:B------:R-:W-:Y:S01]  /*d3b0*/  PRMT R8, R9, 0x7610, R8 ;  /* 0x0000761009087816 */ /* 0x000fe20000000008 */
[----:B--2---:R-:W-:Y:S01]  /*d3c0*/  @P4 IMAD.MOV.U32 R4, RZ, RZ, R232 ;  /* 0x000000ffff044224 */ /* 0x004fe200078e00e8 */
[----:B------:R3:W5:Y:S02]  /*d3d0*/  LDL.LU R9, [R1+0x20c] ;  /* 0x00020c0001097983 */ /* 0x0007640000300800 */
[----:B-1----:R-:W-:-:S02]  /*d3e0*/  PRMT R3, R8, 0x7610, R3 ;  /* 0x0000761008037816 */ /* 0x002fc40000000003 */
[----:B------:R-:W-:Y:S01]  /*d3f0*/  ISETP.GT.AND P5, PT, R0, 0x188, P5 ;  /* 0x000001880000780c */ /* 0x000fe20002fa4270 */
[----:B------:R3:W5:Y:S04]  /*d400*/  LDL.LU R8, [R1+0x208] ;  /* 0x0002080001087983 */ /* 0x0007680000300800 */
[----:B------:R3:W5:Y:S04]  /*d410*/  LDL.LU R7, [R1+0x204] ;  /* 0x0002040001077983 */ /* 0x0007680000300800 */
[----:B------:R1:W-:Y:S04]  /*d420*/  STL.S16 [R1+0xc8], R6 ;  /* 0x0000c80601007387 */ /* 0x0003e80000100600 */
[----:B------:R2:W-:Y:S04]  /*d430*/  @P4 STG.E.U16 desc[UR46][R4.64+0x12], R3 ;  /* 0x0000120304004986 */ /* 0x0005e8000c10152e */
[----:B-1----:R3:W5:Y:S04]  /*d440*/  LDL.LU R6, [R1+0x200] ;  /* 0x0002000001067983 */ /* 0x0027680000300800 */
[----:B--2---:R3:W5:Y:S04]  /*d450*/  LDL.LU.64 R4, [R1+0x1f8] ;  /* 0x0001f80001047983 */ /* 0x0047680000300a00 */
[----:B------:R3:W5:Y:S01]  /*d460*/  LDL.LU R3, [R1+0x1f0] ;  /* 0x0001f00001037983 */ /* 0x0007620000300800 */
[----:B------:R-:W-:Y:S04]  /*d470*/  BSSY B1, `(.L_x_132) ;  /* 0x0000006000017945 */ /* 0x000fe80003800000 */
[----:B------:R-:W-:Y:S05]  /*d480*/  @!P5 BRA `(.L_x_133) ;  /* 0x000000000010d947 */ /* 0x000fea0003800000 */
[----:B------:R1:W-:Y:S04]  /*d490*/  STL [R1+0x1f0], R0 ;  /* 0x0001f00001007387 */ /* 0x0003e80000100800 */
[----:B-1---5:R-:W2:Y:S04]  /*d4a0*/  LDG.E.LTC128B.U16 R0, desc[UR46][R6.64+0x10] ;  /* 0x0000102e06007981 */ /* 0x022ea8000c1e1520 */
[----:B--2---:R1:W-:Y:S04]  /*d4b0*/  STL [R1+0xc8], R0 ;  /* 0x0000c80001007387 */ /* 0x0043e80000100800 */
[----:B-1----:R1:W5:Y:S02]  /*d4c0*/  LDL.LU R0, [R1+0x1f0] ;  /* 0x0001f00001007983 */ /* 0x0023640000300800 */
.L_x_133:
[----:B------:R-:W-:Y:S05]  /*d4d0*/  BSYNC B1 ;  /* 0x0000000000017941 */ /* 0x000fea0003800000 */
.L_x_132:
[----:B-----5:R-:W-:Y:S04]  /*d4e0*/  STL [R1+0x214], R11 ;  /* 0x0002140b01007387 */ /* 0x020fe80000100800 */
[----:B------:R2:W-:Y:S04]  /*d4f0*/  STL [R1+0x210], R10 ;  /* 0x0002100a01007387 */ /* 0x0005e80000100800 */
[----:B--2---:R-:W2:Y:S04]  /*d500*/  LDL.LU R10, [R1+0xd8] ;  /* 0x0000d800010a7983 */ /* 0x004ea80000300800 */
[----:B------:R-:W-:Y:S04]  /*d510*/  STL [R1+0x20c], R9 ;  /* 0x00020c0901007387 */ /* 0x000fe80000100800 */
[----:B------:R-:W-:Y:S04]  /*d520*/  STL [R1+0x208], R8 ;  /* 0x0002080801007387 */ /* 0x000fe80000100800 */
[----:B------:R4:W-:Y:S04]  /*d530*/  STL [R1+0x204], R7 ;  /* 0x0002040701007387 */ /* 0x0009e80000100800 */
[----:B----4-:R-:W4:Y:S04]  /*d540*/  LDL.LU R7, [R1+0xc8] ;  /* 0x0000c80001077983 */ /* 0x010f280000300800 */
[----:B------:R-:W-:Y:S04]  /*d550*/  STL [R1+0x200], R6 ;  /* 0x0002000601007387 */ /* 0x000fe80000100800 */
[----:B------:R0:W-:Y:S04]  /*d560*/  STL.64 [R1+0x1f8], R4 ;  /* 0x0001f80401007387 */ /* 0x0001e80000100a00 */
[----:B0-----:R-:W3:Y:S04]  /*d570*/  LDL.64 R4, [R1+0xc0] ;  /* 0x0000c00001047983 */ /* 0x001ee80000100a00 */
[----:B------:R0:W-:Y:S01]  /*d580*/  STL [R1+0x1f0], R3 ;  /* 0x0001f00301007387 */ /* 0x0001e20000100800 */
[----:B----4-:R-:W-:-:S05]  /*d590*/  HADD2.F32 R11, -RZ, R7.H0_H0 ;  /* 0x20000007ff0b7230 */ /* 0x010fca0000004100 */
[----:B------:R-:W-:-:S04]  /*d5a0*/  FMUL R11, R11, R16 ;  /* 0x000000100b0b7220 */ /* 0x000fc80000400000 */
[----:B--2---:R-:W-:Y:S01]  /*d5b0*/  FFMA R10, R10, R2, R11 ;  /* 0x000000020a0a7223 */ /* 0x004fe2000000000b */
[----:B------:R-:W-:Y:S01]  /*d5c0*/  PRMT R6, R7, 0x7610, R6 ;  /* 0x0000761007067816 */ /* 0x000fe20000000006 */
[----:B------:R2:W5:Y:S03]  /*d5d0*/  LDL.LU R11, [R1+0x214] ;  /* 0x00021400010b7983 */ /* 0x0005660000300800 */
[----:B------:R-:W-:Y:S02]  /*d5e0*/  F2FP.F16.F32.PACK_AB R9, RZ, R10 ;  /* 0x0000000aff09723e */ /* 0x000fe400000000ff */
[----:B------:R2:W5:Y:S02]  /*d5f0*/  LDL.LU R10, [R1+0x210] ;  /* 0x00021000010a7983 */ /* 0x0005640000300800 */
[----:B------:R-:W-:Y:S02]  /*d600*/  PRMT R8, R9, 0x7610, R8 ;  /* 0x0000761009087816 */ /* 0x000fe40000000008 */
[----:B------:R2:W5:Y:S01]  /*d610*/  LDL.LU R9, [R1+0x20c] ;  /* 0x00020c0001097983 */ /* 0x0005620000300800 */
[----:B------:R-:W-:-:S02]  /*d620*/  ISETP.GT.AND P4, PT, R0, 0x188, P6 ;  /* 0x000001880000780c */ /* 0x000fc40003784270 */
[----:B0-----:R-:W-:Y:S02]  /*d630*/  PRMT R3, R8, 0x7610, R3 ;  /* 0x0000761008037816 */ /* 0x001fe40000000003 */
[----:B------:R2:W5:Y:S04]  /*d640*/  LDL.LU R8, [R1+0x208] ;  /* 0x0002080001087983 */ /* 0x0005680000300800 */
[----:B------:R2:W5:Y:S04]  /*d650*/  LDL.LU R7, [R1+0x204] ;  /* 0x0002040001077983 */ /* 0x0005680000300800 */
[----:B------:R0:W-:Y:S04]  /*d660*/  STL.S16 [R1+0xc8], R6 ;  /* 0x0000c80601007387 */ /* 0x0001e80000100600 */
[----:B---3--:R3:W-:Y:S04]  /*d670*/  @P5 STG.E.U16 desc[UR46][R4.64+0x10], R3 ;  /* 0x0000100304005986 */ /* 0x0087e8000c10152e */
[----:B0-----:R2:W5:Y:S04]  /*d680*/  LDL.LU R6, [R1+0x200] ;  /* 0x0002000001067983 */ /* 0x0015680000300800 */
[----:B---3--:R2:W5:Y:S04]  /*d690*/  LDL.LU.64 R4, [R1+0x1f8] ;  /* 0x0001f80001047983 */ /* 0x0085680000300a00 */
[----:B------:R2:W5:Y:S01]  /*d6a0*/  LDL.LU R3, [R1+0x1f0] ;  /* 0x0001f00001037983 */ /* 0x0005620000300800 */
[----:B------:R-:W-:Y:S04]  /*d6b0*/  BSSY B1, `(.L_x_134) ;  /* 0x0000006000017945 */ /* 0x000fe80003800000 */
[----:B------:R-:W-:Y:S05]  /*d6c0*/  @!P4 BRA `(.L_x_135) ;  /* 0x000000000010c947 */ /* 0x000fea0003800000 */
[----:B------:R0:W-:Y:S04]  /*d6d0*/  STL [R1+0x1f0], R0 ;  /* 0x0001f00001007387 */ /* 0x0001e80000100800 */
[----:B0----5:R-:W3:Y:S04]  /*d6e0*/  LDG.E.LTC128B.U16 R0, desc[UR46][R6.64+0x12] ;  /* 0x0000122e06007981 */ /* 0x021ee8000c1e1520 */
[----:B---3--:R0:W-:Y:S04]  /*d6f0*/  STL [R1+0xc8], R0 ;  /* 0x0000c80001007387 */ /* 0x0081e80000100800 */
[----:B0-----:R0:W5:Y:S02]  /*d700*/  LDL.LU R0, [R1+0x1f0] ;  /* 0x0001f00001007983 */ /* 0x0011640000300800 */
.L_x_135:
[----:B------:R-:W-:Y:S05]  /*d710*/  BSYNC B1 ;  /* 0x0000000000017941 */ /* 0x000fea0003800000 */
.L_x_134:
        /* <DEDUP_REMOVED lines=18> */
[----:B------:R-:W-:Y:S02]  /*d840*/  PRMT R8, R9, 0x7610, R8 ;  /* 0x0000761009087816 */ /* 0x000fe40000000008 */
[----:B------:R3:W5:Y:S01]  /*d850*/  LDL.LU R9, [R1+0x20c] ;  /* 0x00020c0001097983 */ /* 0x0007620000300800 */
[----:B------:R-:W-:-:S02]  /*d860*/  ISETP.GT.AND P5, PT, R0, 0x180, P3 ;  /* 0x000001800000780c */ /* 0x000fc40001fa4270 */
[----:B-1----:R-:W-:Y:S02]  /*d870*/  PRMT R3, R8, 0x7610, R3 ;  /* 0x0000761008037816 */ /* 0x002fe40000000003 */
[----:B------:R3:W5:Y:S04]  /*d880*/  LDL.LU R8, [R1+0x208] ;  /* 0x0002080001087983 */ /* 0x0007680000300800 */
[----:B------:R3:W5:Y:S04]  /*d890*/  LDL.LU R7, [R1+0x204] ;  /* 0x0002040001077983 */ /* 0x0007680000300800 */
[----:B------:R1:W-:Y:S04]  /*d8a0*/  STL.S16 [R1+0xc8], R6 ;  /* 0x0000c80601007387 */ /* 0x0003e80000100600 */
[----:B--2---:R2:W-:Y:S04]  /*d8b0*/  @P4 STG.E.U16 desc[UR46][R4.64+0x12], R3 ;  /* 0x0000120304004986 */ /* 0x0045e8000c10152e */
        /* <DEDUP_REMOVED lines=9> */
.L_x_137:
[----:B------:R-:W-:Y:S05]  /*d950*/  BSYNC B1 ;  /* 0x0000000000017941 */ /* 0x000fea0003800000 */
.L_x_136:
        /* <DEDUP_REMOVED lines=18> */
[----:B------:R-:W-:Y:S01]  /*da80*/  PRMT R8, R9, 0x7610, R8 ;  /* 0x0000761009087816 */ /* 0x000fe20000000008 */
[----:B---3--:R-:W-:Y:S01]  /*da90*/  @P5 IMAD.MOV.U32 R4, RZ, RZ, R232 ;  /* 0x000000ffff045224 */ /* 0x008fe200078e00e8 */
[----:B------:R2:W5:Y:S02]  /*daa0*/  LDL.LU R9, [R1+0x20c] ;  /* 0x00020c0001097983 */ /* 0x0005640000300800 */
[----:B0-----:R-:W-:-:S02]  /*dab0*/  PRMT R3, R8, 0x7610, R3 ;  /* 0x0000761008037816 */ /* 0x001fc40000000003 */
[----:B------:R-:W-:Y:S01]  /*dac0*/  ISETP.GT.AND P4, PT, R0, 0x180, P2 ;  /* 0x000001800000780c */ /* 0x000fe20001784270 */
[----:B------:R2:W5:Y:S04]  /*dad0*/  LDL.LU R8, [R1+0x208] ;  /* 0x0002080001087983 */ /* 0x0005680000300800 */
[----:B------:R2:W5:Y:S04]  /*dae0*/  LDL.LU R7, [R1+0x204] ;  /* 0x0002040001077983 */ /* 0x0005680000300800 */
[----:B------:R0:W-:Y:S04]  /*daf0*/  STL.S16 [R1+0xc8], R6 ;  /* 0x0000c80601007387 */ /* 0x0001e80000100600 */
[----:B------:R3:W-:Y:S04]  /*db00*/  @P5 STG.E.U16 desc[UR46][R4.64+0x20], R3 ;  /* 0x0000200304005986 */ /* 0x0007e8000c10152e */
        /* <DEDUP_REMOVED lines=9> */
.L_x_139:
[----:B------:R-:W-:Y:S05]  /*dba0*/  BSYNC B1 ;  /* 0x0000000000017941 */ /* 0x000fea0003800000 */
.L_x_138:
        /* <DEDUP_REMOVED lines=36> */
.L_x_141:
[----:B------:R-:W-:Y:S05]  /*ddf0*/  BSYNC B1 ;  /* 0x0000000000017941 */ /* 0x000fea0003800000 */
.L_x_140:
        /* <DEDUP_REMOVED lines=35> */
.L_x_143:
[----:B------:R-:W-:Y:S05]  /*e030*/  BSYNC B1 ;  /* 0x0000000000017941 */ /* 0x000fea0003800000 */
.L_x_142:
        /* <DEDUP_REMOVED lines=35> */
.L_x_145:
[----:B------:R-:W-:Y:S05]  /*e270*/  BSYNC B1 ;  /* 0x0000000000017941 */ /* 0x000fea0003800000 */
.L_x_144:
        /* <DEDUP_REMOVED lines=36> */
.L_x_147:
[----:B------:R-:W-:Y:S05]  /*e4c0*/  BSYNC B1 ;  /* 0x0000000000017941 */ /* 0x000fea0003800000 */
.L_x_146:
        /* <DEDUP_REMOVED lines=9> */
[----:B-1----:R-:W2:Y:S04]  /*e560*/  LDL.LU.64 R4, [R1+0x108] ;  /* 0x0001080001047983 */ /* 0x002ea80000300a00 */
        /* <DEDUP_REMOVED lines=26> */
.L_x_149:
[----:B------:R-:W-:Y:S05]  /*e710*/  BSYNC B1 ;  /* 0x0000000000017941 */ /* 0x000fea0003800000 */
.L_x_148:
        /* <DEDUP_REMOVED lines=35> */
.L_x_151:
[----:B------:R-:W-:Y:S05]  /*e950*/  BSYNC B1 ;  /* 0x0000000000017941 */ /* 0x000fea0003800000 */
.L_x_150:
[----:B------:R-:W-:Y:S04]  /*e960*/  STL [R1+0x214], R12 ;  /* 0x0002140c01007387 */ /* 0x000fe80000100800 */
[----:B-----5:R3:W-:Y:S04]  /*e970*/  STL [R1+0x210], R11 ;  /* 0x0002100b01007387 */ /* 0x0207e80000100800 */
        /* <DEDUP_REMOVED lines=13> */
[----:B------:R3:W5:Y:S01]  /*ea50*/  LDL.LU R12, [R1+0x214] ;  /* 0x00021400010c7983 */ /* 0x0007620000300800 */
[----:B------:R-:W-:Y:S02]  /*ea60*/  ISETP.GT.AND P3, PT, R3, 0x20, PT ;  /* 0x000000200300780c */ /* 0x000fe40003f64270 */
[----:B------:R-:W-:Y:S02]  /*ea70*/  F2FP.F16.F32.PACK_AB R10, RZ, R11 ;  /* 0x0000000bff0a723e */ /* 0x000fe400000000ff */
[----:B------:R3:W5:Y:S02]  /*ea80*/  LDL.LU R11, [R1+0x210] ;  /* 0x00021000010b7983 */ /* 0x0007640000300800 */
[----:B------:R-:W-:Y:S02]  /*ea90*/  PRMT R9, R10, 0x7610, R9 ;  /* 0x000076100a097816 */ /* 0x000fe40000000009 */
[----:B------:R3:W5:Y:S01]  /*eaa0*/  LDL.LU R10, [R1+0x20c] ;  /* 0x00020c00010a7983 */ /* 0x0007620000300800 */
[----:B------:R-:W-:-:S02]  /*eab0*/  ISETP.GT.AND P1, PT, R0, RZ, P3 ;  /* 0x000000ff0000720c */ /* 0x000fc40001f24270 */
[----:B-1----:R-:W-:Y:S02]  /*eac0*/  PRMT R4, R9, 0x7610, R4 ;  /* 0x0000761009047816 */ /* 0x002fe40000000004 */
[----:B------:R3:W5:Y:S01]  /*ead0*/  LDL.LU R9, [R1+0x208] ;  /* 0x0002080001097983 */ /* 0x0007620000300800 */
[----:B------:R-:W-:-:S03]  /*eae0*/  LOP3.LUT R17, R17, 0xfffffffe, RZ, 0xc0, !PT ;  /* 0xfffffffe11117812 */ /* 0x000fc600078ec0ff */
[----:B------:R3:W5:Y:S01]  /*eaf0*/  LDL.LU R8, [R1+0x204] ;  /* 0x0002040001087983 */ /* 0x0007620000300800 */
[----:B------:R-:W-:Y:S01]  /*eb00*/  BSSY B1, `(.L_x_152) ;  /* 0x000000c000017945 */ /* 0x000fe20003800000 */
[----:B------:R-:W-:Y:S02]  /*eb10*/  @P3 LOP3.LUT R17, R17, 0x1, RZ, 0xfc, !PT ;  /* 0x0000000111113812 */ /* 0x000fe400078efcff */
[----:B------:R1:W-:Y:S04]  /*eb20*/  STL.S16 [R1+0xc0], R5 ;  /* 0x0000c00501007387 */ /* 0x0003e80000100600 */
[----:B--2---:R2:W-:Y:S04]  /*eb30*/  @P0 STG.E.U16 desc[UR46][R6.64+0x32], R4 ;  /* 0x0000320406000986 */ /* 0x0045e8000c10152e */
[----:B-1----:R3:W5:Y:S04]  /*eb40*/  LDL.LU R5, [R1+0x200] ;  /* 0x0002000001057983 */ /* 0x0027680000300800 */
[----:B--2---:R3:W5:Y:S04]  /*eb50*/  LDL.LU.64 R6, [R1+0x1f8] ;  /* 0x0001f80001067983 */ /* 0x0047680000300a00 */
[----:B------:R3:W5:Y:S01]  /*eb60*/  LDL.LU R4, [R1+0x1f0] ;  /* 0x0001f00001047983 */ /* 0x0007620000300800 */
[----:B------:R-:W-:Y:S05]  /*eb70*/  @!P1 BRA `(.L_x_153) ;  /* 0x0000000000109947 */ /* 0x000fea0003800000 */
[----:B------:R1:W-:Y:S04]  /*eb80*/  STL [R1+0x1f0], R0 ;  /* 0x0001f00001007387 */ /* 0x0003e80000100800 */
[----:B-1----:R-:W2:Y:S04]  /*eb90*/  LDG.E.LTC128B.U16 R0, desc[UR46][R22.64+0x40] ;  /* 0x0000402e16007981 */ /* 0x002ea8000c1e1520 */
[----:B--2---:R1:W-:Y:S04]  /*eba0*/  STL [R1+0xc0], R0 ;  /* 0x0000c00001007387 */ /* 0x0043e80000100800 */
[----:B-1----:R1:W5:Y:S02]  /*ebb0*/  LDL.LU R0, [R1+0x1f0] ;  /* 0x0001f00001007983 */ /* 0x0023640000300800 */
.L_x_153:
[----:B------:R-:W-:Y:S05]  /*ebc0*/  BSYNC B1 ;  /* 0x0000000000017941 */ /* 0x000fea0003800000 */
.L_x_152:
        /* <DEDUP_REMOVED lines=22> */
[----:B0-----:R-:W-:Y:S02]  /*ed30*/  PRMT R4, R9, 0x7610, R4 ;  /* 0x0000761009047816 */ /* 0x001fe40000000004 */
[----:B------:R2:W5:Y:S01]  /*ed40*/  LDL.LU R9, [R1+0x208] ;  /* 0x0002080001097983 */ /* 0x0005620000300800 */
[----:B------:R-:W-:-:S03]  /*ed50*/  LOP3.LUT R17, R17, 0xfffffffb, RZ, 0xc0, !PT ;  /* 0xfffffffb11117812 */ /* 0x000fc600078ec0ff */
[----:B------:R2:W5:Y:S01]  /*ed60*/  LDL.LU R8, [R1+0x204] ;  /* 0x0002040001087983 */ /* 0x0005620000300800 */
[----:B------:R-:W-:Y:S01]  /*ed70*/  BSSY B1, `(.L_x_154) ;  /* 0x000000c000017945 */ /* 0x000fe20003800000 */
[----:B------:R-:W-:Y:S02]  /*ed80*/  @P2 LOP3.LUT R17, R17, 0x4, RZ, 0xfc, !PT ;  /* 0x0000000411112812 */ /* 0x000fe400078efcff */
[----:B------:R0:W-:Y:S04]  /*ed90*/  STL.S16 [R1+0x80], R5 ;  /* 0x0000800501007387 */ /* 0x0001e80000100600 */
[----:B---3--:R3:W-:Y:S04]  /*eda0*/  @P1 STG.E.U16 desc[UR46][R6.64+0x40], R4 ;  /* 0x0000400406001986 */ /* 0x0087e8000c10152e */
[----:B0-----:R2:W5:Y:S04]  /*edb0*/  LDL.LU R5, [R1+0x200] ;  /* 0x0002000001057983 */ /* 0x0015680000300800 */
[----:B---3--:R2:W5:Y:S04]  /*edc0*/  LDL.LU.64 R6, [R1+0x1f8] ;  /* 0x0001f80001067983 */ /* 0x0085680000300a00 */
[----:B------:R2:W5:Y:S01]  /*edd0*/  LDL.LU R4, [R1+0x1f0] ;  /* 0x0001f00001047983 */ /* 0x0005620000300800 */
[----:B------:R-:W-:Y:S05]  /*ede0*/  @!P0 BRA `(.L_x_155) ;  /* 0x0000000000108947 */ /* 0x000fea0003800000 */
[----:B------:R0:W-:Y:S04]  /*edf0*/  STL [R1+0x1f0], R0 ;  /* 0x0001f00001007387 */ /* 0x0001e80000100800 */
[----:B0-----:R-:W3:Y:S04]  /*ee00*/  LDG.E.LTC128B.U16 R0, desc[UR46][R22.64+0x42] ;  /* 0x0000422e16007981 */ /* 0x001ee8000c1e1520 */
[----:B---3--:R0:W-:Y:S04]  /*ee10*/  STL [R1+0x80], R0 ;  /* 0x0000800001007387 */ /* 0x0081e80000100800 */
[----:B0-----:R0:W5:Y:S02]  /*ee20*/  LDL.LU R0, [R1+0x1f0] ;  /* 0x0001f00001007983 */ /* 0x0011640000300800 */
.L_x_155:
[----:B------:R-:W-:Y:S05]  /*ee30*/  BSYNC B1 ;  /* 0x0000000000017941 */ /* 0x000fea0003800000 */
.L_x_154:
        /* <DEDUP_REMOVED lines=32> */
[----:B-1----:R-:W2:Y:S04]  /*f040*/  LDG.E.LTC128B.U16 R0, desc[UR46][R20.64+0x40] ;  /* 0x0000402e14007981 */ /* 0x002ea8000c1e1520 */
[----:B--2---:R1:W-:Y:S04]  /*f050*/  STL [R1+0x80], R0 ;  /* 0x0000800001007387 */ /* 0x0043e80000100800 */
[----:B-1----:R1:W5:Y:S02]  /*f060*/  LDL.LU R0, [R1+0x1f0] ;  /* 0x0001f00001007983 */ /* 0x0023640000300800 */
.L_x_157:
[----:B------:R-:W-:Y:S05]  /*f070*/  BSYNC B1 ;  /* 0x0000000000017941 */ /* 0x000fea0003800000 */
.L_x_156:
[----:B-----5:R-:W-:Y:S04]  /*f080*/  STL [R1+0x208], R11 ;  /* 0x0002080b01007387 */ /* 0x020fe80000100800 */
[----:B------:R2:W-:Y:S04]  /*f090*/  STL [R1+0x204], R10 ;  /* 0x0002040a01007387 */ /* 0x0005e80000100800 */
[----:B--2---:R-:W2:Y:S04]  /*f0a0*/  LDL.LU R10, [R1+0x88] ;  /* 0x00008800010a7983 */ /* 0x004ea80000300800 */
[----:B------:R-:W-:Y:S04]  /*f0b0*/  STL [R1+0x200], R9 ;  /* 0x0002000901007387 */ /* 0x000fe80000100800 */
[----:B------:R-:W-:Y:S04]  /*f0c0*/  STL [R1+0x1fc], R8 ;  /* 0x0001fc0801007387 */ /* 0x000fe80000100800 */
[----:B------:R4:W-:Y:S04]  /*f0d0*/  STL [R1+0x1f8], R7 ;  /* 0x0001f80701007387 */ /* 0x0009e80000100800 */
[----:B----4-:R-:W4:Y:S04]  /*f0e0*/  LDL.LU R7, [R1+0x80] ;  /* 0x0000800001077983 */ /* 0x010f280000300800 */
[----:B------:R0:W-:Y:S04]  /*f0f0*/  STL [R1+0x1f4], R6 ;  /* 0x0001f40601007387 */ /* 0x0001e80000100800 */
[----:B------:R3:W-:Y:S01]  /*f100*/  STL [R1+0x1f0], R3 ;  /* 0x0001f00301007387 */ /* 0x0007e20000100800 */
[----:B----4-:R-:W-:-:S05]  /*f110*/  HADD2.F32 R11, -RZ, R7.H0_H0 ;  /* 0x20000007ff0b7230 */ /* 0x010fca0000004100 */
[----:B------:R-:W-:-:S04]  /*f120*/  FMUL R11, R11, R16 ;  /* 0x000000100b0b7220 */ /* 0x000fc80000400000 */
[----:B--2---:R-:W-:Y:S01]  /*f130*/  FFMA R10, R10, R2, R11 ;  /* 0x000000020a0a7223 */ /* 0x004fe2000000000b */
[----:B0-----:R-:W-:Y:S01]  /*f140*/  PRMT R6, R7, 0x7610, R6 ;  /* 0x0000761007067816 */ /* 0x001fe20000000006 */
[----:B------:R0:W5:Y:S03]  /*f150*/  LDL.LU R11, [R1+0x208] ;  /* 0x00020800010b7983 */ /* 0x0001660000300800 */
[----:B------:R-:W-:Y:S02]  /*f160*/  F2FP.F16.F32.PACK_AB R9, RZ, R10 ;  /* 0x0000000aff09723e */ /* 0x000fe400000000ff */
[----:B------:R0:W5:Y:S02]  /*f170*/  LDL.LU R10, [R1+0x204] ;  /* 0x00020400010a7983 */ /* 0x0001640000300800 */
[----:B------:R-:W-:Y:S02]  /*f180*/  PRMT R8, R9, 0x7610, R8 ;  /* 0x0000761009087816 */ /* 0x000fe40000000008 */
[----:B------:R0:W5:Y:S01]  /*f190*/  LDL.LU R9, [R1+0x200] ;  /* 0x0002000001097983 */ /* 0x0001620000300800 */
[----:B------:R-:W-:-:S02]  /*f1a0*/  ISETP.GT.AND P0, PT, R0, 0x8, P2 ;  /* 0x000000080000780c */ /* 0x000fc40001704270 */
[----:B---3--:R-:W-:Y:S02]  /*f1b0*/  PRMT R3, R8, 0x7610, R3 ;  /* 0x0000761008037816 */ /* 0x008fe40000000003 */
[----:B------:R0:W5:Y:S04]  /*f1c0*/  LDL.LU R8, [R1+0x1fc] ;  /* 0x0001fc0001087983 */ /* 0x0001680000300800 */
[----:B------:R0:W5:Y:S04]  /*f1d0*/  LDL.LU R7, [R1+0x1f8] ;  /* 0x0001f80001077983 */ /* 0x0001680000300800 */
[----:B------:R2:W-:Y:S04]  /*f1e0*/  STL.S16 [R1+0x80], R6 ;  /* 0x0000800601007387 */ /* 0x0005e80000100600 */
[----:B------:R3:W-:Y:S04]  /*f1f0*/  @P1 STG.E.U16 desc[UR46][R4.64+0x40], R3 ;  /* 0x0000400304001986 */ /* 0x0007e8000c10152e */
[----:B--2---:R0:W5:Y:S04]  /*f200*/  LDL.LU R6, [R1+0x1f4] ;  /* 0x0001f40001067983 */ /* 0x0041680000300800 */
[----:B---3--:R0:W5:Y:S01]  /*f210*/  LDL.LU R3, [R1+0x1f0] ;  /* 0x0001f00001037983 */ /* 0x0081620000300800 */
[----:B------:R-:W-:Y:S04]  /*f220*/  BSSY B1, `(.L_x_158) ;  /* 0x0000006000017945 */ /* 0x000fe80003800000 */
[----:B------:R-:W-:Y:S05]  /*f230*/  @!P0 BRA `(.L_x_159) ;  /* 0x0000000000108947 */ /* 0x000fea0003800000 */
[----:B------:R2:W-:Y:S04]  /*f240*/  STL [R1+0x1f0], R0 ;  /* 0x0001f00001007387 */ /* 0x0005e80000100800 */
[----:B--2---:R-:W2:Y:S04]  /*f250*/  LDG.E.LTC128B.U16 R0, desc[UR46][R20.64+0x42] ;  /* 0x0000422e14007981 */ /* 0x004ea8000c1e1520 */
[----:B--2---:R2:W-:Y:S04]  /*f260*/  STL [R1+0x80], R0 ;  /* 0x0000800001007387 */ /* 0x0045e80000100800 */
[----:B--2---:R2:W5:Y:S02]  /*f270*/  LDL.LU R0, [R1+0x1f0] ;  /* 0x0001f00001007983 */ /* 0x0045640000300800 */
.L_x_159:
[----:B------:R-:W-:Y:S05]  /*f280*/  BSYNC B1 ;  /* 0x0000000000017941 */ /* 0x000fea0003800000 */
.L_x_158:
[----:B------:R-:W-:Y:S04]  /*f290*/  STL [R1+0x208], R12 ;  /* 0x0002080c01007387 */ /* 0x000fe80000100800 */
[----:B-----5:R3:W-:Y:S04]  /*f2a0*/  STL [R1+0x204], R11 ;  /* 0x0002040b01007387 */ /* 0x0207e80000100800 */
[----:B---3--:R-:W3:Y:S04]  /*f2b0*/  LDL.LU R11, [R1+0x8c] ;  /* 0x00008c00010b7983 */ /* 0x008ee80000300800 */
        /* <DEDUP_REMOVED lines=8> */
[----:B---3--:R-:W-:Y:S01]  /*f340*/  FFMA R11, R11, R2, R12 ;  /* 0x000000020b0b7223 */ /* 0x008fe2000000000c */
[----:B0-----:R-:W-:Y:S01]  /*f350*/  PRMT R7, R8, 0x7610, R7 ;  /* 0x0000761008077816 */ /* 0x001fe20000000007 */
        /* <DEDUP_REMOVED lines=14> */
[----:B------:R3:W-:Y:S04]  /*f440*/  @P0 STG.E.U16 desc[UR46][R4.64+0x42], R6 ;  /* 0x0000420604000986 */ /* 0x0007e8000c10152e */
[----:B-1----:R0:W5:Y:S04]  /*f450*/  LDL.LU R7, [R1+0x1f4] ;  /* 0x0001f40001077983 */ /* 0x0021680000300800 */
[----:B---3--:R0:W5:Y:S01]  /*f460*/  LDL.LU R6, [R1+0x1f0] ;  /* 0x0001f00001067983 */ /* 0x0081620000300800 */
[----:B------:R-:W-:Y:S05]  /*f470*/  @!P1 BRA `(.L_x_161) ;  /* 0x0000000000109947 */ /* 0x000fea0003800000 */
[----:B------:R1:W-:Y:S04]  /*f480*/  STL [R1+0x1f0], R0 ;  /* 0x0001f00001007387 */ /* 0x0003e80000100800 */
[----:B-1----:R-:W3:Y:S04]  /*f490*/  LDG.E.LTC128B.U16 R0, desc[UR46][R22.64+0x50] ;  /* 0x0000502e16007981 */ /* 0x002ee8000c1e1520 */
[----:B---3--:R1:W-:Y:S04]  /*f4a0*/  STL [R1+0x80], R0 ;  /* 0x0000800001007387 */ /* 0x0083e80000100800 */
[----:B-1----:R1:W5:Y:S02]  /*f4b0*/  LDL.LU R0, [R1+0x1f0] ;  /* 0x0001f00001007983 */ /* 0x0023640000300800 */
.L_x_161:
[----:B------:R-:W-:Y:S05]  /*f4c0*/  BSYNC B1 ;  /* 0x0000000000017941 */ /* 0x000fea0003800000 */
.L_x_160:
        /* <DEDUP_REMOVED lines=9> */
[----:B0-----:R-:W2:Y:S04]  /*f560*/  LDL.64 R6, [R1+0x100] ;  /* 0x0001000001067983 */ /* 0x001ea80000100a00 */
        /* <DEDUP_REMOVED lines=13> */
[----:B------:R3:W5:Y:S04]  /*f640*/  LDL.LU R9, [R1+0x208] ;  /* 0x0002080001097983 */ /* 0x0007680000300800 */
[----:B------:R3:W5:Y:S04]  /*f650*/  LDL.LU R8, [R1+0x204] ;  /* 0x0002040001087983 */ /* 0x0007680000300800 */
[----:B------:R0:W-:Y:S04]  /*f660*/  STL.S16 [R1+0x80], R5 ;  /* 0x0000800501007387 */ /* 0x0001e80000100600 */
[----:B--2---:R2:W-:Y:S04]  /*f670*/  @P1 STG.E.U16 desc[UR46][R6.64+0x50], R4 ;  /* 0x0000500406001986 */ /* 0x0045e8000c10152e */
[----:B0-----:R3:W5:Y:S04]  /*f680*/  LDL.LU R5, [R1+0x200] ;  /* 0x0002000001057983 */ /* 0x0017680000300800 */
[----:B--2---:R3:W5:Y:S04]  /*f690*/  LDL.LU.64 R6, [R1+0x1f8] ;  /* 0x0001f80001067983 */ /* 0x0047680000300a00 */
[----:B------:R3:W5:Y:S01]  /*f6a0*/  LDL.LU R4, [R1+0x1f0] ;  /* 0x0001f00001047983 */ /* 0x0007620000300800 */
[----:B------:R-:W-:Y:S04]  /*f6b0*/  BSSY B1, `(.L_x_162) ;  /* 0x0000006000017945 */ /* 0x000fe80003800000 */
[----:B------:R-:W-:Y:S05]  /*f6c0*/  @!P0 BRA `(.L_x_163) ;  /* 0x0000000000108947 */ /* 0x000fea0003800000 */
[----:B------:R0:W-:Y:S04]  /*f6d0*/  STL [R1+0x1f0], R0 ;  /* 0x0001f00001007387 */ /* 0x0001e80000100800 */
[----:B0-----:R-:W2:Y:S04]  /*f6e0*/  LDG.E.LTC128B.U16 R0, desc[UR46][R22.64+0x52] ;  /* 0x0000522e16007981 */ /* 0x001ea8000c1e1520 */
[----:B--2---:R0:W-:Y:S04]  /*f6f0*/  STL [R1+0x80], R0 ;  /* 0x0000800001007387 */ /* 0x0041e80000100800 */
[----:B0-----:R0:W5:Y:S02]  /*f700*/  LDL.LU R0, [R1+0x1f0] ;  /* 0x0001f00001007983 */ /* 0x0011640000300800 */
.L_x_163:
[----:B------:R-:W-:Y:S05]  /*f710*/  BSYNC B1 ;  /* 0x0000000000017941 */ /* 0x000fea0003800000 */
.L_x_162:
        /* <DEDUP_REMOVED lines=9> */
[----:B-1----:R-:W3:Y:S04]  /*f7b0*/  LDL.64 R4, [R1+0x100] ;  /* 0x0001000001047983 */ /* 0x002ee80000100a00 */
        /* <DEDUP_REMOVED lines=15> */
[----:B---3--:R3:W-:Y:S04]  /*f8b0*/  @P0 STG.E.U16 desc[UR46][R4.64+0x52], R3 ;  /* 0x0000520304000986 */ /* 0x0087e8000c10152e */
[----:B-1----:R2:W5:Y:S04]  /*f8c0*/  LDL.LU R6, [R1+0x200] ;  /* 0x0002000001067983 */ /* 0x0025680000300800 */
[----:B---3--:R2:W5:Y:S04]  /*f8d0*/  LDL.LU.64 R4, [R1+0x1f8] ;  /* 0x0001f80001047983 */ /* 0x0085680000300a00 */
[----:B------:R2:W5:Y:S01]  /*f8e0*/  LDL.LU R3, [R1+0x1f0] ;  /* 0x0001f00001037983 */ /* 0x0005620000300800 */
[----:B------:R-:W-:Y:S04]  /*f8f0*/  BSSY B1, `(.L_x_164) ;  /* 0x0000006000017945 */ /* 0x000fe80003800000 */
[----:B------:R-:W-:Y:S05]  /*f900*/  @!P2 BRA `(.L_x_165) ;  /* 0x000000000010a947 */ /* 0x000fea0003800000 */
[----:B------:R1:W-:Y:S04]  /*f910*/  STL [R1+0x1f0], R0 ;  /* 0x0001f00001007387 */ /* 0x0003e80000100800 */
[----:B-1----:R-:W3:Y:S04]  /*f920*/  LDG.E.LTC128B.U16 R0, desc[UR46][R20.64+0x50] ;  /* 0x0000502e14007981 */ /* 0x002ee8000c1e1520 */
[----:B---3--:R1:W-:Y:S04]  /*f930*/  STL [R1+0x80], R0 ;  /* 0x0000800001007387 */ /* 0x0083e80000100800 */
[----:B-1----:R1:W5:Y:S02]  /*f940*/  LDL.LU R0, [R1+0x1f0] ;  /* 0x0001f00001007983 */ /* 0x0023640000300800 */
.L_x_165:
[----:B------:R-:W-:Y:S05]  /*f950*/  BSYNC B1 ;  /* 0x0000000000017941 */ /* 0x000fea0003800000 */
.L_x_164:
[----:B-----5:R-:W-:Y:S04]  /*f960*/  STL [R1+0x208], R11 ;  /* 0x0002080b01007387 */ /* 0x020fe80000100800 */
[----:B------:R3:W-:Y:S04]  /*f970*/  STL [R1+0x204], R10 ;  /* 0x0002040a01007387 */ /* 0x0007e80000100800 */
        /* <DEDUP_REMOVED lines=15> */
[----:B------:R0:W5:Y:S01]  /*fa70*/  LDL.LU R9, [R1+0x200] ;  /* 0x0002000001097983 */ /* 0x0001620000300800 */
[----:B------:R-:W-:-:S02]  /*fa80*/  ISETP.GT.AND P1, PT, R0, 0x8, P4 ;  /* 0x000000080000780c */ /* 0x000fc40002724270 */
[----:B--2---:R-:W-:Y:S02]  /*fa90*/  PRMT R3, R8, 0x7610, R3 ;  /* 0x0000761008037816 */ /* 0x004fe40000000003 */
        /* <DEDUP_REMOVED lines=12> */
.L_x_167:
[----:B------:R-:W-:Y:S05]  /*fb60*/  BSYNC B1 ;  /* 0x0000000000017941 */ /* 0x000fea0003800000 */
.L_x_166:
        /* <DEDUP_REMOVED lines=21> */
[----:B------:R0:W5:Y:S04]  /*fcc0*/  LDL.LU R9, [R1+0x1fc] ;  /* 0x0001fc0001097983 */ /* 0x0001680000300800 */
[----:B------:R0:W5:Y:S04]  /*fcd0*/  LDL.LU R8, [R1+0x1f8] ;  /* 0x0001f80001087983 */ /* 0x0001680000300800 */
[----:B------:R1:W-:Y:S04]  /*fce0*/  STL.S16 [R1+0x80], R7 ;  /* 0x0000800701007387 */ /* 0x0003e80000100600 */
[----:B------:R3:W-:Y:S04]  /*fcf0*/  @P1 STG.E.U16 desc[UR46][R4.64+0x52], R6 ;  /* 0x0000520604001986 */ /* 0x0007e8000c10152e */
[----:B-1----:R0:W5:Y:S04]  /*fd00*/  LDL.LU R7, [R1+0x1f4] ;  /* 0x0001f40001077983 */ /* 0x0021680000300800 */
[----:B---3--:R0:W5:Y:S01]  /*fd10*/  LDL.LU R6, [R1+0x1f0] ;  /* 0x0001f00001067983 */ /* 0x0081620000300800 */
[----:B------:R-:W-:Y:S04]  /*fd20*/  BSSY B1, `(.L_x_168) ;  /* 0x0000006000017945 */ /* 0x000fe80003800000 */
[----:B------:R-:W-:Y:S05]  /*fd30*/  @!P0 BRA `(.L_x_169) ;  /* 0x0000000000108947 */ /* 0x000fea0003800000 */
[----:B------:R1:W-:Y:S04]  /*fd40*/  STL [R1+0x1f0], R0 ;  /* 0x0001f00001007387 */ /* 0x0003e80000100800 */
[----:B-1----:R-:W3:Y:S04]  /*fd50*/  LDG.E.LTC128B.U16 R0, desc[UR46][R22.64+0x60] ;  /* 0x0000602e16007981 */ /* 0x002ee8000c1e1520 */
[----:B---3--:R1:W-:Y:S04]  /*fd60*/  STL [R1+0x80], R0 ;  /* 0x0000800001007387 */ /* 0x0083e80000100800 */
[----:B-1----:R1:W5:Y:S02]  /*fd70*/  LDL.LU R0, [R1+0x1f0] ;  /* 0x0001f00001007983 */ /* 0x0023640000300800 */
.L_x_169:
[----:B------:R-:W-:Y:S05]  /*fd80*/  BSYNC B1 ;  /* 0x0000000000017941 */ /* 0x000fea0003800000 */
.L_x_168:
        /* <DEDUP_REMOVED lines=21> */
[----:B------:R2:W5:Y:S01]  /*fee0*/  LDL.LU R7, [R1+0x208] ;  /* 0x0002080001077983 */ /* 0x0005620000300800 */
[----:B------:R-:W-:-:S03]  /*fef0*/  ISETP.GT.AND P2, PT, R3, 0x31, PT ;  /* 0x000000310300780c */ /* 0x000fc60003f44270 */
[----:B----4-:R0:W-:Y:S04]  /*ff00*/  @P0 STG.E.U16 desc[UR46][R8.64+0x60], R6 ;  /* 0x0000600608000986 */ /* 0x0101e8000c10152e */
[----:B0-----:R2:W5:Y:S04]  /*ff10*/  LDL.LU.64 R8, [R1+0x200] ;  /* 0x0002000001087983 */ /* 0x0015680000300a00 */
[----:B------:R2:W5:Y:S01]  /*ff20*/  LDL.LU R6, [R1+0x1f8] ;  /* 0x0001f80001067983 */ /* 0x0005620000300800 */
[----:B------:R-:W-:-:S03]  /*ff30*/  ISETP.GT.AND P0, PT, R0, RZ, P2 ;  /* 0x000000ff0000720c */ /* 0x000fc60001704270 */
[----:B------:R2:W5:Y:S04]  /*ff40*/  LDL.LU R5, [R1+0x1f4] ;  /* 0x0001f40001057983 */ /* 0x0005680000300800 */
[----:B------:R0:W-:Y:S04]  /*ff50*/  STL.S16 [R1+0x80], R4 ;  /* 0x0000800401007387 */ /* 0x0001e80000100600 */
[----:B0-----:R2:W5:Y:S01]  /*ff60*/  LDL.LU R4, [R1+0x1f0] ;  /* 0x0001f00001047983 */ /* 0x0015620000300800 */
[----:B------:R-:W-:Y:S04]  /*ff70*/  BSSY B1, `(.L_x_170) ;  /* 0x0000006000017945 */ /* 0x000fe80003800000 */
[----:B------:R-:W-:Y:S05]  /*ff80*/  @!P0 BRA `(.L_x_171) ;  /* 0x0000000000108947 */ /* 0x000fea0003800000 */
[----:B------:R0:W-:Y:S04]  /*ff90*/  STL [R1+0x1f0], R0 ;  /* 0x0001f00001007387 */ /* 0x0001e80000100800 */
[----:B0-----:R-:W3:Y:S04]  /*ffa0*/  LDG.E.LTC128B.U16 R0, desc[UR46][R22.64+0x62] ;  /* 0x0000622e16007981 */ /* 0x001ee8000c1e1520 */
[----:B---3--:R0:W-:Y:S04]  /*ffb0*/  STL [R1+0x80], R0 ;  /* 0x0000800001007387 */ /* 0x0081e80000100800 */
[----:B0-----:R0:W5:Y:S02]  /*ffc0*/  LDL.LU R0, [R1+0x1f0] ;  /* 0x0001f00001007983 */ /* 0x0011640000300800 */
.L_x_171:
[----:B------:R-:W-:Y:S05]  /*ffd0*/  BSYNC B1 ;  /* 0x0000000000017941 */ /* 0x000fea0003800000 */
.L_x_170:
        /* <DEDUP_REMOVED lines=9> */
[----:B-1----:R-:W2:Y:S04]  /*10070*/  LDL.LU R4, [R1+0x80] ;  /* 0x0000800001047983 */ /* 0x002ea80000300800 */
        /* <DEDUP_REMOVED lines=22> */
[----:B-1----:R-:W3:Y:S04]  /*101e0*/  LDG.E.LTC128B.U16 R0, desc[UR46][R20.64+0x60] ;  /* 0x0000602e14007981 */ /* 0x002ee8000c1e1520 */
[----:B---3--:R1:W-:Y:S04]  /*101f0*/  STL [R1+0x80], R0 ;  /* 0x0000800001007387 */ /* 0x0083e80000100800 */
[----:B-1----:R1:W5:Y:S02]  /*10200*/  LDL.LU R0, [R1+0x1f0] ;  /* 0x0001f00001007983 */ /* 0x0023640000300800 */
.L_x_173:
[----:B------:R-:W-:Y:S05]  /*10210*/  BSYNC B1 ;  /* 0x0000000000017941 */ /* 0x000fea0003800000 */
.L_x_172:
        /* <DEDUP_REMOVED lines=22> */
[----:B------:R-:W-:-:S03]  /*10380*/  ISETP.GT.AND P0, PT, R0, 0x8, P2 ;  /* 0x000000080000780c */ /* 0x000fc60001704270 */
[----:B------:R0:W5:Y:S04]  /*10390*/  LDL.LU R6, [R1+0x1f4] ;  /* 0x0001f40001067983 */ /* 0x0001680000300800 */
[----:B------:R3:W-:Y:S04]  /*103a0*/  STL.S16 [R1+0x88], R3 ;  /* 0x0000880301007387 */ /* 0x0007e80000100600 */
[----:B---3--:R0:W5:Y:S01]  /*103b0*/  LDL.LU R3, [R1+0x1f0] ;  /* 0x0001f00001037983 */ /* 0x0081620000300800 */
[----:B------:R-:W-:Y:S04]  /*103c0*/  BSSY B1, `(.L_x_174) ;  /* 0x0000006000017945 */ /* 0x000fe80003800000 */
[----:B------:R-:W-:Y:S05]  /*103d0*/  @!P0 BRA `(.L_x_175) ;  /* 0x0000000000108947 */ /* 0x000fea0003800000 */
[----:B------:R3:W-:Y:S04]  /*103e0*/  STL [R1+0x1f0], R0 ;  /* 0x0001f00001007387 */ /* 0x0007e80000100800 */
[----:B---3--:R-:W3:Y:S04]  /*103f0*/  LDG.E.LTC128B.U16 R0, desc[UR46][R20.64+0x62] ;  /* 0x0000622e14007981 */ /* 0x008ee8000c1e1520 */
[----:B---3--:R3:W-:Y:S04]  /*10400*/  STL [R1+0x88], R0 ;  /* 0x0000880001007387 */ /* 0x0087e80000100800 */
[----:B---3--:R3:W5:Y:S02]  /*10410*/  LDL.LU R0, [R1+0x1f0] ;  /* 0x0001f00001007983 */ /* 0x0087640000300800 */
.L_x_175:
[----:B------:R-:W-:Y:S05]  /*10420*/  BSYNC B1 ;  /* 0x0000000000017941 */ /* 0x000fea0003800000 */
.L_x_174:
[----:B------:R-:W-:Y:S04]  /*10430*/  STL [R1+0x208], R12 ;  /* 0x0002080c01007387 */ /* 0x000fe80000100800 */
[----:B-----5:R4:W-:Y:S04]  /*10440*/  STL [R1+0x204], R11 ;  /* 0x0002040b01007387 */ /* 0x0209e80000100800 */
[----:B----4-:R-:W4:Y:S04]  /*10450*/  LDL.LU R11, [R1+0xac] ;  /* 0x0000ac00010b7983 */ /* 0x010f280000300800 */
[----:B------:R-:W-:Y:S04]  /*10460*/  STL [R1+0x200], R10 ;  /* 0x0002000a01007387 */ /* 0x000fe80000100800 */
[----:B------:R-:W-:Y:S04]  /*10470*/  STL.64 [R1+0x1f8], R8 ;  /* 0x0001f80801007387 */ /* 0x000fe80000100a00 */
[----:B------:R0:W-:Y:S04]  /*10480*/  STL [R1+0x1f4], R7 ;  /* 0x0001f40701007387 */ /* 0x0001e80000100800 */
[----:B0-----:R-:W2:Y:S04]  /*10490*/  LDL.LU R7, [R1+0x88] ;  /* 0x0000880001077983 */ /* 0x001ea80000300800 */
[----:B------:R-:W-:Y:S01]  /*104a0*/  STL [R1+0x1f0], R6 ;  /* 0x0001f00601007387 */ /* 0x000fe20000100800 */
[----:B--2---:R-:W-:-:S05]  /*104b0*/  HADD2.F32 R12, -RZ, R7.H0_H0 ;  /* 0x20000007ff0c7230 */ /* 0x004fca0000004100 */
[----:B------:R-:W-:-:S04]  /*104c0*/  FMUL R12, R12, R16 ;  /* 0x000000100c0c7220 */ /* 0x000fc80000400000 */
[----:B----4-:R-:W-:Y:S02]  /*104d0*/  FFMA R11, R11, R2, R12 ;  /* 0x000000020b0b7223 */ /* 0x010fe4000000000c */
[----:B------:R0:W5:Y:S03]  /*104e0*/  LDL.LU R12, [R1+0x208] ;  /* 0x00020800010c7983 */ /* 0x0001660000300800 */
[----:B------:R-:W-:Y:S02]  /*104f0*/  F2FP.F16.F32.PACK_AB R10, RZ, R11 ;  /* 0x0000000bff0a723e */ /* 0x000fe400000000ff */
[----:B------:R0:W5:Y:S02]  /*10500*/  LDL.LU R11, [R1+0x204] ;  /* 0x00020400010b7983 */ /* 0x0001640000300800 */
[----:B------:R-:W-:Y:S01]  /*10510*/  PRMT R9, R10, 0x7610, R9 ;  /* 0x000076100a097816 */ /* 0x000fe20000000009 */
[----:B------:R-:W-:-:S03]  /*10520*/  IMAD.U32 R10, RZ, RZ, UR9 ;  /* 0x00000009ff0a7e24 */ /* 0x000fc6000f8e00ff */
[----:B------:R-:W-:Y:S01]  /*10530*/  PRMT R8, R9, 0x7610, R8 ;  /* 0x0000761009087816 */ /* 0x000fe20000000008 */
[----:B------:R-:W-:Y:S02]  /*10540*/  IMAD.U32 R9, RZ, RZ, UR8 ;  /* 0x00000008ff097e24 */ /* 0x000fe4000f8e00ff */
[----:B------:R-:W-:Y:S02]  /*10550*/  IMAD R10, R10, 0x300, RZ ;  /* 0x000003000a0a7824 */ /* 0x000fe400078e02ff */
[----:B------:R-:W-:Y:S01]  /*10560*/  IMAD.SHL.U32 R9, R9, 0x10, RZ ;  /* 0x0000001009097824 */ /* 0x000fe200078e00ff */
[----:B------:R2:W-:Y:S01]  /*10570*/  @P0 STG.E.U16 desc[UR46][R4.64+0x62], R8 ;  /* 0x0000620804000986 */ /* 0x0005e2000c10152e */
[----:B------:R-:W-:-:S03]  /*10580*/  IMAD.IADD R10, R10, 0x1, R233 ;  /* 0x000000010a0a7824 */ /* 0x000fc600078e02e9 */
[----:B--2---:R-:W-:Y:S02]  /*10590*/  IADD3 R8, P0, R9, R232, RZ ;  /* 0x000000e809087210 */ /* 0x004fe40007f1e0ff */
[----:B------:R-:W2:Y:S01]  /*105a0*/  LDL.LU R9, [R1+0x1e4] ;  /* 0x0001e40001097983 */ /* 0x000ea20000300800 */
[----:B------:R-:W-:-:S03]  /*105b0*/  PRMT R6, R7, 0x7610, R6 ;  /* 0x0000761007067816 */ /* 0x000fc60000000006 */
[----:B------:R4:W-:Y:S01]  /*105c0*/  STL [R1+0x90], R10 ;  /* 0x0000900a01007387 */ /* 0x0009e20000100800 */
[----:B------:R-:W-:Y:S01]  /*105d0*/  ISETP.GT.AND P1, PT, R3, 0x38, PT ;  /* 0x000000380300780c */ /* 0x000fe20003f24270 */
[----:B--2---:R-:W-:Y:S02]  /*105e0*/  IMAD.X R9, R9, 0x1, R10, P0 ;  /* 0x0000000109097824 */ /* 0x004fe400000e060a */
[----:B----4-:R0:W5:Y:S04]  /*105f0*/  LDL.LU R10, [R1+0x200] ;  /* 0x00020000010a7983 */ /* 0x0101680000300800 */
[----:B------:R2:W-:Y:S04]  /*10600*/  STL.64 [R1+0x80], R8 ;  /* 0x0000800801007387 */ /* 0x0005e80000100a00 */
[----:B--2---:R0:W5:Y:S04]  /*10610*/  LDL.LU.64 R8, [R1+0x1f8] ;  /* 0x0001f80001087983 */ /* 0x0041680000300a00 */
[----:B------:R0:W5:Y:S04]  /*10620*/  LDL.LU R7, [R1+0x1f4] ;  /* 0x0001f40001077983 */ /* 0x0001680000300800 */
[----:B------:R2:W-:Y:S04]  /*10630*/  STL.S16 [R1+0x88], R6 ;  /* 0x0000880601007387 */ /* 0x0005e80000100600 */
[----:B--2---:R0:W5:Y:S01]  /*10640*/  LDL.LU R6, [R1+0x1f0] ;  /* 0x0001f00001067983 */ /* 0x0041620000300800 */
[----:B------:R-:W-:Y:S01]  /*10650*/  ISETP.GT.AND P0, PT, R0, RZ, P1 ;  /* 0x000000ff0000720c */ /* 0x000fe20000f04270 */
[----:B------:R-:W-:-:S12]  /*10660*/  BSSY B1, `(.L_x_176) ;  /* 0x0000006000017945 */ /* 0x000fd80003800000 */
[----:B0-----:R-:W-:Y:S05]  /*10670*/  @!P0 BRA `(.L_x_177) ;  /* 0x0000000000108947 */ /* 0x001fea0003800000 */
[----:B------:R0:W-:Y:S04]  /*10680*/  STL [R1+0x1f0], R0 ;  /* 0x0001f00001007387 */ /* 0x0001e80000100800 */
[----:B0-----:R-:W2:Y:S04]  /*10690*/  LDG.E.LTC128B.U16 R0, desc[UR46][R22.64+0x70] ;  /* 0x0000702e16007981 */ /* 0x001ea8000c1e1520 */
[----:B--2---:R0:W-:Y:S04]  /*106a0*/  STL [R1+0x88], R0 ;  /* 0x0000880001007387 */ /* 0x0041e80000100800 */
[----:B0-----:R0:W5:Y:S02]  /*106b0*/  LDL.LU R0, [R1+0x1f0] ;  /* 0x0001f00001007983 */ /* 0x0011640000300800 */
.L_x_177:
[----:B------:R-:W-:Y:S05]  /*106c0*/  BSYNC B1 ;  /* 0x0000000000017941 */ /* 0x000fea0003800000 */
.L_x_176:
        /* <DEDUP_REMOVED lines=9> */
[----:B-1----:R-:W3:Y:S04]  /*10760*/  LDL.LU R5, [R1+0x88] ;  /* 0x0000880001057983 */ /* 0x002ee80000300800 */
        /* <DEDUP_REMOVED lines=14> */
[----:B------:R2:W5:Y:S04]  /*10850*/  LDL.LU R6, [R1+0x1f8] ;  /* 0x0001f80001067983 */ /* 0x0005680000300800 */
[----:B------:R2:W5:Y:S04]  /*10860*/  LDL.LU R5, [R1+0x1f4] ;  /* 0x0001f40001057983 */ /* 0x0005680000300800 */
[----:B------:R1:W-:Y:S04]  /*10870*/  STL.S16 [R1+0x88], R4 ;  /* 0x0000880401007387 */ /* 0x0003e80000100600 */
[----:B-1----:R2:W5:Y:S01]  /*10880*/  LDL.LU R4, [R1+0x1f0] ;  /* 0x0001f00001047983 */ /* 0x0025620000300800 */
[----:B------:R-:W-:Y:S01]  /*10890*/  ISETP.GT.AND P0, PT, R3, 0x39, PT ;  /* 0x000000390300780c */ /* 0x000fe20003f04270 */
[----:B------:R-:W-:Y:S03]  /*108a0*/  BSSY B1, `(.L_x_178) ;  /* 0x0000007000017945 */ /* 0x000fe60003800000 */
[----:B------:R-:W-:-:S13]  /*108b0*/  ISETP.GT.AND P5, PT, R0, RZ, P0 ;  /* 0x000000ff0000720c */ /* 0x000fda00007a4270 */
[----:B--2---:R-:W-:Y:S05]  /*108c0*/  @!P5 BRA `(.L_x_179) ;  /* 0x000000000010d947 */ /* 0x004fea0003800000 */
[----:B------:R1:W-:Y:S04]  /*108d0*/  STL [R1+0x1f0], R0 ;  /* 0x0001f00001007387 */ /* 0x0003e80000100800 */
[----:B-1----:R-:W2:Y:S04]  /*108e0*/  LDG.E.LTC128B.U16 R0, desc[UR46][R22.64+0x72] ;  /* 0x0000722e16007981 */ /* 0x002ea8000c1e1520 */
[----:B--2---:R1:W-:Y:S04]  /*108f0*/  STL [R1+0x88], R0 ;  /* 0x0000880001007387 */ /* 0x0043e80000100800 */
[----:B-1----:R1:W5:Y:S02]  /*10900*/  LDL.LU R0, [R1+0x1f0] ;  /* 0x0001f00001007983 */ /* 0x0023640000300800 */
.L_x_179:
[----:B------:R-:W-:Y:S05]  /*10910*/  BSYNC B1 ;  /* 0x0000000000017941 */ /* 0x000fea0003800000 */
.L_x_178:
[----:B-----5:R-:W-:Y:S04]  /*10920*/  STL [R1+0x214], R11 ;  /* 0x0002140b01007387 */ /* 0x020fe80000100800 */
[----:B------:R2:W-:Y:S04]  /*10930*/  STL [R1+0x210], R10 ;  /* 0x0002100a01007387 */ /* 0x0005e80000100800 */
[----:B--2---:R-:W2:Y:S04]  /*10940*/  LDL.LU R10, [R1+0xb4] ;  /* 0x0000b400010a7983 */ /* 0x004ea80000300800 */
[----:B------:R-:W-:Y:S04]  /*10950*/  STL [R1+0x20c], R9 ;  /* 0x00020c0901007387 */ /* 0x000fe80000100800 */
[----:B------:R-:W-:Y:S04]  /*10960*/  STL [R1+0x208], R8 ;  /* 0x0002080801007387 */ /* 0x000fe80000100800 */
[----:B------:R3:W-:Y:S04]  /*10970*/  STL.64 [R1+0x200], R6 ;  /* 0x0002000601007387 */ /* 0x0007e80000100a00 */
[----:B---3--:R-:W3:Y:S04]  /*10980*/  LDL.64 R6, [R1+0x100] ;  /* 0x0001000001067983 */ /* 0x008ee80000100a00 */
[----:B------:R-:W-:Y:S04]  /*10990*/  STL [R1+0x1f8], R5 ;  /* 0x0001f80501007387 */ /* 0x000fe80000100800 */
[----:B------:R4:W-:Y:S04]  /*109a0*/  STL [R1+0x1f4], R4 ;  /* 0x0001f40401007387 */ /* 0x0009e80000100800 */
[----:B----4-:R-:W4:Y:S04]  /*109b0*/  LDL.LU R4, [R1+0x88] ;  /* 0x0000880001047983 */ /* 0x010f280000300800 */
[----:B------:R0:W-:Y:S01]  /*109c0*/  STL [R1+0x1f0], R3 ;  /* 0x0001f00301007387 */ /* 0x0001e20000100800 */
[----:B----4-:R-:W-:-:S05]  /*109d0*/  HADD2.F32 R11, -RZ, R4.H0_H0 ;  /* 0x20000004ff0b7230 */ /* 0x010fca0000004100 */
        /* <DEDUP_REMOVED lines=10> */
[----:B---3--:R0:W-:Y:S04]  /*10a80*/  @P5 STG.E.U16 desc[UR46][R6.64+0x72], R5 ;  /* 0x0000720506005986 */ /* 0x0081e8000c10152e */
        /* <DEDUP_REMOVED lines=9> */
[----:B0-----:R-:W2:Y:S04]  /*10b20*/  LDG.E.LTC128B.U16 R0, desc[UR46][R20.64+0x70] ;  /* 0x0000702e14007981 */ /* 0x001ea8000c1e1520 */
[----:B--2---:R0:W-:Y:S04]  /*10b30*/  STL [R1+0x88], R0 ;  /* 0x0000880001007387 */ /* 0x0041e80000100800 */
[----:B0-----:R0:W5:Y:S02]  /*10b40*/  LDL.LU R0, [R1+0x1f0] ;  /* 0x0001f00001007983 */ /* 0x0011640000300800 */
.L_x_181:
[----:B------:R-:W-:Y:S05]  /*10b50*/  BSYNC B1 ;  /* 0x0000000000017941 */ /* 0x000fea0003800000 */
.L_x_180:
        /* <DEDUP_REMOVED lines=32> */
.L_x_183:
[----:B------:R-:W-:Y:S05]  /*10d60*/  BSYNC B1 ;  /* 0x0000000000017941 */ /* 0x000fea0003800000 */
.L_x_182:
        /* <DEDUP_REMOVED lines=33> */
.L_x_185:
[----:B------:R-:W-:Y:S05]  /*10f80*/  BSYNC B1 ;  /* 0x0000000000017941 */ /* 0x000fea0003800000 */
.L_x_184:
        /* <DEDUP_REMOVED lines=25> */
[----:B------:R-:W-:-:S03]  /*11120*/  LOP3.LUT P5, RZ, R17, 0x4, RZ, 0xc0, !PT ;  /* 0x0000000411ff7812 */ /* 0x000fc600078ac0ff */
[----:B------:R2:W5:Y:S04]  /*11130*/  LDL.LU R4, [R1+0x1f4] ;  /* 0x0001f40001047983 */ /* 0x0005680000300800 */
[----:B------:R1:W-:Y:S04]  /*11140*/  STL.S16 [R1+0x40], R3 ;  /* 0x0000400301007387 */ /* 0x0003e80000100600 */
[----:B-1----:R2:W5:Y:S01]  /*11150*/  LDL.LU R3, [R1+0x1f0] ;  /* 0x0001f00001037983 */ /* 0x0025620000300800 */
[----:B------:R-:W-:Y:S01]  /*11160*/  ISETP.GT.AND P5, PT, R0, 0x80, P5 ;  /* 0x000000800000780c */ /* 0x000fe20002fa4270 */
[----:B------:R-:W-:-:S12]  /*11170*/  BSSY B1, `(.L_x_186) ;  /* 0x0000006000017945 */ /* 0x000fd80003800000 */
[----:B--2---:R-:W-:Y:S05]  /*11180*/  @!P5 BRA `(.L_x_187) ;  /* 0x000000000010d947 */ /* 0x004fea0003800000 */
[----:B------:R1:W-:Y:S04]  /*11190*/  STL [R1+0x1f0], R0 ;  /* 0x0001f00001007387 */ /* 0x0003e80000100800 */
[----:B-1----:R-:W2:Y:S04]  /*111a0*/  LDG.E.LTC128B.U16 R0, desc[UR46][R18.64+0x42] ;  /* 0x0000422e12007981 */ /* 0x002ea8000c1e1520 */
[----:B--2---:R1:W-:Y:S04]  /*111b0*/  STL [R1+0x40], R0 ;  /* 0x0000400001007387 */ /* 0x0043e80000100800 */
[----:B-1----:R1:W5:Y:S02]  /*111c0*/  LDL.LU R0, [R1+0x1f0] ;  /* 0x0001f00001007983 */ /* 0x0023640000300800 */
.L_x_187:
[----:B------:R-:W-:Y:S05]  /*111d0*/  BSYNC B1 ;  /* 0x0000000000017941 */ /* 0x000fea0003800000 */
.L_x_186:
        /* <DEDUP_REMOVED lines=24> */
[----:B------:R2:W5:Y:S01]  /*11360*/  LDL.LU R5, [R1+0x1f8] ;  /* 0x0001f80001057983 */ /* 0x0005620000300800 */
[----:B------:R-:W-:-:S03]  /*11370*/  LOP3.LUT P5, RZ, R17, 0x1, RZ, 0xc0, !PT ;  /* 0x0000000111ff7812 */ /* 0x000fc600078ac0ff */
        /* <DEDUP_REMOVED lines=10> */
.L_x_189:
[----:B------:R-:W-:Y:S05]  /*11420*/  BSYNC B1 ;  /* 0x0000000000017941 */ /* 0x000fea0003800000 */
.L_x_188:
        /* <DEDUP_REMOVED lines=22> */
[----:B---3--:R1:W-:Y:S04]  /*11590*/  @P5 STG.E.U16 desc[UR46][R6.64+0x40], R5 ;  /* 0x0000400506005986 */ /* 0x0083e8000c10152e */
        /* <DEDUP_REMOVED lines=13> */
.L_x_191:
[----:B------:R-:W-:Y:S05]  /*11670*/  BSYNC B1 ;  /* 0x0000000000017941 */ /* 0x000fea0003800000 */
.L_x_190:
        /* <DEDUP_REMOVED lines=35> */
.L_x_193:
[----:B------:R-:W-:Y:S05]  /*118b0*/  BSYNC B1 ;  /* 0x0000000000017941 */ /* 0x000fea0003800000 */
.L_x_192:
        /* <DEDUP_REMOVED lines=24> */
[----:B------:R2:W5:Y:S04]  /*11a40*/  LDL.LU R5, [R1+0x1f8] ;  /* 0x0001f80001057983 */ /* 0x0005680000300800 */
        /* <DEDUP_REMOVED lines=10> */
.L_x_195:
[----:B------:R-:W-:Y:S05]  /*11af0*/  BSYNC B1 ;  /* 0x0000000000017941 */ /* 0x000fea0003800000 */
.L_x_194:
        /* <DEDUP_REMOVED lines=35> */
.L_x_197:
[----:B------:R-:W-:Y:S05]  /*11d30*/  BSYNC B1 ;  /* 0x0000000000017941 */ /* 0x000fea0003800000 */
.L_x_196:
        /* <DEDUP_REMOVED lines=35> */
.L_x_199:
[----:B------:R-:W-:Y:S05]  /*11f70*/  BSYNC B1 ;  /* 0x0000000000017941 */ /* 0x000fea0003800000 */
.L_x_198:
        /* <DEDUP_REMOVED lines=35> */
.L_x_201:
[----:B------:R-:W-:Y:S05]  /*121b0*/  BSYNC B1 ;  /* 0x0000000000017941 */ /* 0x000fea0003800000 */
.L_x_200:
        /* <DEDUP_REMOVED lines=35> */
.L_x_203:
[----:B------:R-:W-:Y:S05]  /*123f0*/  BSYNC B1 ;  /* 0x0000000000017941 */ /* 0x000fea0003800000 */
.L_x_202:
        /* <DEDUP_REMOVED lines=35> */
.L_x_205:
[----:B------:R-:W-:Y:S05]  /*12630*/  BSYNC B1 ;  /* 0x0000000000017941 */ /* 0x000fea0003800000 */
.L_x_204:
        /* <DEDUP_REMOVED lines=35> */
.L_x_207:
[----:B------:R-:W-:Y:S05]  /*12870*/  BSYNC B1 ;  /* 0x0000000000017941 */ /* 0x000fea0003800000 */
.L_x_206:
        /* <DEDUP_REMOVED lines=35> */
.L_x_209:
[----:B------:R-:W-:Y:S05]  /*12ab0*/  BSYNC B1 ;  /* 0x0000000000017941 */ /* 0x000fea0003800000 */
.L_x_208:
        /* <DEDUP_REMOVED lines=35> */
.L_x_211:
[----:B------:R-:W-:Y:S05]  /*12cf0*/  BSYNC B1 ;  /* 0x0000000000017941 */ /* 0x000fea0003800000 */
.L_x_210:
        /* <DEDUP_REMOVED lines=35> */
.L_x_213:
[----:B------:R-:W-:Y:S05]  /*12f30*/  BSYNC B1 ;  /* 0x0000000000017941 */ /* 0x000fea0003800000 */
.L_x_212:
        /* <DEDUP_REMOVED lines=35> */
.L_x_215:
[----:B------:R-:W-:Y:S05]  /*13170*/  BSYNC B1 ;  /* 0x0000000000017941 */ /* 0x000fea0003800000 */
.L_x_214:
        /* <DEDUP_REMOVED lines=36> */
.L_x_217:
[----:B------:R-:W-:Y:S05]  /*133c0*/  BSYNC B1 ;  /* 0x0000000000017941 */ /* 0x000fea0003800000 */
.L_x_216:
[----:B-----5:R-:W-:Y:S04]  /*133d0*/  STL [R1+0x208], R9 ;  /* 0x0002080901007387 */ /* 0x020fe80000100800 */
[----:B------:R2:W-:Y:S04]  /*133e0*/  STL [R1+0x204], R8 ;  /* 0x0002040801007387 */ /* 0x0005e80000100800 */
[----:B--2---:R-:W2:Y:S04]  /*133f0*/  LDL.LU R8, [R1] ;  /* 0x0000000001087983 */ /* 0x004ea80000300800 */
        /* <DEDUP_REMOVED lines=21> */
[----:B------:R3:W-:Y:S04]  /*13550*/  STL.S16 [R1], R3 ;  /* 0x0000000301007387 */ /* 0x0007e80000100600 */
[----:B---3--:R2:W5:Y:S01]  /*13560*/  LDL.LU R3, [R1+0x1f0] ;  /* 0x0001f00001037983 */ /* 0x0085620000300800 */
[----:B------:R-:W-:Y:S01]  /*13570*/  ISETP.GT.AND P5, PT, R0, 0x100, P5 ;  /* 0x000001000000780c */ /* 0x000fe20002fa4270 */
[----:B------:R-:W-:-:S12]  /*13580*/  BSSY B1, `(.L_x_218) ;  /* 0x0000006000017945 */ /* 0x000fd80003800000 */
[----:B--2---:R-:W-:Y:S05]  /*13590*/  @!P5 BRA `(.L_x_219) ;  /* 0x000000000010d947 */ /* 0x004fea0003800000 */
[----:B------:R2:W-:Y:S04]  /*135a0*/  STL [R1+0x1f0], R0 ;  /* 0x0001f00001007387 */ /* 0x0005e80000100800 */
[----:B--2---:R-:W2:Y:S04]  /*135b0*/  LDG.E.LTC128B.U16 R0, desc[UR46][R12.64+0x42] ;  /* 0x0000422e0c007981 */ /* 0x004ea8000c1e1520 */
[----:B--2---:R2:W-:Y:S04]  /*135c0*/  STL [R1], R0 ;  /* 0x0000000001007387 */ /* 0x0045e80000100800 */
[----:B--2---:R2:W5:Y:S02]  /*135d0*/  LDL.LU R0, [R1+0x1f0] ;  /* 0x0001f00001007983 */ /* 0x0045640000300800 */
.L_x_219:
[----:B------:R-:W-:Y:S05]  /*135e0*/  BSYNC B1 ;  /* 0x0000000000017941 */ /* 0x000fea0003800000 */
.L_x_218:
[----:B-----5:R-:W-:Y:S04]  /*135f0*/  STL [R1+0x208], R9 ;  /* 0x0002080901007387 */ /* 0x020fe80000100800 */
[----:B------:R3:W-:Y:S04]  /*13600*/  STL [R1+0x204], R8 ;  /* 0x0002040801007387 */ /* 0x0007e80000100800 */
[----:B---3--:R-:W3:Y:S04]  /*13610*/  LDL.LU R8, [R1+0x4] ;  /* 0x0000040001087983 */ /* 0x008ee80000300800 */
[----:B------:R-:W-:Y:S04]  /*13620*/  STL [R1+0x200], R7 ;  /* 0x0002000701007387 */ /* 0x000fe80000100800 */
[----:B------:R-:W-:Y:S04]  /*13630*/  STL [R1+0x1fc], R6 ;  /* 0x0001fc0601007387 */ /* 0x000fe80000100800 */
[----:B------:R-:W-:Y:S04]  /*13640*/  STL [R1+0x1f8], R5 ;  /* 0x0001f80501007387 */ /* 0x000fe80000100800 */
[----:B------:R4:W-:Y:S04]  /*13650*/  STL [R1+0x1f4], R4 ;  /* 0x0001f40401007387 */ /* 0x0009e80000100800 */
[----:B----4-:R-:W4:Y:S04]  /*13660*/  LDL.LU R4, [R1] ;  /* 0x0000000001047983 */ /* 0x010f280000300800 */
        /* <DEDUP_REMOVED lines=20> */
[----:B0-----:R-:W-:Y:S05]  /*137b0*/  @!P5 BRA `(.L_x_221) ;  /* 0x000000000010d947 */ /* 0x001fea0003800000 */
[----:B------:R0:W-:Y:S04]  /*137c0*/  STL [R1+0x1f0], R0 ;  /* 0x0001f00001007387 */ /* 0x0001e80000100800 */
[----:B0-----:R-:W3:Y:S04]  /*137d0*/  LDG.E.LTC128B.U16 R0, desc[UR46][R10.64+0x40] ;  /* 0x0000402e0a007981 */ /* 0x001ee8000c1e1520 */
[----:B---3--:R0:W-:Y:S04]  /*137e0*/  STL [R1], R0 ;  /* 0x0000000001007387 */ /* 0x0081e80000100800 */
[----:B0-----:R0:W5:Y:S02]  /*137f0*/  LDL.LU R0, [R1+0x1f0] ;  /* 0x0001f00001007983 */ /* 0x0011640000300800 */
.L_x_221:
[----:B------:R-:W-:Y:S05]  /*13800*/  BSYNC B1 ;  /* 0x0000000000017941 */ /* 0x000fea0003800000 */
.L_x_220:
        /* <DEDUP_REMOVED lines=28> */
[----:B-1----:R-:W-:Y:S05]  /*139d0*/  @!P5 BRA `(.L_x_223) ;  /* 0x000000000010d947 */ /* 0x002fea0003800000 */
[----:B------:R1:W-:Y:S04]  /*139e0*/  STL [R1+0x1f0], R0 ;  /* 0x0001f00001007387 */ /* 0x0003e80000100800 */
[----:B-1----:R-:W3:Y:S04]  /*139f0*/  LDG.E.LTC128B.U16 R0, desc[UR46][R10.64+0x42] ;  /* 0x0000422e0a007981 */ /* 0x002ee8000c1e1520 */
[----:B---3--:R1:W-:Y:S04]  /*13a00*/  STL [R1], R0 ;  /* 0x0000000001007387 */ /* 0x0083e80000100800 */
[----:B-1----:R1:W5:Y:S02]  /*13a10*/  LDL.LU R0, [R1+0x1f0] ;  /* 0x0001f00001007983 */ /* 0x0023640000300800 */
.L_x_223:
[----:B------:R-:W-:Y:S05]  /*13a20*/  BSYNC B1 ;  /* 0x0000000000017941 */ /* 0x000fea0003800000 */
.L_x_222:
        /* <DEDUP_REMOVED lines=32> */
.L_x_225:
[----:B------:R-:W-:Y:S05]  /*13c30*/  BSYNC B1 ;  /* 0x0000000000017941 */ /* 0x000fea0003800000 */
.L_x_224:
        /* <DEDUP_REMOVED lines=32> */
.L_x_227:
[----:B------:R-:W-:Y:S05]  /*13e40*/  BSYNC B1 ;  /* 0x0000000000017941 */ /* 0x000fea0003800000 */
.L_x_226:
        /* <DEDUP_REMOVED lines=32> */
.L_x_229:
[----:B------:R-:W-:Y:S05]  /*14050*/  BSYNC B1 ;  /* 0x0000000000017941 */ /* 0x000fea0003800000 */
.L_x_228:
        /* <DEDUP_REMOVED lines=32> */
.L_x_231:
[----:B------:R-:W-:Y:S05]  /*14260*/  BSYNC B1 ;  /* 0x0000000000017941 */ /* 0x000fea0003800000 */
.L_x_230:
        /* <DEDUP_REMOVED lines=32> */
.L_x_233:
[----:B------:R-:W-:Y:S05]  /*14470*/  BSYNC B1 ;  /* 0x0000000000017941 */ /* 0x000fea0003800000 */
.L_x_232:
        /* <DEDUP_REMOVED lines=32> */
.L_x_235:
[----:B------:R-:W-:Y:S05]  /*14680*/  BSYNC B1 ;  /* 0x0000000000017941 */ /* 0x000fea0003800000 */
.L_x_234:
        /* <DEDUP_REMOVED lines=32> */
.L_x_237:
[----:B------:R-:W-:Y:S05]  /*14890*/  BSYNC B1 ;  /* 0x0000000000017941 */ /* 0x000fea0003800000 */
.L_x_236:
        /* <DEDUP_REMOVED lines=32> */
.L_x_239:
[----:B------:R-:W-:Y:S05]  /*14aa0*/  BSYNC B1 ;  /* 0x0000000000017941 */ /* 0x000fea0003800000 */
.L_x_238:
        /* <DEDUP_REMOVED lines=32> */
.L_x_241:
[----:B------:R-:W-:Y:S05]  /*14cb0*/  BSYNC B1 ;  /* 0x0000000000017941 */ /* 0x000fea0003800000 */
.L_x_240:
        /* <DEDUP_REMOVED lines=32> */
.L_x_243:
[----:B------:R-:W-:Y:S05]  /*14ec0*/  BSYNC B1 ;  /* 0x0000000000017941 */ /* 0x000fea0003800000 */
.L_x_242:
        /* <DEDUP_REMOVED lines=32> */
.L_x_245:
[----:B------:R-:W-:Y:S05]  /*150d0*/  BSYNC B1 ;  /* 0x0000000000017941 */ /* 0x000fea0003800000 */
.L_x_244:
        /* <DEDUP_REMOVED lines=32> */
.L_x_247:
[----:B------:R-:W-:Y:S05]  /*152e0*/  BSYNC B1 ;  /* 0x0000000000017941 */ /* 0x000fea0003800000 */
.L_x_246:
        /* <DEDUP_REMOVED lines=30> */
[----:B0----5:R-:W3:Y:S04]  /*154d0*/  LDG.E.LTC128B.U16 R0, desc[UR46][R8.64+0x40] ;  /* 0x0000402e08007981 */ /* 0x021ee8000c1e1520 */
[----:B---3--:R0:W-:Y:S04]  /*154e0*/  STL [R1], R0 ;  /* 0x0000000001007387 */ /* 0x0081e80000100800 */
[----:B0-----:R0:W5:Y:S02]  /*154f0*/  LDL.LU R0, [R1+0x1f0] ;  /* 0x0001f00001007983 */ /* 0x0011640000300800 */
.L_x_249:
[----:B------:R-:W-:Y:S05]  /*15500*/  BSYNC B1 ;  /* 0x0000000000017941 */ /* 0x000fea0003800000 */
.L_x_248:
[----:B-----5:R3:W-:Y:S04]  /*15510*/  STL [R1+0x1f4], R4 ;  /* 0x0001f40401007387 */ /* 0x0207e80000100800 */
[----:B---3--:R-:W3:Y:S04]  /*15520*/  LDL.LU R4, [R1+0x90] ;  /* 0x0000900001047983 */ /* 0x008ee80000300800 */
[----:B------:R4:W-:Y:S04]  /*15530*/  STL [R1+0x1f0], R3 ;  /* 0x0001f00301007387 */ /* 0x0009e80000100800 */
[----:B----4-:R-:W4:Y:S02]  /*15540*/  LDL.LU R3, [R1] ;  /* 0x0000000001037983 */ /* 0x010f240000300800 */
[----:B----4-:R-:W-:-:S05]  /*15550*/  HADD2.F32 R233, -RZ, R3.H0_H0 ;  /* 0x20000003ffe97230 */ /* 0x010fca0000004100 */
[----:B------:R-:W-:-:S04]  /*15560*/  FMUL R233, R233, R16 ;  /* 0x00000010e9e97220 */ /* 0x000fc80000400000 */
[----:B------:R-:W-:Y:S01]  /*15570*/  FFMA R216, R216, R2, R233 ;  /* 0x00000002d8d87223 */ /* 0x000fe200000000e9 */
[----:B---3--:R-:W-:Y:S02]  /*15580*/  IMAD.MOV.U32 R233, RZ, RZ, R4 ;  /* 0x000000ffffe97224 */ /* 0x008fe400078e0004 */
[----:B------:R3:W5:Y:S02]  /*15590*/  LDL.LU R4, [R1+0x1f4] ;  /* 0x0001f40001047983 */ /* 0x0007640000300800 */
[----:B------:R-:W-:-:S05]  /*155a0*/  F2FP.F16.F32.PACK_AB R216, RZ, R216 ;  /* 0x000000d8ffd8723e */ /* 0x000fca00000000ff */
[----:B------:R4:W-:Y:S02]  /*155b0*/  @P5 STG.E.U16 desc[UR46][R232.64+0x40], R216 ;  /* 0x000040d8e8005986 */ /* 0x0009e4000c10152e */
[----:B----4-:R-:W-:Y:S02]  /*155c0*/  PRMT R216, R3, 0x7610, R216 ;  /* 0x0000761003d87816 */ /* 0x010fe400000000d8 */
[----:B------:R3:W5:Y:S01]  /*155d0*/  LDL.LU R3, [R1+0x1f0] ;  /* 0x0001f00001037983 */ /* 0x0007620000300800 */
[----:B------:R-:W-:-:S04]  /*155e0*/  LOP3.LUT P5, RZ, R17, 0x4, RZ, 0xc0, !PT ;  /* 0x0000000411ff7812 */ /* 0x000fc800078ac0ff */
[----:B------:R-:W-:Y:S01]  /*155f0*/  ISETP.GT.AND P5, PT, R0, 0x180, P5 ;  /* 0x000001800000780c */ /* 0x000fe20002fa4270 */
[----:B------:R-:W-:-:S12]  /*15600*/  BSSY B1, `(.L_x_250) ;  /* 0x0000003000017945 */ /* 0x000fd80003800000 */
[----:B---3--:R-:W-:Y:S05]  /*15610*/  @!P5 BRA `(.L_x_251) ;  /* 0x000000000004d947 */ /* 0x008fea0003800000 */
[----:B------:R3:W5:Y:S02]  /*15620*/  LDG.E.LTC128B.U16 R216, desc[UR46][R8.64+0x42] ;  /* 0x0000422e08d87981 */ /* 0x000764000c1e1520 */
.L_x_251:
[----:B------:R-:W-:Y:S05]  /*15630*/  BSYNC B1 ;  /* 0x0000000000017941 */ /* 0x000fea0003800000 */
.L_x_250:
[----:B-----5:R4:W-:Y:S02]  /*15640*/  STL [R1+0x1f0], R3 ;  /* 0x0001f00301007387 */ /* 0x0209e40000100800 */
[----:B----4-:R-:W-:-:S05]  /*15650*/  HADD2.F32 R3, -RZ, R216.H0_H0 ;  /* 0x200000d8ff037230 */ /* 0x010fca0000004100 */
[----:B------:R-:W-:-:S04]  /*15660*/  FMUL R3, R3, R16 ;  /* 0x0000001003037220 */ /* 0x000fc80000400000 */
[----:B------:R-:W-:Y:S02]  /*15670*/  FFMA R217, R217, R2, R3 ;  /* 0x00000002d9d97223 */ /* 0x000fe40000000003 */
[----:B------:R4:W5:Y:S01]  /*15680*/  LDL.LU R3, [R1+0x1f0] ;  /* 0x0001f00001037983 */ /* 0x0009620000300800 */
[----:B------:R-:W-:Y:S02]  /*15690*/  BSSY B1, `(.L_x_252) ;  /* 0x0000007000017945 */ /* 0x000fe40003800000 */
[----:B------:R-:W-:-:S05]  /*156a0*/  F2FP.F16.F32.PACK_AB R217, RZ, R217 ;  /* 0x000000d9ffd9723e */ /* 0x000fca00000000ff */
[----:B------:R4:W-:Y:S01]  /*156b0*/  @P5 STG.E.U16 desc[UR46][R232.64+0x42], R217 ;  /* 0x000042d9e8005986 */ /* 0x0009e2000c10152e */
[----:B------:R-:W-:-:S04]  /*156c0*/  LOP3.LUT P5, RZ, R17, 0x1, RZ, 0xc0, !PT ;  /* 0x0000000111ff7812 */ /* 0x000fc800078ac0ff */
[----:B------:R-:W-:-:S13]  /*156d0*/  ISETP.GT.AND P5, PT, R0, 0x188, P5 ;  /* 0x000001880000780c */ /* 0x000fda0002fa4270 */
[----:B----4-:R-:W-:Y:S05]  /*156e0*/  @!P5 BRA `(.L_x_253) ;  /* 0x000000000004d947 */ /* 0x010fea0003800000 */
[----:B------:R4:W5:Y:S02]  /*156f0*/  LDG.E.LTC128B.U16 R216, desc[UR46][R6.64+0x40] ;  /* 0x0000402e06d87981 */ /* 0x000964000c1e1520 */
.L_x_253:
[----:B------:R-:W-:Y:S05]  /*15700*/  BSYNC B1 ;  /* 0x0000000000017941 */ /* 0x000fea0003800000 */
.L_x_252:
[----:B------:R0:W-:Y:S04]  /*15710*/  STL.64 [R1+0x1f0], R4 ;  /* 0x0001f00401007387 */ /* 0x0001e80000100a00 */
[----:B0-----:R-:W2:Y:S01]  /*15720*/  LDL.64 R4, [R1+0x80] ;  /* 0x0000800001047983 */ /* 0x001ea20000100a00 */
[----:B-----5:R-:W-:-:S05]  /*15730*/  HADD2.F32 R217, -RZ, R216.H0_H0 ;  /* 0x200000d8ffd97230 */ /* 0x020fca0000004100 */
[----:B------:R-:W-:-:S04]  /*15740*/  FMUL R217, R217, R16 ;  /* 0x00000010d9d97220 */ /* 0x000fc80000400000 */
[----:B------:R-:W-:-:S05]  /*15750*/  FFMA R217, R218, R2, R217 ;  /* 0x00000002dad97223 */ /* 0x000fca00000000d9 */
[----:B------:R-:W-:-:S05]  /*15760*/  F2FP.F16.F32.PACK_AB R217, RZ, R217 ;  /* 0x000000d9ffd9723e */ /* 0x000fca00000000ff */
[----:B--2---:R0:W-:Y:S04]  /*15770*/  @P5 STG.E.U16 desc[UR46][R4.64+0x40], R217 ;  /* 0x000040d904005986 */ /* 0x0041e8000c10152e */
[----:B0-----:R0:W5:Y:S01]  /*15780*/  LDL.LU.64 R4, [R1+0x1f0] ;  /* 0x0001f00001047983 */ /* 0x0011620000300a00 */
[----:B------:R-:W-:Y:S01]  /*15790*/  LOP3.LUT P5, RZ, R17, 0x4, RZ, 0xc0, !PT ;  /* 0x0000000411ff7812 */ /* 0x000fe200078ac0ff */
[----:B------:R-:W-:Y:S03]  /*157a0*/  BSSY B1, `(.L_x_254) ;  /* 0x0000004000017945 */ /* 0x000fe60003800000 */
[----:B------:R-:W-:-:S13]  /*157b0*/  ISETP.GT.AND P5, PT, R0, 0x188, P5 ;  /* 0x000001880000780c */ /* 0x000fda0002fa4270 */
[----:B0-----:R-:W-:Y:S05]  /*157c0*/  @!P5 BRA `(.L_x_255) ;  /* 0x000000000004d947 */ /* 0x001fea0003800000 */
[----:B------:R0:W5:Y:S02]  /*157d0*/  LDG.E.LTC128B.U16 R216, desc[UR46][R6.64+0x42] ;  /* 0x0000422e06d87981 */ /* 0x000164000c1e1520 */
.L_x_255:
[----:B------:R-:W-:Y:S05]  /*157e0*/  BSYNC B1 ;  /* 0x0000000000017941 */ /* 0x000fea0003800000 */
.L_x_254:
[----:B-----5:R-:W-:-:S05]  /*157f0*/  HADD2.F32 R217, -RZ, R216.H0_H0 ;  /* 0x200000d8ffd97230 */ /* 0x020fca0000004100 */
[----:B------:R-:W-:-:S04]  /*15800*/  FMUL R217, R217, R16 ;  /* 0x00000010d9d97220 */ /* 0x000fc80000400000 */
[----:B------:R-:W-:Y:S02]  /*15810*/  FFMA R217, R219, R2, R217 ;  /* 0x00000002dbd97223 */ /* 0x000fe400000000d9 */
[----:B------:R-:W2:Y:S01]  /*15820*/  LDL.64 R218, [R1+0x80] ;  /* 0x0000800001da7983 */ /* 0x000ea20000100a00 */
[----:B------:R-:W-:Y:S02]  /*15830*/  BSSY B1, `(.L_x_256) ;  /* 0x0000006000017945 */ /* 0x000fe40003800000 */
[----:B------:R-:W-:-:S05]  /*15840*/  F2FP.F16.F32.PACK_AB R217, RZ, R217 ;  /* 0x000000d9ffd9723e */ /* 0x000fca00000000ff */
[----:B--2---:R2:W-:Y:S01]  /*15850*/  @P5 STG.E.U16 desc[UR46][R218.64+0x42], R217 ;  /* 0x000042d9da005986 */ /* 0x0045e2000c10152e */
[----:B------:R-:W-:-:S13]  /*15860*/  ISETP.GT.AND P5, PT, R0, 0x180, P6 ;  /* 0x000001800000780c */ /* 0x000fda00037a4270 */
[----:B--2---:R-:W-:Y:S05]  /*15870*/  @!P5 BRA `(.L_x_257) ;  /* 0x000000000004d947 */ /* 0x004fea0003800000 */
[----:B------:R2:W5:Y:S02]  /*15880*/  LDG.E.LTC128B.U16 R216, desc[UR46][R8.64+0x50] ;  /* 0x0000502e08d87981 */ /* 0x000564000c1e1520 */
.L_x_257:
[----:B------:R-:W-:Y:S05]  /*15890*/  BSYNC B1 ;  /* 0x0000000000017941 */ /* 0x000fea0003800000 */
.L_x_256:
[----:B-----5:R-:W-:Y:S01]  /*158a0*/  HADD2.F32 R217, -RZ, R216.H0_H0 ;  /* 0x200000d8ffd97230 */ /* 0x020fe20000004100 */
[----:B------:R-:W-:Y:S04]  /*158b0*/  BSSY B1, `(.L_x_258) ;  /* 0x0000008000017945 */ /* 0x000fe80003800000 */
[----:B------:R-:W-:-:S04]  /*158c0*/  FMUL R217, R217, R16 ;  /* 0x00000010d9d97220 */ /* 0x000fc80000400000 */
[----:B------:R-:W-:-:S05]  /*158d0*/  FFMA R217, R220, R2, R217 ;  /* 0x00000002dcd97223 */ /* 0x000fca00000000d9 */
[----:B------:R-:W-:-:S05]  /*158e0*/  F2FP.F16.F32.PACK_AB R217, RZ, R217 ;  /* 0x000000d9ffd9723e */ /* 0x000fca00000000ff */
[----:B------:R0:W-:Y:S01]  /*158f0*/  @P5 STG.E.U16 desc[UR46][R232.64+0x50], R217 ;  /* 0x000050d9e8005986 */ /* 0x0001e2000c10152e */
[----:B------:R-:W-:-:S13]  /*15900*/  ISETP.GT.AND P5, PT, R0, 0x180, P4 ;  /* 0x000001800000780c */ /* 0x000fda00027a4270 */
[----:B0-----:R-:W-:Y:S05]  /*15910*/  @!P5 BRA `(.L_x_259) ;  /* 0x000000000004d947 */ /* 0x001fea0003800000 */
[----:B------:R0:W5:Y:S02]  /*15920*/  LDG.E.LTC128B.U16 R216, desc[UR46][R8.64+0x52] ;  /* 0x0000522e08d87981 */ /* 0x000164000c1e1520 */
.L_x_259:
[----:B------:R-:W-:Y:S05]  /*15930*/  BSYNC B1 ;  /* 0x0000000000017941 */ /* 0x000fea0003800000 */
.L_x_258:
[----:B-----5:R-:W-:Y:S01]  /*15940*/  HADD2.F32 R217, -RZ, R216.H0_H0 ;  /* 0x200000d8ffd97230 */ /* 0x020fe20000004100 */
[----:B------:R-:W-:Y:S01]  /*15950*/  ISETP.GT.AND P6, PT, R0, 0x188, P6 ;  /* 0x000001880000780c */ /* 0x000fe200037c4270 */
[----:B------:R-:W-:Y:S01]  /*15960*/  BSSY B1, `(.L_x_260) ;  /* 0x0000008000017945 */ /* 0x000fe20003800000 */
[----:B------:R-:W-:Y:S02]  /*15970*/  PRMT R218, R216, 0x7610, R218 ;  /* 0x00007610d8da7816 */ /* 0x000fe400000000da */
[----:B------:R-:W-:-:S04]  /*15980*/  FMUL R217, R217, R16 ;  /* 0x00000010d9d97220 */ /* 0x000fc80000400000 */
[----:B------:R-:W-:-:S05]  /*15990*/  FFMA R217, R221, R2, R217 ;  /* 0x00000002ddd97223 */ /* 0x000fca00000000d9 */
[----:B------:R-:W-:-:S05]  /*159a0*/  F2FP.F16.F32.PACK_AB R217, RZ, R217 ;  /* 0x000000d9ffd9723e */ /* 0x000fca00000000ff */
[----:B------:R0:W-:Y:S01]  /*159b0*/  @P5 STG.E.U16 desc[UR46][R232.64+0x52], R217 ;  /* 0x000052d9e8005986 */ /* 0x0001e2000c10152e */
[----:B------:R-:W-:Y:S05]  /*159c0*/  @!P6 BRA `(.L_x_261) ;  /* 0x000000000004e947 */ /* 0x000fea0003800000 */
[----:B------:R0:W5:Y:S02]  /*159d0*/  LDG.E.LTC128B.U16 R218, desc[UR46][R6.64+0x50] ;  /* 0x0000502e06da7981 */ /* 0x000164000c1e1520 */
.L_x_261:
[----:B------:R-:W-:Y:S05]  /*159e0*/  BSYNC B1 ;  /* 0x0000000000017941 */ /* 0x000fea0003800000 */
.L_x_260:
[----:B------:R-:W2:Y:S01]  /*159f0*/  LDL.LU.64 R220, [R1+0x80] ;  /* 0x0000800001dc7983 */ /* 0x000ea20000300a00 */
[----:B-----5:R-:W-:Y:S01]  /*15a00*/  HADD2.F32 R216, -RZ, R218.H0_H0 ;  /* 0x200000daffd87230 */ /* 0x020fe20000004100 */
[----:B------:R-:W-:Y:S01]  /*15a10*/  ISETP.GT.AND P4, PT, R0, 0x188, P4 ;  /* 0x000001880000780c */ /* 0x000fe20002784270 */
[----:B------:R-:W-:Y:S03]  /*15a20*/  BSSY B1, `(.L_x_262) ;  /* 0x000000a000017945 */ /* 0x000fe60003800000 */
[----:B------:R-:W-:-:S04]  /*15a30*/  FMUL R216, R216, R16 ;  /* 0x00000010d8d87220 */ /* 0x000fc80000400000 */
[----:B------:R-:W-:-:S05]  /*15a40*/  FFMA R216, R222, R2, R216 ;  /* 0x00000002ded87223 */ /* 0x000fca00000000d8 */
[----:B------:R-:W-:-:S04]  /*15a50*/  F2FP.F16.F32.PACK_AB R216, RZ, R216 ;  /* 0x000000d8ffd8723e */ /* 0x000fc800000000ff */
[----:B------:R-:W-:Y:S01]  /*15a60*/  PRMT R219, R216, 0x7610, R219 ;  /* 0x00007610d8db7816 */ /* 0x000fe200000000db */
[----:B--2---:R-:W-:Y:S02]  /*15a70*/  IMAD.MOV.U32 R216, RZ, RZ, R220 ;  /* 0x000000ffffd87224 */ /* 0x004fe400078e00dc */
[----:B0-----:R-:W-:-:S05]  /*15a80*/  IMAD.MOV.U32 R217, RZ, RZ, R221 ;  /* 0x000000ffffd97224 */ /* 0x001fca00078e00dd */
[----:B------:R0:W-:Y:S01]  /*15a90*/  @P6 STG.E.U16 desc[UR46][R216.64+0x50], R219 ;  /* 0x000050dbd8006986 */ /* 0x0001e2000c10152e */
[----:B------:R-:W-:Y:S05]  /*15aa0*/  @!P4 BRA `(.L_x_263) ;  /* 0x000000000004c947 */ /* 0x000fea0003800000 */
[----:B------:R2:W5:Y:S02]  /*15ab0*/  LDG.E.LTC128B.U16 R218, desc[UR46][R6.64+0x52] ;  /* 0x0000522e06da7981 */ /* 0x000564000c1e1520 */
.L_x_263:
[----:B------:R-:W-:Y:S05]  /*15ac0*/  BSYNC B1 ;  /* 0x0000000000017941 */ /* 0x000fea0003800000 */
.L_x_262:
[----:B0----5:R-:W-:Y:S01]  /*15ad0*/  HADD2.F32 R219, -RZ, R218.H0_H0 ;  /* 0x200000daffdb7230 */ /* 0x021fe20000004100 */
[----:B------:R-:W-:Y:S01]  /*15ae0*/  ISETP.GT.AND P5, PT, R0, 0x180, P3 ;  /* 0x000001800000780c */ /* 0x000fe20001fa4270 */
[----:B------:R-:W-:Y:S03]  /*15af0*/  BSSY B1, `(.L_x_264) ;  /* 0x0000007000017945 */ /* 0x000fe60003800000 */
[----:B------:R-:W-:-:S04]  /*15b00*/  FMUL R219, R219, R16 ;  /* 0x00000010dbdb7220 */ /* 0x000fc80000400000 */
[----:B------:R-:W-:-:S05]  /*15b10*/  FFMA R219, R223, R2, R219 ;  /* 0x00000002dfdb7223 */ /* 0x000fca00000000db */
[----:B------:R-:W-:-:S05]  /*15b20*/  F2FP.F16.F32.PACK_AB R219, RZ, R219 ;  /* 0x000000dbffdb723e */ /* 0x000fca00000000ff */
[----:B------:R0:W-:Y:S01]  /*15b30*/  @P4 STG.E.U16 desc[UR46][R216.64+0x52], R219 ;  /* 0x000052dbd8004986 */ /* 0x0001e2000c10152e */
[----:B------:R-:W-:Y:S05]  /*15b40*/  @!P5 BRA `(.L_x_265) ;  /* 0x000000000004d947 */ /* 0x000fea0003800000 */
[----:B------:R0:W5:Y:S02]  /*15b50*/  LDG.E.LTC128B.U16 R218, desc[UR46][R8.64+0x60] ;  /* 0x0000602e08da7981 */ /* 0x000164000c1e1520 */
.L_x_265:
[----:B------:R-:W-:Y:S05]  /*15b60*/  BSYNC B1 ;  /* 0x0000000000017941 */ /* 0x000fea0003800000 */
.L_x_264:
        /* <DEDUP_REMOVED lines=9> */
.L_x_267:
[----:B------:R-:W-:Y:S05]  /*15c00*/  BSYNC B1 ;  /* 0x0000000000017941 */ /* 0x000fea0003800000 */
.L_x_266:
        /* <DEDUP_REMOVED lines=9> */
.L_x_269:
[----:B------:R-:W-:Y:S05]  /*15ca0*/  BSYNC B1 ;  /* 0x0000000000017941 */ /* 0x000fea0003800000 */
.L_x_268:
        /* <DEDUP_REMOVED lines=9> */
.L_x_271:
[----:B------:R-:W-:Y:S05]  /*15d40*/  BSYNC B1 ;  /* 0x0000000000017941 */ /* 0x000fea0003800000 */
.L_x_270:
        /* <DEDUP_REMOVED lines=9> */
.L_x_273:
[----:B------:R-:W-:Y:S05]  /*15de0*/  BSYNC B1 ;  /* 0x0000000000017941 */ /* 0x000fea0003800000 */
.L_x_272:
        /* <DEDUP_REMOVED lines=9> */
.L_x_275:
[----:B------:R-:W-:Y:S05]  /*15e80*/  BSYNC B1 ;  /* 0x0000000000017941 */ /* 0x000fea0003800000 */
.L_x_274:
        /* <DEDUP_REMOVED lines=9> */
.L_x_277:
[----:B------:R-:W-:Y:S05]  /*15f20*/  BSYNC B1 ;  /* 0x0000000000017941 */ /* 0x000fea0003800000 */
.L_x_276:
        /* <DEDUP_REMOVED lines=9> */
.L_x_279:
[----:B------:R-:W-:Y:S05]  /*15fc0*/  BSYNC B1 ;  /* 0x0000000000017941 */ /* 0x000fea0003800000 */
.L_x_278:
[----:B0----5:R-:W-:Y:S01]  /*15fd0*/  HADD2.F32 R219, -RZ, R218.H0_H0 ;  /* 0x200000daffdb7230 */ /* 0x021fe20000004100 */
[----:B------:R-:W-:Y:S01]  /*15fe0*/  ISETP.GT.AND P3, PT, R3, 0x40, PT ;  /* 0x000000400300780c */ /* 0x000fe20003f64270 */
[----:B------:R-:W-:Y:S01]  /*15ff0*/  BSSY B1, `(.L_x_280) ;  /* 0x000000a000017945 */ /* 0x000fe20003800000 */
[----:B------:R-:W-:Y:S02]  /*16000*/  LOP3.LUT R17, R17, 0xfffffffe, RZ, 0xc0, !PT ;  /* 0xfffffffe11117812 */ /* 0x000fe400078ec0ff */
[----:B------:R-:W-:Y:S01]  /*16010*/  FMUL R220, R219, R16 ;  /* 0x00000010dbdc7220 */ /* 0x000fe20000400000 */
[----:B------:R-:W-:-:S03]  /*16020*/  ISETP.GT.AND P1, PT, R0, RZ, P3 ;  /* 0x000000ff0000720c */ /* 0x000fc60001f24270 */
[----:B------:R-:W-:-:S05]  /*16030*/  FFMA R220, R231, R2, R220 ;  /* 0x00000002e7dc7223 */ /* 0x000fca00000000dc */
[----:B------:R-:W-:Y:S02]  /*16040*/  F2FP.F16.F32.PACK_AB R220, RZ, R220 ;  /* 0x000000dcffdc723e */ /* 0x000fe400000000ff */
[----:B------:R-:W-:-:S03]  /*16050*/  @P3 LOP3.LUT R17, R17, 0x1, RZ, 0xfc, !PT ;  /* 0x0000000111113812 */ /* 0x000fc600078efcff */
[----:B------:R0:W-:Y:S01]  /*16060*/  @P0 STG.E.U16 desc[UR46][R216.64+0x72], R220 ;  /* 0x000072dcd8000986 */ /* 0x0001e2000c10152e */
[----:B------:R-:W-:Y:S05]  /*16070*/  @!P1 BRA `(.L_x_281) ;  /* 0x0000000000049947 */ /* 0x000fea0003800000 */
[----:B------:R0:W5:Y:S02]  /*16080*/  LDG.E.LTC128B.U16 R218, desc[UR46][R22.64+0x80] ;  /* 0x0000802e16da7981 */ /* 0x000164000c1e1520 */
.L_x_281:
[----:B------:R-:W-:Y:S05]  /*16090*/  BSYNC B1 ;  /* 0x0000000000017941 */ /* 0x000fea0003800000 */
.L_x_280:
[----:B0-----:R-:W2:Y:S01]  /*160a0*/  LDL.64 R220, [R1+0x100] ;  /* 0x0001000001dc7983 */ /* 0x001ea20000100a00 */
[----:B-----5:R-:W-:Y:S01]  /*160b0*/  HADD2.F32 R219, -RZ, R218.H0_H0 ;  /* 0x200000daffdb7230 */ /* 0x020fe20000004100 */
[----:B------:R-:W-:Y:S01]  /*160c0*/  ISETP.GT.AND P2, PT, R3, 0x41, PT ;  /* 0x000000410300780c */ /* 0x000fe20003f44270 */
[----:B------:R-:W-:Y:S01]  /*160d0*/  BSSY B1, `(.L_x_282) ;  /* 0x000000b000017945 */ /* 0x000fe20003800000 */
[----:B------:R-:W-:Y:S02]  /*160e0*/  LOP3.LUT R17, R17, 0xfffffffb, RZ, 0xc0, !PT ;  /* 0xfffffffb11117812 */ /* 0x000fe400078ec0ff */
[----:B------:R-:W-:Y:S01]  /*160f0*/  FMUL R219, R219, R16 ;  /* 0x00000010dbdb7220 */ /* 0x000fe20000400000 */
[----:B------:R-:W-:-:S03]  /*16100*/  ISETP.GT.AND P0, PT, R0, RZ, P2 ;  /* 0x000000ff0000720c */ /* 0x000fc60001704270 */
[----:B------:R-:W-:Y:S01]  /*16110*/  FFMA R219, R200, R2, R219 ;  /* 0x00000002c8db7223 */ /* 0x000fe200000000db */
[----:B------:R-:W-:-:S04]  /*16120*/  PRMT R200, R218, 0x7610, R200 ;  /* 0x00007610dac87816 */ /* 0x000fc800000000c8 */
[----:B------:R-:W-:Y:S02]  /*16130*/  F2FP.F16.F32.PACK_AB R219, RZ, R219 ;  /* 0x000000dbffdb723e */ /* 0x000fe400000000ff */
[----:B------:R-:W-:-:S03]  /*16140*/  @P2 LOP3.LUT R17, R17, 0x4, RZ, 0xfc, !PT ;  /* 0x0000000411112812 */ /* 0x000fc600078efcff */
[----:B--2---:R0:W-:Y:S01]  /*16150*/  @P1 STG.E.U16 desc[UR46][R220.64+0x80], R219 ;  /* 0x000080dbdc001986 */ /* 0x0041e2000c10152e */
[----:B------:R-:W-:Y:S05]  /*16160*/  @!P0 BRA `(.L_x_283) ;  /* 0x0000000000048947 */ /* 0x000fea0003800000 */
[----:B------:R2:W5:Y:S02]  /*16170*/  LDG.E.LTC128B.U16 R200, desc[UR46][R22.64+0x82] ;  /* 0x0000822e16c87981 */ /* 0x000564000c1e1520 */
.L_x_283:
[----:B------:R-:W-:Y:S05]  /*16180*/  BSYNC B1 ;  /* 0x0000000000017941 */ /* 0x000fea0003800000 */
.L_x_282:
        /* <DEDUP_REMOVED lines=9> */
.L_x_285:
[----:B------:R-:W-:Y:S05]  /*16220*/  BSYNC B1 ;  /* 0x0000000000017941 */ /* 0x000fea0003800000 */
.L_x_284:
[----:B-----5:R-:W-:Y:S01]  /*16230*/  HADD2.F32 R201, -RZ, R200.H0_H0 ;  /* 0x200000c8ffc97230 */ /* 0x020fe20000004100 */
        /* <DEDUP_REMOVED lines=8> */
.L_x_287:
[----:B------:R-:W-:Y:S05]  /*162c0*/  BSYNC B1 ;  /* 0x0000000000017941 */ /* 0x000fea0003800000 */
.L_x_286:
        /* <DEDUP_REMOVED lines=12> */
.L_x_289:
[----:B------:R-:W-:Y:S05]  /*16390*/  BSYNC B1 ;  /* 0x0000000000017941 */ /* 0x000fea0003800000 */
.L_x_288:
[----:B-----5:R-:W-:Y:S01]  /*163a0*/  HADD2.F32 R201, -RZ, R200.H0_H0 ;  /* 0x200000c8ffc97230 */ /* 0x020fe20000004100 */
[----:B------:R-:W-:Y:S01]  /*163b0*/  ISETP.GT.AND P4, PT, R3, 0x49, PT ;  /* 0x000000490300780c */ /* 0x000fe20003f84270 */
[----:B------:R-:W-:Y:S03]  /*163c0*/  BSSY B1, `(.L_x_290) ;  /* 0x0000008000017945 */ /* 0x000fe60003800000 */
[----:B------:R-:W-:Y:S01]  /*163d0*/  FMUL R201, R201, R16 ;  /* 0x00000010c9c97220 */ /* 0x000fe20000400000 */
[----:B------:R-:W-:-:S03]  /*163e0*/  ISETP.GT.AND P0, PT, R0, RZ, P4 ;  /* 0x000000ff0000720c */ /* 0x000fc60002704270 */
[----:B------:R-:W-:-:S05]  /*163f0*/  FFMA R201, R204, R2, R201 ;  /* 0x00000002ccc97223 */ /* 0x000fca00000000c9 */
[----:B------:R-:W-:-:S05]  /*16400*/  F2FP.F16.F32.PACK_AB R201, RZ, R201 ;  /* 0x000000c9ffc9723e */ /* 0x000fca00000000ff */
[----:B------:R0:W-:Y:S01]  /*16410*/  @P1 STG.E.U16 desc[UR46][R220.64+0x90], R201 ;  /* 0x000090c9dc001986 */ /* 0x0001e2000c10152e */
[----:B------:R-:W-:Y:S05]  /*16420*/  @!P0 BRA `(.L_x_291) ;  /* 0x0000000000048947 */ /* 0x000fea0003800000 */
[----:B------:R0:W5:Y:S02]  /*16430*/  LDG.E.LTC128B.U16 R200, desc[UR46][R22.64+0x92] ;  /* 0x0000922e16c87981 */ /* 0x000164000c1e1520 */
.L_x_291:
[----:B------:R-:W-:Y:S05]  /*16440*/  BSYNC B1 ;  /* 0x0000000000017941 */ /* 0x000fea0003800000 */
.L_x_290:
        /* <DEDUP_REMOVED lines=9> */
.L_x_293:
[----:B------:R-:W-:Y:S05]  /*164e0*/  BSYNC B1 ;  /* 0x0000000000017941 */ /* 0x000fea0003800000 */
.L_x_292:
        /* <DEDUP_REMOVED lines=9> */
.L_x_295:
[----:B------:R-:W-:Y:S05]  /*16580*/  BSYNC B1 ;  /* 0x0000000000017941 */ /* 0x000fea0003800000 */
.L_x_294:
[----:B0----5:R-:W-:Y:S01]  /*16590*/  HADD2.F32 R201, -RZ, R200.H0_H0 ;  /* 0x200000c8ffc97230 */ /* 0x021fe20000004100 */
        /* <DEDUP_REMOVED lines=9> */
.L_x_297:
[----:B------:R-:W-:Y:S05]  /*16630*/  BSYNC B1 ;  /* 0x0000000000017941 */ /* 0x000fea0003800000 */
.L_x_296:
[----:B-----5:R-:W-:Y:S01]  /*16640*/  HADD2.F32 R201, -RZ, R200.H0_H0 ;  /* 0x200000c8ffc97230 */ /* 0x020fe20000004100 */
[----:B------:R-:W-:Y:S01]  /*16650*/  ISETP.GT.AND P2, PT, R3, 0x51, PT ;  /* 0x000000510300780c */ /* 0x000fe20003f44270 */
[----:B------:R-:W-:Y:S03]  /*16660*/  BSSY B1, `(.L_x_298) ;  /* 0x0000008000017945 */ /* 0x000fe60003800000 */
[----:B------:R-:W-:-:S04]  /*16670*/  FMUL R201, R201, R16 ;  /* 0x00000010c9c97220 */ /* 0x000fc80000400000 */
[----:B------:R-:W-:-:S05]  /*16680*/  FFMA R201, R208, R2, R201 ;  /* 0x00000002d0c97223 */ /* 0x000fca00000000c9 */
[----:B------:R-:W-:-:S05]  /*16690*/  F2FP.F16.F32.PACK_AB R201, RZ, R201 ;  /* 0x000000c9ffc9723e */ /* 0x000fca00000000ff */
[----:B------:R0:W-:Y:S01]  /*166a0*/  @P0 STG.E.U16 desc[UR46][R220.64+0xa0], R201 ;  /* 0x0000a0c9dc000986 */ /* 0x0001e2000c10152e */
[----:B------:R-:W-:-:S13]  /*166b0*/  ISETP.GT.AND P0, PT, R0, RZ, P2 ;  /* 0x000000ff0000720c */ /* 0x000fda0001704270 */
[----:B0-----:R-:W-:Y:S05]  /*166c0*/  @!P0 BRA `(.L_x_299) ;  /* 0x0000000000048947 */ /* 0x001fea0003800000 */
[----:B------:R0:W5:Y:S02]  /*166d0*/  LDG.E.LTC128B.U16 R200, desc[UR46][R22.64+0xa2] ;  /* 0x0000a22e16c87981 */ /* 0x000164000c1e1520 */
.L_x_299:
[----:B------:R-:W-:Y:S05]  /*166e0*/  BSYNC B1 ;  /* 0x0000000000017941 */ /* 0x000fea0003800000 */
.L_x_298:
        /* <DEDUP_REMOVED lines=9> */
.L_x_301:
[----:B------:R-:W-:Y:S05]  /*16780*/  BSYNC B1 ;  /* 0x0000000000017941 */ /* 0x000fea0003800000 */
.L_x_300:
        /* <DEDUP_REMOVED lines=9> */
.L_x_303:
[----:B------:R-:W-:Y:S05]  /*16820*/  BSYNC B1 ;  /* 0x0000000000017941 */ /* 0x000fea0003800000 */
.L_x_302:
        /* <DEDUP_REMOVED lines=10> */
.L_x_305:
[----:B------:R-:W-:Y:S05]  /*168d0*/  BSYNC B1 ;  /* 0x0000000000017941 */ /* 0x000fea0003800000 */
.L_x_304:
[----:B-----5:R-:W-:Y:S01]  /*168e0*/  HADD2.F32 R201, -RZ, R200.H0_H0 ;  /* 0x200000c8ffc97230 */ /* 0x020fe20000004100 */
[----:B------:R-:W-:Y:S04]  /*168f0*/  BSSY B1, `(.L_x_306) ;  /* 0x0000009000017945 */ /* 0x000fe80003800000 */
[----:B------:R-:W-:-:S04]  /*16900*/  FMUL R201, R201, R16 ;  /* 0x00000010c9c97220 */ /* 0x000fc80000400000 */
[----:B------:R-:W-:-:S05]  /*16910*/  FFMA R201, R212, R2, R201 ;  /* 0x00000002d4c97223 */ /* 0x000fca00000000c9 */
[----:B------:R-:W-:-:S05]  /*16920*/  F2FP.F16.F32.PACK_AB R201, RZ, R201 ;  /* 0x000000c9ffc9723e */ /* 0x000fca00000000ff */
[----:B------:R0:W-:Y:S01]  /*16930*/  @P0 STG.E.U16 desc[UR46][R220.64+0xb0], R201 ;  /* 0x0000b0c9dc000986 */ /* 0x0001e2000c10152e */
[----:B------:R-:W-:-:S04]  /*16940*/  ISETP.GT.AND P0, PT, R3, 0x59, PT ;  /* 0x000000590300780c */ /* 0x000fc80003f04270 */
[----:B------:R-:W-:-:S13]  /*16950*/  ISETP.GT.AND P5, PT, R0, RZ, P0 ;  /* 0x000000ff0000720c */ /* 0x000fda00007a4270 */
[----:B0-----:R-:W-:Y:S05]  /*16960*/  @!P5 BRA `(.L_x_307) ;  /* 0x000000000004d947 */ /* 0x001fea0003800000 */
[----:B------:R0:W5:Y:S02]  /*16970*/  LDG.E.LTC128B.U16 R200, desc[UR46][R22.64+0xb2] ;  /* 0x0000b22e16c87981 */ /* 0x000164000c1e1520 */
.L_x_307:
[----:B------:R-:W-:Y:S05]  /*16980*/  BSYNC B1 ;  /* 0x0000000000017941 */ /* 0x000fea0003800000 */
.L_x_306:
        /* <DEDUP_REMOVED lines=9> */
.L_x_309:
[----:B------:R-:W-:Y:S05]  /*16a20*/  BSYNC B1 ;  /* 0x0000000000017941 */ /* 0x000fea0003800000 */
.L_x_308:
        /* <DEDUP_REMOVED lines=9> */
.L_x_311:
[----:B------:R-:W-:Y:S05]  /*16ac0*/  BSYNC B1 ;  /* 0x0000000000017941 */ /* 0x000fea0003800000 */
.L_x_310:
[----:B-----5:R-:W-:Y:S01]  /*16ad0*/  HADD2.F32 R201, -RZ, R200.H0_H0 ;  /* 0x200000c8ffc97230 */ /* 0x020fe20000004100 */
[----:B------:R-:W-:Y:S04]  /*16ae0*/  BSSY B1, `(.L_x_312) ;  /* 0x0000009000017945 */ /* 0x000fe80003800000 */
        /* <DEDUP_REMOVED lines=8> */
.L_x_313:
[----:B------:R-:W-:Y:S05]  /*16b70*/  BSYNC B1 ;  /* 0x0000000000017941 */ /* 0x000fea0003800000 */
.L_x_312:
[----:B------:R-:W2:Y:S01]  /*16b80*/  LDL.64 R204, [R1+0x140] ;  /* 0x0001400001cc7983 */ /* 0x000ea20000100a00 */
[----:B-----5:R-:W-:Y:S01]  /*16b90*/  HADD2.F32 R201, -RZ, R200.H0_H0 ;  /* 0x200000c8ffc97230 */ /* 0x020fe20000004100 */
[----:B------:R-:W-:Y:S04]  /*16ba0*/  BSSY B1, `(.L_x_314) ;  /* 0x0000009000017945 */ /* 0x000fe80003800000 */
[----:B------:R-:W-:-:S04]  /*16bb0*/  FMUL R201, R201, R16 ;  /* 0x00000010c9c97220 */ /* 0x000fc80000400000 */
[----:B------:R-:W-:-:S05]  /*16bc0*/  FFMA R201, R184, R2, R201 ;  /* 0x00000002b8c97223 */ /* 0x000fca00000000c9 */
[----:B------:R-:W-:-:S05]  /*16bd0*/  F2FP.F16.F32.PACK_AB R201, RZ, R201 ;  /* 0x000000c9ffc9723e */ /* 0x000fca00000000ff */
[----:B--2---:R2:W-:Y:S01]  /*16be0*/  @P5 STG.E.U16 desc[UR46][R204.64+0x80], R201 ;  /* 0x000080c9cc005986 */ /* 0x0045e2000c10152e */
[----:B------:R-:W-:-:S04]  /*16bf0*/  LOP3.LUT P5, RZ, R17, 0x4, RZ, 0xc0, !PT ;  /* 0x0000000411ff7812 */ /* 0x000fc800078ac0ff */
[----:B------:R-:W-:-:S13]  /*16c00*/  ISETP.GT.AND P5, PT, R0, 0x80, P5 ;  /* 0x000000800000780c */ /* 0x000fda0002fa4270 */
[----:B--2---:R-:W-:Y:S05]  /*16c10*/  @!P5 BRA `(.L_x_315) ;  /* 0x000000000004d947 */ /* 0x004fea0003800000 */
[----:B------:R2:W5:Y:S02]  /*16c20*/  LDG.E.LTC128B.U16 R200, desc[UR46][R18.64+0x82] ;  /* 0x0000822e12c87981 */ /* 0x000564000c1e1520 */
.L_x_315:
[----:B------:R-:W-:Y:S05]  /*16c30*/  BSYNC B1 ;  /* 0x0000000000017941 */ /* 0x000fea0003800000 */
.L_x_314:
        /* <DEDUP_REMOVED lines=10> */
.L_x_317:
[----:B------:R-:W-:Y:S05]  /*16ce0*/  BSYNC B1 ;  /* 0x0000000000017941 */ /* 0x000fea0003800000 */
.L_x_316:
        /* <DEDUP_REMOVED lines=11> */
.L_x_319:
[----:B------:R-:W-:Y:S05]  /*16da0*/  BSYNC B1 ;  /* 0x0000000000017941 */ /* 0x000fea0003800000 */
.L_x_318:
        /* <DEDUP_REMOVED lines=9> */
.L_x_321:
[----:B------:R-:W-:Y:S05]  /*16e40*/  BSYNC B1 ;  /* 0x0000000000017941 */ /* 0x000fea0003800000 */
.L_x_320:
        /* <DEDUP_REMOVED lines=9> */
.L_x_323:
[----:B------:R-:W-:Y:S05]  /*16ee0*/  BSYNC B1 ;  /* 0x0000000000017941 */ /* 0x000fea0003800000 */
.L_x_322:
        /* <DEDUP_REMOVED lines=9> */
.L_x_325:
[----:B------:R-:W-:Y:S05]  /*16f80*/  BSYNC B1 ;  /* 0x0000000000017941 */ /* 0x000fea0003800000 */
.L_x_324:
        /* <DEDUP_REMOVED lines=9> */
.L_x_327:
[----:B------:R-:W-:Y:S05]  /*17020*/  BSYNC B1 ;  /* 0x0000000000017941 */ /* 0x000fea0003800000 */
.L_x_326:
        /* <DEDUP_REMOVED lines=9> */
.L_x_329:
[----:B------:R-:W-:Y:S05]  /*170c0*/  BSYNC B1 ;  /* 0x0000000000017941 */ /* 0x000fea0003800000 */
.L_x_328:
        /* <DEDUP_REMOVED lines=9> */
.L_x_331:
[----:B------:R-:W-:Y:S05]  /*17160*/  BSYNC B1 ;  /* 0x0000000000017941 */ /* 0x000fea0003800000 */
.L_x_330:
        /* <DEDUP_REMOVED lines=9> */
.L_x_333:
[----:B------:R-:W-:Y:S05]  /*17200*/  BSYNC B1 ;  /* 0x0000000000017941 */ /* 0x000fea0003800000 */
.L_x_332:
        /* <DEDUP_REMOVED lines=9> */
.L_x_335:
[----:B------:R-:W-:Y:S05]  /*172a0*/  BSYNC B1 ;  /* 0x0000000000017941 */ /* 0x000fea0003800000 */
.L_x_334:
        /* <DEDUP_REMOVED lines=9> */
.L_x_337:
[----:B------:R-:W-:Y:S05]  /*17340*/  BSYNC B1 ;  /* 0x0000000000017941 */ /* 0x000fea0003800000 */
.L_x_336:
        /* <DEDUP_REMOVED lines=9> */
.L_x_339:
[----:B------:R-:W-:Y:S05]  /*173e0*/  BSYNC B1 ;  /* 0x0000000000017941 */ /* 0x000fea0003800000 */
.L_x_338:
        /* <DEDUP_REMOVED lines=9> */
.L_x_341:
[----:B------:R-:W-:Y:S05]  /*17480*/  BSYNC B1 ;  /* 0x0000000000017941 */ /* 0x000fea0003800000 */
.L_x_340:
        /* <DEDUP_REMOVED lines=9> */
.L_x_343:
[----:B------:R-:W-:Y:S05]  /*17520*/  BSYNC B1 ;  /* 0x0000000000017941 */ /* 0x000fea0003800000 */
.L_x_342:
        /* <DEDUP_REMOVED lines=10> */
.L_x_345:
[----:B------:R-:W-:Y:S05]  /*175d0*/  BSYNC B1 ;  /* 0x0000000000017941 */ /* 0x000fea0003800000 */
.L_x_344:
        /* <DEDUP_REMOVED lines=10> */
.L_x_347:
[----:B------:R-:W-:Y:S05]  /*17680*/  BSYNC B1 ;  /* 0x0000000000017941 */ /* 0x000fea0003800000 */
.L_x_346:
        /* <DEDUP_REMOVED lines=10> */
.L_x_349:
[----:B------:R-:W-:Y:S05]  /*17730*/  BSYNC B1 ;  /* 0x0000000000017941 */ /* 0x000fea0003800000 */
.L_x_348:
        /* <DEDUP_REMOVED lines=10> */
.L_x_351:
[----:B------:R-:W-:Y:S05]  /*177e0*/  BSYNC B1 ;  /* 0x0000000000017941 */ /* 0x000fea0003800000 */
.L_x_350:
        /* <DEDUP_REMOVED lines=9> */
.L_x_353:
[----:B------:R-:W-:Y:S05]  /*17880*/  BSYNC B1 ;  /* 0x0000000000017941 */ /* 0x000fea0003800000 */
.L_x_352:
        /* <DEDUP_REMOVED lines=9> */
.L_x_355:
[----:B------:R-:W-:Y:S05]  /*17920*/  BSYNC B1 ;  /* 0x0000000000017941 */ /* 0x000fea0003800000 */
.L_x_354:
        /* <DEDUP_REMOVED lines=9> */
.L_x_357:
[----:B------:R-:W-:Y:S05]  /*179c0*/  BSYNC B1 ;  /* 0x0000000000017941 */ /* 0x000fea0003800000 */
.L_x_356:
        /* <DEDUP_REMOVED lines=9> */
.L_x_359:
[----:B------:R-:W-:Y:S05]  /*17a60*/  BSYNC B1 ;  /* 0x0000000000017941 */ /* 0x000fea0003800000 */
.L_x_358:
        /* <DEDUP_REMOVED lines=9> */
.L_x_361:
[----:B------:R-:W-:Y:S05]  /*17b00*/  BSYNC B1 ;  /* 0x0000000000017941 */ /* 0x000fea0003800000 */
.L_x_360:
        /* <DEDUP_REMOVED lines=9> */
.L_x_363:
[----:B------:R-:W-:Y:S05]  /*17ba0*/  BSYNC B1 ;  /* 0x0000000000017941 */ /* 0x000fea0003800000 */
.L_x_362:
        /* <DEDUP_REMOVED lines=9> */
.L_x_365:
[----:B------:R-:W-:Y:S05]  /*17c40*/  BSYNC B1 ;  /* 0x0000000000017941 */ /* 0x000fea0003800000 */
.L_x_364:
        /* <DEDUP_REMOVED lines=9> */
.L_x_367:
[----:B------:R-:W-:Y:S05]  /*17ce0*/  BSYNC B1 ;  /* 0x0000000000017941 */ /* 0x000fea0003800000 */
.L_x_366:
        /* <DEDUP_REMOVED lines=9> */
.L_x_369:
[----:B------:R-:W-:Y:S05]  /*17d80*/  BSYNC B1 ;  /* 0x0000000000017941 */ /* 0x000fea0003800000 */
.L_x_368:
        /* <DEDUP_REMOVED lines=9> */
.L_x_371:
[----:B------:R-:W-:Y:S05]  /*17e20*/  BSYNC B1 ;  /* 0x0000000000017941 */ /* 0x000fea0003800000 */
.L_x_370:
        /* <DEDUP_REMOVED lines=9> */
.L_x_373:
[----:B------:R-:W-:Y:S05]  /*17ec0*/  BSYNC B1 ;  /* 0x0000000000017941 */ /* 0x000fea0003800000 */
.L_x_372:
        /* <DEDUP_REMOVED lines=9> */
.L_x_375:
[----:B------:R-:W-:Y:S05]  /*17f60*/  BSYNC B1 ;  /* 0x0000000000017941 */ /* 0x000fea0003800000 */
.L_x_374:
        /* <DEDUP_REMOVED lines=10> */
.L_x_377:
[----:B------:R-:W-:Y:S05]  /*18010*/  BSYNC B1 ;  /* 0x0000000000017941 */ /* 0x000fea0003800000 */
.L_x_376:
        /* <DEDUP_REMOVED lines=10> */
.L_x_379:
[----:B------:R-:W-:Y:S05]  /*180c0*/  BSYNC B1 ;  /* 0x0000000000017941 */ /* 0x000fea0003800000 */
.L_x_378:
        /* <DEDUP_REMOVED lines=10> */
.L_x_381:
[----:B------:R-:W-:Y:S05]  /*18170*/  BSYNC B1 ;  /* 0x0000000000017941 */ /* 0x000fea0003800000 */
.L_x_380:
        /* <DEDUP_REMOVED lines=10> */
.L_x_383:
[----:B------:R-:W-:Y:S05]  /*18220*/  BSYNC B1 ;  /* 0x0000000000017941 */ /* 0x000fea0003800000 */
.L_x_382:
        /* <DEDUP_REMOVED lines=9> */
.L_x_385:
[----:B------:R-:W-:Y:S05]  /*182c0*/  BSYNC B1 ;  /* 0x0000000000017941 */ /* 0x000fea0003800000 */
.L_x_384:
        /* <DEDUP_REMOVED lines=9> */
.L_x_387:
[----:B------:R-:W-:Y:S05]  /*18360*/  BSYNC B1 ;  /* 0x0000000000017941 */ /* 0x000fea0003800000 */
.L_x_386:
        /* <DEDUP_REMOVED lines=9> */
.L_x_389:
[----:B------:R-:W-:Y:S05]  /*18400*/  BSYNC B1 ;  /* 0x0000000000017941 */ /* 0x000fea0003800000 */
.L_x_388:
        /* <DEDUP_REMOVED lines=9> */
.L_x_391:
[----:B------:R-:W-:Y:S05]  /*184a0*/  BSYNC B1 ;  /* 0x0000000000017941 */ /* 0x000fea0003800000 */
.L_x_390:
        /* <DEDUP_REMOVED lines=9> */
.L_x_393:
[----:B------:R-:W-:Y:S05]  /*18540*/  BSYNC B1 ;  /* 0x0000000000017941 */ /* 0x000fea0003800000 */
.L_x_392:
        /* <DEDUP_REMOVED lines=9> */
.L_x_395:
[----:B------:R-:W-:Y:S05]  /*185e0*/  BSYNC B1 ;  /* 0x0000000000017941 */ /* 0x000fea0003800000 */
.L_x_394:
        /* <DEDUP_REMOVED lines=9> */
.L_x_397:
[----:B------:R-:W-:Y:S05]  /*18680*/  BSYNC B1 ;  /* 0x0000000000017941 */ /* 0x000fea0003800000 */
.L_x_396:
        /* <DEDUP_REMOVED lines=9> */
.L_x_399:
[----:B------:R-:W-:Y:S05]  /*18720*/  BSYNC B1 ;  /* 0x0000000000017941 */ /* 0x000fea0003800000 */
.L_x_398:
        /* <DEDUP_REMOVED lines=9> */
.L_x_401:
[----:B------:R-:W-:Y:S05]  /*187c0*/  BSYNC B1 ;  /* 0x0000000000017941 */ /* 0x000fea0003800000 */
.L_x_400:
        /* <DEDUP_REMOVED lines=9> */
.L_x_403:
[----:B------:R-:W-:Y:S05]  /*18860*/  BSYNC B1 ;  /* 0x0000000000017941 */ /* 0x000fea0003800000 */
.L_x_402:
        /* <DEDUP_REMOVED lines=9> */
.L_x_405:
[----:B------:R-:W-:Y:S05]  /*18900*/  BSYNC B1 ;  /* 0x0000000000017941 */ /* 0x000fea0003800000 */
.L_x_404:
        /* <DEDUP_REMOVED lines=9> */
.L_x_407:
[----:B------:R-:W-:Y:S05]  /*189a0*/  BSYNC B1 ;  /* 0x0000000000017941 */ /* 0x000fea0003800000 */
.L_x_406:
[----:B0----5:R-:W-:Y:S01]  /*189b0*/  HADD2.F32 R153, -RZ, R200.H0_H0 ;  /* 0x200000c8ff997230 */ /* 0x021fe20000004100 */
[----:B------:R-:W-:Y:S01]  /*189c0*/  ISETP.GT.AND P3, PT, R3, 0x60, PT ;  /* 0x000000600300780c */ /* 0x000fe20003f64270 */
[----:B------:R-:W-:Y:S03]  /*189d0*/  BSSY B1, `(.L_x_408) ;  /* 0x0000009000017945 */ /* 0x000fe60003800000 */
[----:B------:R-:W-:Y:S01]  /*189e0*/  FMUL R152, R153, R16 ;  /* 0x0000001099987220 */ /* 0x000fe20000400000 */
[----:B------:R-:W-:-:S03]  /*189f0*/  ISETP.GT.AND P1, PT, R0, RZ, P3 ;  /* 0x000000ff0000720c */ /* 0x000fc60001f24270 */
[----:B------:R-:W-:-:S05]  /*18a00*/  FFMA R152, R167, R2, R152 ;  /* 0x00000002a7987223 */ /* 0x000fca0000000098 */
[----:B------:R-:W-:Y:S02]  /*18a10*/  F2FP.F16.F32.PACK_AB R153, RZ, R152 ;  /* 0x00000098ff99723e */ /* 0x000fe400000000ff */
[----:B------:R-:W-:-:S03]  /*18a20*/  P2R R152, PR, RZ, 0x8 ;  /* 0x00000008ff987803 */ /* 0x000fc60000000000 */
[----:B------:R0:W-:Y:S01]  /*18a30*/  @P0 STG.E.U16 desc[UR46][R216.64+0xb2], R153 ;  /* 0x0000b299d8000986 */ /* 0x0001e2000c10152e */
[----:B------:R-:W-:Y:S05]  /*18a40*/  @!P1 BRA `(.L_x_409) ;  /* 0x0000000000049947 */ /* 0x000fea0003800000 */
[----:B------:R0:W5:Y:S02]  /*18a50*/  LDG.E.LTC128B.U16 R200, desc[UR46][R22.64+0xc0] ;  /* 0x0000c02e16c87981 */ /* 0x000164000c1e1520 */
.L_x_409:
[----:B------:R-:W-:Y:S05]  /*18a60*/  BSYNC B1 ;  /* 0x0000000000017941 */ /* 0x000fea0003800000 */
.L_x_408:
[----:B0----5:R-:W-:Y:S01]  /*18a70*/  HADD2.F32 R153, -RZ, R200.H0_H0 ;  /* 0x200000c8ff997230 */ /* 0x021fe20000004100 */
[----:B------:R-:W-:Y:S01]  /*18a80*/  ISETP.GT.AND P2, PT, R3, 0x61, PT ;  /* 0x000000610300780c */ /* 0x000fe20003f44270 */
[----:B------:R-:W-:Y:S03]  /*18a90*/  BSSY B1, `(.L_x_410) ;  /* 0x0000009000017945 */ /* 0x000fe60003800000 */
[----:B------:R-:W-:Y:S01]  /*18aa0*/  FMUL R153, R153, R16 ;  /* 0x0000001099997220 */ /* 0x000fe20000400000 */
[----:B------:R-:W-:Y:S02]  /*18ab0*/  ISETP.GT.AND P0, PT, R0, RZ, P2 ;  /* 0x000000ff0000720c */ /* 0x000fe40001704270 */
[----:B------:R-:W-:Y:S01]  /*18ac0*/  P2R R154, PR, RZ, 0x4 ;  /* 0x00000004ff9a7803 */ /* 0x000fe20000000000 */
[----:B------:R-:W-:-:S05]  /*18ad0*/  FFMA R153, R136, R2, R153 ;  /* 0x0000000288997223 */ /* 0x000fca0000000099 */
[----:B------:R-:W-:-:S05]  /*18ae0*/  F2FP.F16.F32.PACK_AB R153, RZ, R153 ;  /* 0x00000099ff99723e */ /* 0x000fca00000000ff */
[----:B------:R0:W-:Y:S01]  /*18af0*/  @P1 STG.E.U16 desc[UR46][R220.64+0xc0], R153 ;  /* 0x0000c099dc001986 */ /* 0x0001e2000c10152e */
[----:B------:R-:W-:Y:S05]  /*18b00*/  @!P0 BRA `(.L_x_411) ;  /* 0x0000000000048947 */ /* 0x000fea0003800000 */
[----:B------:R0:W5:Y:S02]  /*18b10*/  LDG.E.LTC128B.U16 R200, desc[UR46][R22.64+0xc2] ;  /* 0x0000c22e16c87981 */ /* 0x000164000c1e1520 */
.L_x_411:
[----:B------:R-:W-:Y:S05]  /*18b20*/  BSYNC B1 ;  /* 0x0000000000017941 */ /* 0x000fea0003800000 */
.L_x_410:
        /* <DEDUP_REMOVED lines=9> */
.L_x_413:
[----:B------:R-:W-:Y:S05]  /*18bc0*/  BSYNC B1 ;  /* 0x0000000000017941 */ /* 0x000fea0003800000 */
.L_x_412:
        /* <DEDUP_REMOVED lines=9> */
.L_x_415:
[----:B------:R-:W-:Y:S05]  /*18c60*/  BSYNC B1 ;  /* 0x0000000000017941 */ /* 0x000fea0003800000 */
.L_x_414:
        /* <DEDUP_REMOVED lines=10> */
.L_x_417:
[----:B------:R-:W-:Y:S05]  /*18d10*/  BSYNC B1 ;  /* 0x0000000000017941 */ /* 0x000fea0003800000 */
.L_x_416:
        /* <DEDUP_REMOVED lines=10> */
.L_x_419:
[----:B------:R-:W-:Y:S05]  /*18dc0*/  BSYNC B1 ;  /* 0x0000000000017941 */ /* 0x000fea0003800000 */
.L_x_418:
        /* <DEDUP_REMOVED lines=9> */
.L_x_421:
[----:B------:R-:W-:Y:S05]  /*18e60*/  BSYNC B1 ;  /* 0x0000000000017941 */ /* 0x000fea0003800000 */
.L_x_420:
        /* <DEDUP_REMOVED lines=9> */
.L_x_423:
[----:B------:R-:W-:Y:S05]  /*18f00*/  BSYNC B1 ;  /* 0x0000000000017941 */ /* 0x000fea0003800000 */
.L_x_422:
        /* <DEDUP_REMOVED lines=10> */
.L_x_425:
[----:B------:R-:W-:Y:S05]  /*18fb0*/  BSYNC B1 ;  /* 0x0000000000017941 */ /* 0x000fea0003800000 */
.L_x_424:
        /* <DEDUP_REMOVED lines=10> */
.L_x_427:
[----:B------:R-:W-:Y:S05]  /*19060*/  BSYNC B1 ;  /* 0x0000000000017941 */ /* 0x000fea0003800000 */
.L_x_426:
        /* <DEDUP_REMOVED lines=9> */
.L_x_429:
[----:B------:R-:W-:Y:S05]  /*19100*/  BSYNC B1 ;  /* 0x0000000000017941 */ /* 0x000fea0003800000 */
.L_x_428:
        /* <DEDUP_REMOVED lines=9> */
.L_x_431:
[----:B------:R-:W-:Y:S05]  /*191a0*/  BSYNC B1 ;  /* 0x0000000000017941 */ /* 0x000fea0003800000 */
.L_x_430:
        /* <DEDUP_REMOVED lines=10> */
.L_x_433:
[----:B------:R-:W-:Y:S05]  /*19250*/  BSYNC B1 ;  /* 0x0000000000017941 */ /* 0x000fea0003800000 */
.L_x_432:
        /* <DEDUP_REMOVED lines=10> */
.L_x_435:
[----:B------:R-:W-:Y:S05]  /*19300*/  BSYNC B1 ;  /* 0x0000000000017941 */ /* 0x000fea0003800000 */
.L_x_434:
        /* <DEDUP_REMOVED lines=9> */
.L_x_437:
[----:B------:R-:W-:Y:S05]  /*193a0*/  BSYNC B1 ;  /* 0x0000000000017941 */ /* 0x000fea0003800000 */
.L_x_436:
        /* <DEDUP_REMOVED lines=9> */
.L_x_439:
[----:B------:R-:W-:Y:S05]  /*19440*/  BSYNC B1 ;  /* 0x0000000000017941 */ /* 0x000fea0003800000 */
.L_x_438:
[----:B-----5:R-:W-:Y:S01]  /*19450*/  HADD2.F32 R137, -RZ, R200.H0_H0 ;  /* 0x200000c8ff897230 */ /* 0x020fe20000004100 */
[----:B------:R-:W-:Y:S04]  /*19460*/  BSSY B1, `(.L_x_440) ;  /* 0x0000009000017945 */ /* 0x000fe80003800000 */
[----:B------:R-:W-:-:S04]  /*19470*/  FMUL R136, R137, R16 ;  /* 0x0000001089887220 */ /* 0x000fc80000400000 */
[----:B------:R-:W-:-:S05]  /*19480*/  FFMA R136, R151, R2, R136 ;  /* 0x0000000297887223 */ /* 0x000fca0000000088 */
[----:B------:R-:W-:-:S05]  /*19490*/  F2FP.F16.F32.PACK_AB R136, RZ, R136 ;  /* 0x00000088ff88723e */ /* 0x000fca00000000ff */
[----:B------:R0:W-:Y:S01]  /*194a0*/  @P5 STG.E.U16 desc[UR46][R4.64+0xf2], R136 ;  /* 0x0000f28804005986 */ /* 0x0001e2000c10152e */
[----:B------:R-:W-:-:S04]  /*194b0*/  ISETP.NE.AND P5, PT, R152, RZ, PT ;  /* 0x000000ff9800720c */ /* 0x000fc80003fa5270 */
[----:B------:R-:W-:-:S13]  /*194c0*/  ISETP.GT.AND P5, PT, R0, 0x80, P5 ;  /* 0x000000800000780c */ /* 0x000fda0002fa4270 */
[----:B0-----:R-:W-:Y:S05]  /*194d0*/  @!P5 BRA `(.L_x_441) ;  /* 0x000000000004d947 */ /* 0x001fea0003800000 */
[----:B------:R0:W5:Y:S02]  /*194e0*/  LDG.E.LTC128B.U16 R200, desc[UR46][R18.64+0xc0] ;  /* 0x0000c02e12c87981 */ /* 0x000164000c1e1520 */
.L_x_441:
[----:B------:R-:W-:Y:S05]  /*194f0*/  BSYNC B1 ;  /* 0x0000000000017941 */ /* 0x000fea0003800000 */
.L_x_440:
        /* <DEDUP_REMOVED lines=10> */
.L_x_443:
[----:B------:R-:W-:Y:S05]  /*195a0*/  BSYNC B1 ;  /* 0x0000000000017941 */ /* 0x000fea0003800000 */
.L_x_442:
        /* <DEDUP_REMOVED lines=10> */
.L_x_445:
[----:B------:R-:W-:Y:S05]  /*19650*/  BSYNC B1 ;  /* 0x0000000000017941 */ /* 0x000fea0003800000 */
.L_x_444:
        /* <DEDUP_REMOVED lines=10> */
.L_x_447:
[----:B------:R-:W-:Y:S05]  /*19700*/  BSYNC B1 ;  /* 0x0000000000017941 */ /* 0x000fea0003800000 */
.L_x_446:
        /* <DEDUP_REMOVED lines=9> */
.L_x_449:
[----:B------:R-:W-:Y:S05]  /*197a0*/  BSYNC B1 ;  /* 0x0000000000017941 */ /* 0x000fea0003800000 */
.L_x_448:
        /* <DEDUP_REMOVED lines=9> */
.L_x_451:
[----:B------:R-:W-:Y:S05]  /*19840*/  BSYNC B1 ;  /* 0x0000000000017941 */ /* 0x000fea0003800000 */
.L_x_450:
        /* <DEDUP_REMOVED lines=9> */
.L_x_453:
[----:B------:R-:W-:Y:S05]  /*198e0*/  BSYNC B1 ;  /* 0x0000000000017941 */ /* 0x000fea0003800000 */
.L_x_452:
        /* <DEDUP_REMOVED lines=9> */
.L_x_455:
[----:B------:R-:W-:Y:S05]  /*19980*/  BSYNC B1 ;  /* 0x0000000000017941 */ /* 0x000fea0003800000 */
.L_x_454:
        /* <DEDUP_REMOVED lines=9> */
.L_x_457:
[----:B------:R-:W-:Y:S05]  /*19a20*/  BSYNC B1 ;  /* 0x0000000000017941 */ /* 0x000fea0003800000 */
.L_x_456:
        /* <DEDUP_REMOVED lines=9> */
.L_x_459:
[----:B------:R-:W-:Y:S05]  /*19ac0*/  BSYNC B1 ;  /* 0x0000000000017941 */ /* 0x000fea0003800000 */
.L_x_458:
        /* <DEDUP_REMOVED lines=9> */
.L_x_461:
[----:B------:R-:W-:Y:S05]  /*19b60*/  BSYNC B1 ;  /* 0x0000000000017941 */ /* 0x000fea0003800000 */
.L_x_460:
        /* <DEDUP_REMOVED lines=9> */
.L_x_463:
[----:B------:R-:W-:Y:S05]  /*19c00*/  BSYNC B1 ;  /* 0x0000000000017941 */ /* 0x000fea0003800000 */
.L_x_462:
        /* <DEDUP_REMOVED lines=9> */
.L_x_465:
[----:B------:R-:W-:Y:S05]  /*19ca0*/  BSYNC B1 ;  /* 0x0000000000017941 */ /* 0x000fea0003800000 */
.L_x_464:
        /* <DEDUP_REMOVED lines=9> */
.L_x_467:
[----:B------:R-:W-:Y:S05]  /*19d40*/  BSYNC B1 ;  /* 0x0000000000017941 */ /* 0x000fea0003800000 */
.L_x_466:
        /* <DEDUP_REMOVED lines=9> */
.L_x_469:
[----:B------:R-:W-:Y:S05]  /*19de0*/  BSYNC B1 ;  /* 0x0000000000017941 */ /* 0x000fea0003800000 */
.L_x_468:
        /* <DEDUP_REMOVED lines=9> */
.L_x_471:
[----:B------:R-:W-:Y:S05]  /*19e80*/  BSYNC B1 ;  /* 0x0000000000017941 */ /* 0x000fea0003800000 */
.L_x_470:
        /* <DEDUP_REMOVED lines=10> */
.L_x_473:
[----:B------:R-:W-:Y:S05]  /*19f30*/  BSYNC B1 ;  /* 0x0000000000017941 */ /* 0x000fea0003800000 */
.L_x_472:
        /* <DEDUP_REMOVED lines=10> */
.L_x_475:
[----:B------:R-:W-:Y:S05]  /*19fe0*/  BSYNC B1 ;  /* 0x0000000000017941 */ /* 0x000fea0003800000 */
.L_x_474:
        /* <DEDUP_REMOVED lines=10> */
.L_x_477:
[----:B------:R-:W-:Y:S05]  /*1a090*/  BSYNC B1 ;  /* 0x0000000000017941 */ /* 0x000fea0003800000 */
.L_x_476:
        /* <DEDUP_REMOVED lines=10> */
.L_x_479:
[----:B------:R-:W-:Y:S05]  /*1a140*/  BSYNC B1 ;  /* 0x0000000000017941 */ /* 0x000fea0003800000 */
.L_x_478:
        /* <DEDUP_REMOVED lines=9> */
.L_x_481:
[----:B------:R-:W-:Y:S05]  /*1a1e0*/  BSYNC B1 ;  /* 0x0000000000017941 */ /* 0x000fea0003800000 */
.L_x_480:
        /* <DEDUP_REMOVED lines=9> */
.L_x_483:
[----:B------:R-:W-:Y:S05]  /*1a280*/  BSYNC B1 ;  /* 0x0000000000017941 */ /* 0x000fea0003800000 */
.L_x_482:
        /* <DEDUP_REMOVED lines=9> */
.L_x_485:
[----:B------:R-:W-:Y:S05]  /*1a320*/  BSYNC B1 ;  /* 0x0000000000017941 */ /* 0x000fea0003800000 */
.L_x_484:
        /* <DEDUP_REMOVED lines=9> */
.L_x_487:
[----:B------:R-:W-:Y:S05]  /*1a3c0*/  BSYNC B1 ;  /* 0x0000000000017941 */ /* 0x000fea0003800000 */
.L_x_486:
        /* <DEDUP_REMOVED lines=9> */
.L_x_489:
[----:B------:R-:W-:Y:S05]  /*1a460*/  BSYNC B1 ;  /* 0x0000000000017941 */ /* 0x000fea0003800000 */
.L_x_488:
        /* <DEDUP_REMOVED lines=9> */
.L_x_491:
[----:B------:R-:W-:Y:S05]  /*1a500*/  BSYNC B1 ;  /* 0x0000000000017941 */ /* 0x000fea0003800000 */
.L_x_490:
        /* <DEDUP_REMOVED lines=9> */
.L_x_493:
[----:B------:R-:W-:Y:S05]  /*1a5a0*/  BSYNC B1 ;  /* 0x0000000000017941 */ /* 0x000fea0003800000 */
.L_x_492:
        /* <DEDUP_REMOVED lines=9> */
.L_x_495:
[----:B------:R-:W-:Y:S05]  /*1a640*/  BSYNC B1 ;  /* 0x0000000000017941 */ /* 0x000fea0003800000 */
.L_x_494:
        /* <DEDUP_REMOVED lines=9> */
.L_x_497:
[----:B------:R-:W-:Y:S05]  /*1a6e0*/  BSYNC B1 ;  /* 0x0000000000017941 */ /* 0x000fea0003800000 */
.L_x_496:
        /* <DEDUP_REMOVED lines=9> */
.L_x_499:
[----:B------:R-:W-:Y:S05]  /*1a780*/  BSYNC B1 ;  /* 0x0000000000017941 */ /* 0x000fea0003800000 */
.L_x_498:
        /* <DEDUP_REMOVED lines=9> */
.L_x_501:
[----:B------:R-:W-:Y:S05]  /*1a820*/  BSYNC B1 ;  /* 0x0000000000017941 */ /* 0x000fea0003800000 */
.L_x_500:
        /* <DEDUP_REMOVED lines=9> */
.L_x_503:
[----:B------:R-:W-:Y:S05]  /*1a8c0*/  BSYNC B1 ;  /* 0x0000000000017941 */ /* 0x000fea0003800000 */
.L_x_502:
        /* <DEDUP_REMOVED lines=10> */
.L_x_505:
[----:B------:R-:W-:Y:S05]  /*1a970*/  BSYNC B1 ;  /* 0x0000000000017941 */ /* 0x000fea0003800000 */
.L_x_504:
        /* <DEDUP_REMOVED lines=10> */
.L_x_507:
[----:B------:R-:W-:Y:S05]  /*1aa20*/  BSYNC B1 ;  /* 0x0000000000017941 */ /* 0x000fea0003800000 */
.L_x_506:
        /* <DEDUP_REMOVED lines=10> */
.L_x_509:
[----:B------:R-:W-:Y:S05]  /*1aad0*/  BSYNC B1 ;  /* 0x0000000000017941 */ /* 0x000fea0003800000 */
.L_x_508:
        /* <DEDUP_REMOVED lines=10> */
.L_x_511:
[----:B------:R-:W-:Y:S05]  /*1ab80*/  BSYNC B1 ;  /* 0x0000000000017941 */ /* 0x000fea0003800000 */
.L_x_510:
        /* <DEDUP_REMOVED lines=9> */
.L_x_513:
[----:B------:R-:W-:Y:S05]  /*1ac20*/  BSYNC B1 ;  /* 0x0000000000017941 */ /* 0x000fea0003800000 */
.L_x_512:
        /* <DEDUP_REMOVED lines=9> */
.L_x_515:
[----:B------:R-:W-:Y:S05]  /*1acc0*/  BSYNC B1 ;  /* 0x0000000000017941 */ /* 0x000fea0003800000 */
.L_x_514:
        /* <DEDUP_REMOVED lines=9> */
.L_x_517:
[----:B------:R-:W-:Y:S05]  /*1ad60*/  BSYNC B1 ;  /* 0x0000000000017941 */ /* 0x000fea0003800000 */
.L_x_516:
        /* <DEDUP_REMOVED lines=9> */
.L_x_519:
[----:B------:R-:W-:Y:S05]  /*1ae00*/  BSYNC B1 ;  /* 0x0000000000017941 */ /* 0x000fea0003800000 */
.L_x_518:
        /* <DEDUP_REMOVED lines=9> */
.L_x_521:
[----:B------:R-:W-:Y:S05]  /*1aea0*/  BSYNC B1 ;  /* 0x0000000000017941 */ /* 0x000fea0003800000 */
.L_x_520:
        /* <DEDUP_REMOVED lines=9> */
.L_x_523:
[----:B------:R-:W-:Y:S05]  /*1af40*/  BSYNC B1 ;  /* 0x0000000000017941 */ /* 0x000fea0003800000 */
.L_x_522:
        /* <DEDUP_REMOVED lines=9> */
.L_x_525:
[----:B------:R-:W-:Y:S05]  /*1afe0*/  BSYNC B1 ;  /* 0x0000000000017941 */ /* 0x000fea0003800000 */
.L_x_524:
        /* <DEDUP_REMOVED lines=9> */
.L_x_527:
[----:B------:R-:W-:Y:S05]  /*1b080*/  BSYNC B1 ;  /* 0x0000000000017941 */ /* 0x000fea0003800000 */
.L_x_526:
        /* <DEDUP_REMOVED lines=9> */
.L_x_529:
[----:B------:R-:W-:Y:S05]  /*1b120*/  BSYNC B1 ;  /* 0x0000000000017941 */ /* 0x000fea0003800000 */
.L_x_528:
        /* <DEDUP_REMOVED lines=9> */
.L_x_531:
[----:B------:R-:W-:Y:S05]  /*1b1c0*/  BSYNC B1 ;  /* 0x0000000000017941 */ /* 0x000fea0003800000 */
.L_x_530:
        /* <DEDUP_REMOVED lines=9> */
.L_x_533:
[----:B------:R-:W-:Y:S05]  /*1b260*/  BSYNC B1 ;  /* 0x0000000000017941 */ /* 0x000fea0003800000 */
.L_x_532:
        /* <DEDUP_REMOVED lines=9> */
.L_x_535:
[----:B------:R-:W-:Y:S05]  /*1b300*/  BSYNC B1 ;  /* 0x0000000000017941 */ /* 0x000fea0003800000 */
.L_x_534:
        /* <DEDUP_REMOVED lines=11> */
.L_x_537:
[----:B------:R-:W-:Y:S05]  /*1b3c0*/  BSYNC B1 ;  /* 0x0000000000017941 */ /* 0x000fea0003800000 */
.L_x_536:
        /* <DEDUP_REMOVED lines=11> */
.L_x_539:
[----:B------:R-:W-:Y:S05]  /*1b480*/  BSYNC B1 ;  /* 0x0000000000017941 */ /* 0x000fea0003800000 */
.L_x_538:
        /* <DEDUP_REMOVED lines=9> */
.L_x_541:
[----:B------:R-:W-:Y:S05]  /*1b520*/  BSYNC B1 ;  /* 0x0000000000017941 */ /* 0x000fea0003800000 */
.L_x_540:
        /* <DEDUP_REMOVED lines=9> */
.L_x_543:
[----:B------:R-:W-:Y:S05]  /*1b5c0*/  BSYNC B1 ;  /* 0x0000000000017941 */ /* 0x000fea0003800000 */
.L_x_542:
        /* <DEDUP_REMOVED lines=10> */
.L_x_545:
[----:B------:R-:W-:Y:S05]  /*1b670*/  BSYNC B1 ;  /* 0x0000000000017941 */ /* 0x000fea0003800000 */
.L_x_544:
        /* <DEDUP_REMOVED lines=10> */
.L_x_547:
[----:B------:R-:W-:Y:S05]  /*1b720*/  BSYNC B1 ;  /* 0x0000000000017941 */ /* 0x000fea0003800000 */
.L_x_546:
        /* <DEDUP_REMOVED lines=9> */
.L_x_549:
[----:B------:R-:W-:Y:S05]  /*1b7c0*/  BSYNC B1 ;  /* 0x0000000000017941 */ /* 0x000fea0003800000 */
.L_x_548:
        /* <DEDUP_REMOVED lines=9> */
.L_x_551:
[----:B------:R-:W-:Y:S05]  /*1b860*/  BSYNC B1 ;  /* 0x0000000000017941 */ /* 0x000fea0003800000 */
.L_x_550:
        /* <DEDUP_REMOVED lines=10> */
.L_x_553:
[----:B------:R-:W-:Y:S05]  /*1b910*/  BSYNC B1 ;  /* 0x0000000000017941 */ /* 0x000fea0003800000 */
.L_x_552:
        /* <DEDUP_REMOVED lines=10> */
.L_x_555:
[----:B------:R-:W-:Y:S05]  /*1b9c0*/  BSYNC B1 ;  /* 0x0000000000017941 */ /* 0x000fea0003800000 */
.L_x_554:
        /* <DEDUP_REMOVED lines=9> */
.L_x_557:
[----:B------:R-:W-:Y:S05]  /*1ba60*/  BSYNC B1 ;  /* 0x0000000000017941 */ /* 0x000fea0003800000 */
.L_x_556:
        /* <DEDUP_REMOVED lines=9> */
.L_x_559:
[----:B------:R-:W-:Y:S05]  /*1bb00*/  BSYNC B1 ;  /* 0x0000000000017941 */ /* 0x000fea0003800000 */
.L_x_558:
        /* <DEDUP_REMOVED lines=10> */
.L_x_561:
[----:B------:R-:W-:Y:S05]  /*1bbb0*/  BSYNC B1 ;  /* 0x0000000000017941 */ /* 0x000fea0003800000 */
.L_x_560:
        /* <DEDUP_REMOVED lines=10> */
.L_x_563:
[----:B------:R-:W-:Y:S05]  /*1bc60*/  BSYNC B1 ;  /* 0x0000000000017941 */ /* 0x000fea0003800000 */
.L_x_562:
[----:B-----5:R-:W-:Y:S01]  /*1bc70*/  HADD2.F32 R3, -RZ, R200.H0_H0 ;  /* 0x200000c8ff037230 */ /* 0x020fe20000004100 */
[----:B------:R-:W-:Y:S04]  /*1bc80*/  BSSY B1, `(.L_x_564) ;  /* 0x0000008000017945 */ /* 0x000fe80003800000 */
[----:B0-----:R-:W-:-:S04]  /*1bc90*/  FMUL R22, R3, R16 ;  /* 0x0000001003167220 */ /* 0x001fc80000400000 */
[----:B------:R-:W-:-:S05]  /*1bca0*/  FFMA R22, R85, R2, R22 ;  /* 0x0000000255167223 */ /* 0x000fca0000000016 */
[----:B------:R-:W-:-:S05]  /*1bcb0*/  F2FP.F16.F32.PACK_AB R22, RZ, R22 ;  /* 0x00000016ff16723e */ /* 0x000fca00000000ff */
[----:B------:R0:W-:Y:S01]  /*1bcc0*/  @P5 STG.E.U16 desc[UR46][R220.64+0x132], R22 ;  /* 0x00013216dc005986 */ /* 0x0001e2000c10152e */
[----:B------:R-:W-:-:S13]  /*1bcd0*/  ISETP.GT.AND P5, PT, R0, 0x8, P1 ;  /* 0x000000080000780c */ /* 0x000fda0000fa4270 */
[----:B0-----:R-:W-:Y:S05]  /*1bce0*/  @!P5 BRA `(.L_x_565) ;  /* 0x000000000004d947 */ /* 0x001fea0003800000 */
[----:B------:R0:W5:Y:S02]  /*1bcf0*/  LDG.E.LTC128B.U16 R200, desc[UR46][R20.64+0x130] ;  /* 0x0001302e14c87981 */ /* 0x000164000c1e1520 */
.L_x_565:
[----:B------:R-:W-:Y:S05]  /*1bd00*/  BSYNC B1 ;  /* 0x0000000000017941 */ /* 0x000fea0003800000 */
.L_x_564:
        /* <DEDUP_REMOVED lines=9> */
.L_x_567:
[----:B------:R-:W-:Y:S05]  /*1bda0*/  BSYNC B1 ;  /* 0x0000000000017941 */ /* 0x000fea0003800000 */
.L_x_566:
[----:B-----5:R-:W-:Y:S01]  /*1bdb0*/  HADD2.F32 R3, -RZ, R200.H0_H0 ;  /* 0x200000c8ff037230 */ /* 0x020fe20000004100 */
[----:B------:R-:W-:Y:S04]  /*1bdc0*/  BSSY B1, `(.L_x_568) ;  /* 0x0000009000017945 */ /* 0x000fe80003800000 */
[----:B0-----:R-:W-:-:S04]  /*1bdd0*/  FMUL R20, R3, R16 ;  /* 0x0000001003147220 */ /* 0x001fc80000400000 */
[----:B------:R-:W-:-:S05]  /*1bde0*/  FFMA R20, R87, R2, R20 ;  /* 0x0000000257147223 */ /* 0x000fca0000000014 */
[----:B------:R-:W-:-:S05]  /*1bdf0*/  F2FP.F16.F32.PACK_AB R20, RZ, R20 ;  /* 0x00000014ff14723e */ /* 0x000fca00000000ff */
[----:B------:R0:W-:Y:S01]  /*1be00*/  @P5 STG.E.U16 desc[UR46][R4.64+0x132], R20 ;  /* 0x0001321404005986 */ /* 0x0001e2000c10152e */
[----:B------:R-:W-:-:S04]  /*1be10*/  ISETP.NE.AND P5, PT, R88, RZ, PT ;  /* 0x000000ff5800720c */ /* 0x000fc80003fa5270 */
[----:B------:R-:W-:-:S13]  /*1be20*/  ISETP.GT.AND P5, PT, R0, 0x80, P5 ;  /* 0x000000800000780c */ /* 0x000fda0002fa4270 */
[----:B0-----:R-:W-:Y:S05]  /*1be30*/  @!P5 BRA `(.L_x_569) ;  /* 0x000000000004d947 */ /* 0x001fea0003800000 */
[----:B------:R0:W5:Y:S02]  /*1be40*/  LDG.E.LTC128B.U16 R200, desc[UR46][R18.64+0x100] ;  /* 0x0001002e12c87981 */ /* 0x000164000c1e1520 */
.L_x_569:
[----:B------:R-:W-:Y:S05]  /*1be50*/  BSYNC B1 ;  /* 0x0000000000017941 */ /* 0x000fea0003800000 */
.L_x_568:
        /* <DEDUP_REMOVED lines=10> */
.L_x_571:
[----:B------:R-:W-:Y:S05]  /*1bf00*/  BSYNC B1 ;  /* 0x0000000000017941 */ /* 0x000fea0003800000 */
.L_x_570:
        /* <DEDUP_REMOVED lines=10> */
.L_x_573:
[----:B------:R-:W-:Y:S05]  /*1bfb0*/  BSYNC B1 ;  /* 0x0000000000017941 */ /* 0x000fea0003800000 */
.L_x_572:
        /* <DEDUP_REMOVED lines=10> */
.L_x_575:
[----:B------:R-:W-:Y:S05]  /*1c060*/  BSYNC B1 ;  /* 0x0000000000017941 */ /* 0x000fea0003800000 */
.L_x_574:
        /* <DEDUP_REMOVED lines=9> */
.L_x_577:
[----:B------:R-:W-:Y:S05]  /*1c100*/  BSYNC B1 ;  /* 0x0000000000017941 */ /* 0x000fea0003800000 */
.L_x_576:
        /* <DEDUP_REMOVED lines=9> */
.L_x_579:
[----:B------:R-:W-:Y:S05]  /*1c1a0*/  BSYNC B1 ;  /* 0x0000000000017941 */ /* 0x000fea0003800000 */
.L_x_578:
        /* <DEDUP_REMOVED lines=9> */
.L_x_581:
[----:B------:R-:W-:Y:S05]  /*1c240*/  BSYNC B1 ;  /* 0x0000000000017941 */ /* 0x000fea0003800000 */
.L_x_580:
        /* <DEDUP_REMOVED lines=9> */
.L_x_583:
[----:B------:R-:W-:Y:S05]  /*1c2e0*/  BSYNC B1 ;  /* 0x0000000000017941 */ /* 0x000fea0003800000 */
.L_x_582:
        /* <DEDUP_REMOVED lines=9> */
.L_x_585:
[----:B------:R-:W-:Y:S05]  /*1c380*/  BSYNC B1 ;  /* 0x0000000000017941 */ /* 0x000fea0003800000 */
.L_x_584:
        /* <DEDUP_REMOVED lines=9> */
.L_x_587:
[----:B------:R-:W-:Y:S05]  /*1c420*/  BSYNC B1 ;  /* 0x0000000000017941 */ /* 0x000fea0003800000 */
.L_x_586:
        /* <DEDUP_REMOVED lines=9> */
.L_x_589:
[----:B------:R-:W-:Y:S05]  /*1c4c0*/  BSYNC B1 ;  /* 0x0000000000017941 */ /* 0x000fea0003800000 */
.L_x_588:
        /* <DEDUP_REMOVED lines=9> */
.L_x_591:
[----:B------:R-:W-:Y:S05]  /*1c560*/  BSYNC B1 ;  /* 0x0000000000017941 */ /* 0x000fea0003800000 */
.L_x_590:
        /* <DEDUP_REMOVED lines=9> */
.L_x_593:
[----:B------:R-:W-:Y:S05]  /*1c600*/  BSYNC B1 ;  /* 0x0000000000017941 */ /* 0x000fea0003800000 */
.L_x_592:
        /* <DEDUP_REMOVED lines=9> */
.L_x_595:
[----:B------:R-:W-:Y:S05]  /*1c6a0*/  BSYNC B1 ;  /* 0x0000000000017941 */ /* 0x000fea0003800000 */
.L_x_594:
        /* <DEDUP_REMOVED lines=9> */
.L_x_597:
[----:B------:R-:W-:Y:S05]  /*1c740*/  BSYNC B1 ;  /* 0x0000000000017941 */ /* 0x000fea0003800000 */
.L_x_596:
        /* <DEDUP_REMOVED lines=9> */
.L_x_599:
[----:B------:R-:W-:Y:S05]  /*1c7e0*/  BSYNC B1 ;  /* 0x0000000000017941 */ /* 0x000fea0003800000 */
.L_x_598:
        /* <DEDUP_REMOVED lines=10> */
.L_x_601:
[----:B------:R-:W-:Y:S05]  /*1c890*/  BSYNC B1 ;  /* 0x0000000000017941 */ /* 0x000fea0003800000 */
.L_x_600:
        /* <DEDUP_REMOVED lines=10> */
.L_x_603:
[----:B------:R-:W-:Y:S05]  /*1c940*/  BSYNC B1 ;  /* 0x0000000000017941 */ /* 0x000fea0003800000 */
.L_x_602:
        /* <DEDUP_REMOVED lines=10> */
.L_x_605:
[----:B------:R-:W-:Y:S05]  /*1c9f0*/  BSYNC B1 ;  /* 0x0000000000017941 */ /* 0x000fea0003800000 */
.L_x_604:
        /* <DEDUP_REMOVED lines=10> */
.L_x_607:
[----:B------:R-:W-:Y:S05]  /*1caa0*/  BSYNC B1 ;  /* 0x0000000000017941 */ /* 0x000fea0003800000 */
.L_x_606:
        /* <DEDUP_REMOVED lines=9> */
.L_x_609:
[----:B------:R-:W-:Y:S05]  /*1cb40*/  BSYNC B1 ;  /* 0x0000000000017941 */ /* 0x000fea0003800000 */
.L_x_608:
        /* <DEDUP_REMOVED lines=9> */
.L_x_611:
[----:B------:R-:W-:Y:S05]  /*1cbe0*/  BSYNC B1 ;  /* 0x0000000000017941 */ /* 0x000fea0003800000 */
.L_x_610:
        /* <DEDUP_REMOVED lines=9> */
.L_x_613:
[----:B------:R-:W-:Y:S05]  /*1cc80*/  BSYNC B1 ;  /* 0x0000000000017941 */ /* 0x000fea0003800000 */
.L_x_612:
        /* <DEDUP_REMOVED lines=9> */
.L_x_615:
[----:B------:R-:W-:Y:S05]  /*1cd20*/  BSYNC B1 ;  /* 0x0000000000017941 */ /* 0x000fea0003800000 */
.L_x_614:
        /* <DEDUP_REMOVED lines=9> */
.L_x_617:
[----:B------:R-:W-:Y:S05]  /*1cdc0*/  BSYNC B1 ;  /* 0x0000000000017941 */ /* 0x000fea0003800000 */
.L_x_616:
        /* <DEDUP_REMOVED lines=9> */
.L_x_619:
[----:B------:R-:W-:Y:S05]  /*1ce60*/  BSYNC B1 ;  /* 0x0000000000017941 */ /* 0x000fea0003800000 */
.L_x_618:
        /* <DEDUP_REMOVED lines=9> */
.L_x_621:
[----:B------:R-:W-:Y:S05]  /*1cf00*/  BSYNC B1 ;  /* 0x0000000000017941 */ /* 0x000fea0003800000 */
.L_x_620:
        /* <DEDUP_REMOVED lines=9> */
.L_x_623:
[----:B------:R-:W-:Y:S05]  /*1cfa0*/  BSYNC B1 ;  /* 0x0000000000017941 */ /* 0x000fea0003800000 */
.L_x_622:
        /* <DEDUP_REMOVED lines=9> */
.L_x_625:
[----:B------:R-:W-:Y:S05]  /*1d040*/  BSYNC B1 ;  /* 0x0000000000017941 */ /* 0x000fea0003800000 */
.L_x_624:
        /* <DEDUP_REMOVED lines=9> */
.L_x_627:
[----:B------:R-:W-:Y:S05]  /*1d0e0*/  BSYNC B1 ;  /* 0x0000000000017941 */ /* 0x000fea0003800000 */
.L_x_626:
        /* <DEDUP_REMOVED lines=9> */
.L_x_629:
[----:B------:R-:W-:Y:S05]  /*1d180*/  BSYNC B1 ;  /* 0x0000000000017941 */ /* 0x000fea0003800000 */
.L_x_628:
        /* <DEDUP_REMOVED lines=9> */
.L_x_631:
[----:B------:R-:W-:Y:S05]  /*1d220*/  BSYNC B1 ;  /* 0x0000000000017941 */ /* 0x000fea0003800000 */
.L_x_630:
        /* <DEDUP_REMOVED lines=10> */
.L_x_633:
[----:B------:R-:W-:Y:S05]  /*1d2d0*/  BSYNC B1 ;  /* 0x0000000000017941 */ /* 0x000fea0003800000 */
.L_x_632:
        /* <DEDUP_REMOVED lines=10> */
.L_x_635:
[----:B------:R-:W-:Y:S05]  /*1d380*/  BSYNC B1 ;  /* 0x0000000000017941 */ /* 0x000fea0003800000 */
.L_x_634:
        /* <DEDUP_REMOVED lines=10> */
.L_x_637:
[----:B------:R-:W-:Y:S05]  /*1d430*/  BSYNC B1 ;  /* 0x0000000000017941 */ /* 0x000fea0003800000 */
.L_x_636:
        /* <DEDUP_REMOVED lines=10> */
.L_x_639:
[----:B------:R-:W-:Y:S05]  /*1d4e0*/  BSYNC B1 ;  /* 0x0000000000017941 */ /* 0x000fea0003800000 */
.L_x_638:
        /* <DEDUP_REMOVED lines=9> */
.L_x_641:
[----:B------:R-:W-:Y:S05]  /*1d580*/  BSYNC B1 ;  /* 0x0000000000017941 */ /* 0x000fea0003800000 */
.L_x_640:
        /* <DEDUP_REMOVED lines=9> */
.L_x_643:
[----:B------:R-:W-:Y:S05]  /*1d620*/  BSYNC B1 ;  /* 0x0000000000017941 */ /* 0x000fea0003800000 */
.L_x_642:
        /* <DEDUP_REMOVED lines=9> */
.L_x_645:
[----:B------:R-:W-:Y:S05]  /*1d6c0*/  BSYNC B1 ;  /* 0x0000000000017941 */ /* 0x000fea0003800000 */
.L_x_644:
        /* <DEDUP_REMOVED lines=9> */
.L_x_647:
[----:B------:R-:W-:Y:S05]  /*1d760*/  BSYNC B1 ;  /* 0x0000000000017941 */ /* 0x000fea0003800000 */
.L_x_646:
        /* <DEDUP_REMOVED lines=9> */
.L_x_649:
[----:B------:R-:W-:Y:S05]  /*1d800*/  BSYNC B1 ;  /* 0x0000000000017941 */ /* 0x000fea0003800000 */
.L_x_648:
        /* <DEDUP_REMOVED lines=9> */
.L_x_651:
[----:B------:R-:W-:Y:S05]  /*1d8a0*/  BSYNC B1 ;  /* 0x0000000000017941 */ /* 0x000fea0003800000 */
.L_x_650:
        /* <DEDUP_REMOVED lines=9> */
.L_x_653:
[----:B------:R-:W-:Y:S05]  /*1d940*/  BSYNC B1 ;  /* 0x0000000000017941 */ /* 0x000fea0003800000 */
.L_x_652:
        /* <DEDUP_REMOVED lines=9> */
.L_x_655:
[----:B------:R-:W-:Y:S05]  /*1d9e0*/  BSYNC B1 ;  /* 0x0000000000017941 */ /* 0x000fea0003800000 */
.L_x_654:
        /* <DEDUP_REMOVED lines=9> */
.L_x_657:
[----:B------:R-:W-:Y:S05]  /*1da80*/  BSYNC B1 ;  /* 0x0000000000017941 */ /* 0x000fea0003800000 */
.L_x_656:
        /* <DEDUP_REMOVED lines=9> */
.L_x_659:
[----:B------:R-:W-:Y:S05]  /*1db20*/  BSYNC B1 ;  /* 0x0000000000017941 */ /* 0x000fea0003800000 */
.L_x_658:
        /* <DEDUP_REMOVED lines=9> */
.L_x_661:
[----:B------:R-:W-:Y:S05]  /*1dbc0*/  BSYNC B1 ;  /* 0x0000000000017941 */ /* 0x000fea0003800000 */
.L_x_660:
        /* <DEDUP_REMOVED lines=9> */
.L_x_663:
[----:B------:R-:W-:Y:S05]  /*1dc60*/  BSYNC B1 ;  /* 0x0000000000017941 */ /* 0x000fea0003800000 */
.L_x_662:
[----:B------:R-:W-:Y:S05]  /*1dc70*/  @!P0 BRA `(.L_x_664) ;  /* 0x00000064006c8947 */ /* 0x000fea0003800000 */
[----:B0----5:R-:W-:-:S05]  /*1dc80*/  HADD2.F32 R3, -RZ, R200.H0_H0 ;  /* 0x200000c8ff037230 */ /* 0x021fca0000004100 */
[----:B------:R-:W-:-:S04]  /*1dc90*/  FMUL R0, R3, R16 ;  /* 0x0000001003007220 */ /* 0x000fc80000400000 */
[----:B------:R-:W-:-:S05]  /*1dca0*/  FFMA R0, R39, R2, R0 ;  /* 0x0000000227007223 */ /* 0x000fca0000000000 */
[----:B------:R-:W-:-:S05]  /*1dcb0*/  F2FP.F16.F32.PACK_AB R0, RZ, R0 ;  /* 0x00000000ff00723e */ /* 0x000fca00000000ff */
[----:B------:R0:W-:Y:S01]  /*1dcc0*/  STG.E.U16 desc[UR46][R216.64+0x132], R0 ;  /* 0x00013200d8007986 */ /* 0x0001e2000c10152e */
[----:B------:R-:W-:Y:S05]  /*1dcd0*/  BRA `(.L_x_664) ;  /* 0x0000006400547947 */ /* 0x000fea0003800000 */
.L_x_33:
[----:B------:R-:W2:Y:S01]  /*1dce0*/  LDL.LU R9, [R1+0x184] ;  /* 0x0001840001097983 */ /* 0x000ea20000300800 */
[----:B------:R-:W-:-:S03]  /*1dcf0*/  ULDC.64 UR4, c[0x0][0x5c0] ;  /* 0x0001700000047ab9 */ /* 0x000fc60000000a00 */
[----:B------:R-:W3:Y:S04]  /*1dd00*/  LDL.LU R6, [R1+0x188] ;  /* 0x0001880001067983 */ /* 0x000ee80000300800 */
[----:B------:R-:W4:Y:S04]  /*1dd10*/  LDL.LU R8, [R1+0x18c] ;  /* 0x00018c0001087983 */ /* 0x000f280000300800 */
[----:B------:R-:W5:Y:S01]  /*1dd20*/  LDL.LU R7, [R1+0x180] ;  /* 0x0001800001077983 */ /* 0x000f620000300800 */
[C---:B------:R-:W-:Y:S02]  /*1dd30*/  LEA R12, P1, R4.reuse, UR4, 0x1 ;  /* 0x00000004040c7c11 */ /* 0x040fe4000f8208ff */
[----:B------:R-:W-:Y:S01]  /*1dd40*/  ISETP.GT.AND P4, PT, R3, 0x1, PT ;  /* 0x000000010300780c */ /* 0x000fe20003f84270 */
[----:B------:R-:W-:Y:S01]  /*1dd50*/  USHF.L.U32 UR11, UR8, 0x4, URZ ;  /* 0x00000004080b7899 */ /* 0x000fe2000800063f */
[----:B------:R-:W-:Y:S01]  /*1dd60*/  LEA.HI.X R13, R4, UR5, R18, 0x1, P1 ;  /* 0x00000005040d7c11 */ /* 0x000fe200088f0c12 */
[----:B------:R-:W5:Y:S01]  /*1dd70*/  LDL.LU R234, [R1+0x19c] ;  /* 0x00019c0001ea7983 */ /* 0x000f620000300800 */
[----:B------:R-:W-:-:S02]  /*1dd80*/  ISETP.GT.AND P1, PT, R0, RZ, P4 ;  /* 0x000000ff0000720c */ /* 0x000fc40002724270 */
[----:B------:R-:W-:Y:S01]  /*1dd90*/  ISETP.GT.AND P3, PT, R0, 0x8, P5 ;  /* 0x000000080000780c */ /* 0x000fe20002f64270 */
[----:B------:R-:W5:Y:S01]  /*1dda0*/  LDL.LU R233, [R1+0x1a0] ;  /* 0x0001a00001e97983 */ /* 0x000f620000300800 */
[----:B------:R-:W-:-:S03]  /*1ddb0*/  USHF.L.U64.HI UR5, UR8, 0x4, UR9 ;  /* 0x0000000408057899 */ /* 0x000fc60008010209 */
[----:B------:R-:W5:Y:S04]  /*1ddc0*/  LDL.LU R232, [R1+0x1a4] ;  /* 0x0001a40001e87983 */ /* 0x000f680000300800 */
[----:B------:R-:W5:Y:S04]  /*1ddd0*/  LDL.LU R23, [R1+0x1a8] ;  /* 0x0001a80001177983 */ /* 0x000f680000300800 */
[----:B------:R-:W5:Y:S04]  /*1dde0*/  LDL.LU R22, [R1+0x1ac] ;  /* 0x0001ac0001167983 */ /* 0x000f680000300800 */
[----:B------:R-:W5:Y:S04]  /*1ddf0*/  LDL.LU R21, [R1+0x1b0] ;  /* 0x0001b00001157983 */ /* 0x000f680000300800 */
[----:B------:R-:W5:Y:S04]  /*1de00*/  LDL.LU R20, [R1+0x1b4] ;  /* 0x0001b40001147983 */ /* 0x000f680000300800 */
[----:B------:R-:W5:Y:S04]  /*1de10*/  LDL.LU R19, [R1+0x1b8] ;  /* 0x0001b80001137983 */ /* 0x000f680000300800 */
[----:B------:R-:W5:Y:S04]  /*1de20*/  LDL.LU R15, [R1+0x1bc] ;  /* 0x0001bc00010f7983 */ /* 0x000f680000300800 */
[----:B------:R-:W5:Y:S04]  /*1de30*/  LDL.LU R11, [R1+0x144] ;  /* 0x00014400010b7983 */ /* 0x000f680000300800 */
[----:B------:R-:W5:Y:S01]  /*1de40*/  LDL.LU R18, [R1+0x198] ;  /* 0x0001980001127983 */ /* 0x000f620000300800 */
[-C--:B--2---:R-:W-:Y:S01]  /*1de50*/  FMUL R4, R9, R2.reuse ;  /* 0x0000000209047220 */ /* 0x084fe20000400000 */
[----:B---3--:R-:W-:-:S04]  /*1de60*/  FMUL R6, R6, R2 ;  /* 0x0000000206067220 */ /* 0x008fc80000400000 */
[----:B------:R-:W-:Y:S01]  /*1de70*/  F2FP.F16.F32.PACK_AB R4, RZ, R4 ;  /* 0x00000004ff04723e */ /* 0x000fe200000000ff */
[----:B----4-:R-:W-:Y:S01]  /*1de80*/  FMUL R5, R8, R2 ;  /* 0x0000000208057220 */ /* 0x010fe20000400000 */
[----:B------:R-:W-:Y:S02]  /*1de90*/  IADD3 R8, P2, R12, UR11, RZ ;  /* 0x0000000b0c087c10 */ /* 0x000fe4000ff5e0ff */
[----:B------:R-:W-:Y:S01]  /*1dea0*/  F2FP.F16.F32.PACK_AB R6, RZ, R6 ;  /* 0x00000006ff06723e */ /* 0x000fe200000000ff */
[----:B-----5:R-:W-:Y:S01]  /*1deb0*/  FMUL R7, R7, R2 ;  /* 0x0000000207077220 */ /* 0x020fe20000400000 */
[----:B------:R-:W-:Y:S01]  /*1dec0*/  IADD3.X R9, R13, UR5, RZ, P2, !PT ;  /* 0x000000050d097c10 */ /* 0x000fe200097fe4ff */
[----:B------:R-:W-:Y:S01]  /*1ded0*/  @P1 STG.E.U16 desc[UR46][R12.64+0x2], R4 ;  /* 0x000002040c001986 */ /* 0x000fe2000c10152e */
[----:B------:R-:W-:Y:S02]  /*1dee0*/  F2FP.F16.F32.PACK_AB R5, RZ, R5 ;  /* 0x00000005ff05723e */ /* 0x000fe400000000ff */
[----:B------:R-:W-:-:S05]  /*1def0*/  F2FP.F16.F32.PACK_AB R7, RZ, R7 ;  /* 0x00000007ff07723e */ /* 0x000fca00000000ff */
[----:B------:R1:W-:Y:S04]  /*1df00*/  @P0 STG.E.U16 desc[UR46][R12.64], R7 ;  /* 0x000000070c000986 */ /* 0x0003e8000c10152e */
[----:B------:R2:W-:Y:S04]  /*1df10*/  @P3 STG.E.U16 desc[UR46][R8.64], R6 ;  /* 0x0000000608003986 */ /* 0x0005e8000c10152e */
[----:B-1----:R-:W3:Y:S04]  /*1df20*/  LDL.LU R7, [R1+0x140] ;  /* 0x0001400001077983 */ /* 0x002ee80000300800 */
[----:B------:R-:W4:Y:S04]  /*1df30*/  LDL.LU R4, [R1+0x194] ;  /* 0x0001940001047983 */ /* 0x000f280000300800 */
[----:B--2---:R-:W2:Y:S01]  /*1df40*/  LDL.LU R6, [R1+0x190] ;  /* 0x0001900001067983 */ /* 0x004ea20000300800 */
[----:B------:R-:W-:-:S02]  /*1df50*/  ISETP.GT.AND P0, PT, R0, 0x8, P4 ;  /* 0x000000080000780c */ /* 0x000fc40002704270 */
[C---:B------:R-:W-:Y:S02]  /*1df60*/  ISETP.GT.AND P2, PT, R3.reuse, 0x8, PT ;  /* 0x000000080300780c */ /* 0x040fe40003f44270 */
[----:B------:R-:W-:Y:S02]  /*1df70*/  ISETP.GT.AND P4, PT, R3, 0x9, PT ;  /* 0x000000090300780c */ /* 0x000fe40003f84270 */
[C---:B------:R-:W-:Y:S02]  /*1df80*/  ISETP.GT.AND P3, PT, R0.reuse, 0x8, P2 ;  /* 0x000000080000780c */ /* 0x040fe40001764270 */
[----:B------:R-:W-:-:S05]  /*1df90*/  ISETP.GT.AND P1, PT, R0, RZ, P4 ;  /* 0x000000ff0000720c */ /* 0x000fca0002724270 */
[----:B------:R4:W-:Y:S01]  /*1dfa0*/  @P0 STG.E.U16 desc[UR46][R8.64+0x2], R5 ;  /* 0x0000020508000986 */ /* 0x0009e2000c10152e */
[----:B------:R-:W-:Y:S01]  /*1dfb0*/  ISETP.GT.AND P0, PT, R0, RZ, P2 ;  /* 0x000000ff0000720c */ /* 0x000fe20001704270 */
[----:B------:R-:W-:Y:S01]  /*1dfc0*/  UIMAD UR4, UR9, 0xf0, URZ ;  /* 0x000000f0090478a4 */ /* 0x000fe2000f8e023f */
[-C--:B----4-:R-:W-:Y:S01]  /*1dfd0*/  FMUL R5, R4, R2.reuse ;  /* 0x0000000204057220 */ /* 0x090fe20000400000 */
[-C--:B------:R-:W-:Y:S02]  /*1dfe0*/  FMUL R4, R18, R2.reuse ;  /* 0x0000000212047220 */ /* 0x080fe40000400000 */
[----:B------:R-:W4:Y:S01]  /*1dff0*/  LDL.LU R18, [R1+0x158] ;  /* 0x0001580001127983 */ /* 0x000f220000300800 */
[----:B--2---:R-:W-:Y:S01]  /*1e000*/  FMUL R6, R6, R2 ;  /* 0x0000000206067220 */ /* 0x004fe20000400000 */
[----:B------:R-:W-:Y:S02]  /*1e010*/  F2FP.F16.F32.PACK_AB R5, RZ, R5 ;  /* 0x00000005ff05723e */ /* 0x000fe400000000ff */
[----:B------:R-:W-:-:S02]  /*1e020*/  F2FP.F16.F32.PACK_AB R4, RZ, R4 ;  /* 0x00000004ff04723e */ /* 0x000fc400000000ff */
[----:B------:R-:W-:Y:S01]  /*1e030*/  F2FP.F16.F32.PACK_AB R6, RZ, R6 ;  /* 0x00000006ff06723e */ /* 0x000fe200000000ff */
[----:B------:R1:W-:Y:S01]  /*1e040*/  @P1 STG.E.U16 desc[UR46][R12.64+0x12], R5 ;  /* 0x000012050c001986 */ /* 0x0003e2000c10152e */
[----:B------:R-:W-:-:S03]  /*1e050*/  ISETP.GT.AND P1, PT, R0, 0x8, P4 ;  /* 0x000000080000780c */ /* 0x000fc60002724270 */
[----:B------:R-:W-:Y:S01]  /*1e060*/  @P0 STG.E.U16 desc[UR46][R12.64+0x10], R6 ;  /* 0x000010060c000986 */ /* 0x000fe2000c10152e */
[----:B------:R-:W-:-:S03]  /*1e070*/  ISETP.GT.AND P0, PT, R3, 0x10, PT ;  /* 0x000000100300780c */ /* 0x000fc60003f04270 */
[----:B------:R2:W-:Y:S01]  /*1e080*/  @P3 STG.E.U16 desc[UR46][R8.64+0x10], R4 ;  /* 0x0000100408003986 */ /* 0x0005e2000c10152e */
[----:B------:R-:W-:Y:S01]  /*1e090*/  ISETP.GT.AND P3, PT, R0, RZ, P0 ;  /* 0x000000ff0000720c */ /* 0x000fe20000764270 */
[-C--:B-1----:R-:W-:Y:S02]  /*1e0a0*/  FMUL R5, R234, R2.reuse ;  /* 0x00000002ea057220 */ /* 0x082fe40000400000 */
[----:B------:R-:W5:Y:S03]  /*1e0b0*/  LDL.LU R234, [R1+0x15c] ;  /* 0x00015c0001ea7983 */ /* 0x000f660000300800 */
[----:B------:R-:W-:Y:S01]  /*1e0c0*/  F2FP.F16.F32.PACK_AB R5, RZ, R5 ;  /* 0x00000005ff05723e */ /* 0x000fe200000000ff */
[----:B--2---:R-:W-:-:S04]  /*1e0d0*/  FMUL R4, R233, R2 ;  /* 0x00000002e9047220 */ /* 0x004fc80000400000 */
[----:B------:R1:W-:Y:S01]  /*1e0e0*/  @P1 STG.E.U16 desc[UR46][R8.64+0x12], R5 ;  /* 0x0000120508001986 */ /* 0x0003e2000c10152e */
[----:B------:R-:W-:-:S03]  /*1e0f0*/  F2FP.F16.F32.PACK_AB R4, RZ, R4 ;  /* 0x00000004ff04723e */ /* 0x000fc600000000ff */
[----:B------:R-:W2:Y:S04]  /*1e100*/  LDL.LU R233, [R1+0x160] ;  /* 0x0001600001e97983 */ /* 0x000ea80000300800 */
[----:B------:R0:W-:Y:S01]  /*1e110*/  @P3 STG.E.U16 desc[UR46][R12.64+0x20], R4 ;  /* 0x000020040c003986 */ /* 0x0001e2000c10152e */
[----:B------:R-:W-:Y:S01]  /*1e120*/  ISETP.GT.AND P3, PT, R3, 0x11, PT ;  /* 0x000000110300780c */ /* 0x000fe20003f64270 */
[----:B-1----:R-:W-:-:S03]  /*1e130*/  FMUL R5, R21, R2 ;  /* 0x0000000215057220 */ /* 0x002fc60000400000 */
[----:B------:R-:W-:Y:S01]  /*1e140*/  ISETP.GT.AND P1, PT, R0, RZ, P3 ;  /* 0x000000ff0000720c */ /* 0x000fe20001f24270 */
[----:B0-----:R-:W-:Y:S02]  /*1e150*/  FMUL R4, R232, R2 ;  /* 0x00000002e8047220 */ /* 0x001fe40000400000 */
[----:B------:R-:W2:Y:S03]  /*1e160*/  LDL.LU R232, [R1+0x164] ;  /* 0x0001640001e87983 */ /* 0x000ea60000300800 */
[----:B------:R-:W-:-:S07]  /*1e170*/  F2FP.F16.F32.PACK_AB R4, RZ, R4 ;  /* 0x00000004ff04723e */ /* 0x000fce00000000ff */
[----:B------:R0:W-:Y:S01]  /*1e180*/  @P1 STG.E.U16 desc[UR46][R12.64+0x22], R4 ;  /* 0x000022040c001986 */ /* 0x0001e2000c10152e */
[----:B------:R-:W-:Y:S01]  /*1e190*/  ISETP.GT.AND P1, PT, R0, 0x8, P0 ;  /* 0x000000080000780c */ /* 0x000fe20000724270 */
[----:B0-----:R-:W-:Y:S02]  /*1e1a0*/  FMUL R4, R23, R2 ;  /* 0x0000000217047220 */ /* 0x001fe40000400000 */
[----:B------:R-:W2:Y:S03]  /*1e1b0*/  LDL.LU R23, [R1+0x168] ;  /* 0x0001680001177983 */ /* 0x000ea60000300800 */
[----:B------:R-:W-:-:S07]  /*1e1c0*/  F2FP.F16.F32.PACK_AB R4, RZ, R4 ;  /* 0x00000004ff04723e */ /* 0x000fce00000000ff */
[----:B------:R0:W-:Y:S01]  /*1e1d0*/  @P1 STG.E.U16 desc[UR46][R8.64+0x20], R4 ;  /* 0x0000200408001986 */ /* 0x0001e2000c10152e */
[----:B------:R-:W-:Y:S01]  /*1e1e0*/  ISETP.GT.AND P1, PT, R0, 0x8, P3 ;  /* 0x000000080000780c */ /* 0x000fe20001f24270 */
[----:B0-----:R-:W-:Y:S02]  /*1e1f0*/  FMUL R4, R22, R2 ;  /* 0x0000000216047220 */ /* 0x001fe40000400000 */
[----:B------:R-:W2:Y:S03]  /*1e200*/  LDL.LU R22, [R1+0x16c] ;  /* 0x00016c0001167983 */ /* 0x000ea60000300800 */
[----:B------:R-:W-:Y:S01]  /*1e210*/  F2FP.F16.F32.PACK_AB R4, RZ, R4 ;  /* 0x00000004ff04723e */ /* 0x000fe200000000ff */
[----:B------:R-:W2:Y:S03]  /*1e220*/  LDL.LU R21, [R1+0x170] ;  /* 0x0001700001157983 */ /* 0x000ea60000300800 */
[----:B------:R-:W-:-:S02]  /*1e230*/  PRMT R6, R4, 0x7610, R6 ;  /* 0x0000761004067816 */ /* 0x000fc40000000006 */
[----:B------:R-:W-:-:S03]  /*1e240*/  F2FP.F16.F32.PACK_AB R4, RZ, R5 ;  /* 0x00000005ff04723e */ /* 0x000fc600000000ff */
[----:B------:R-:W-:Y:S01]  /*1e250*/  @P1 STG.E.U16 desc[UR46][R8.64+0x22], R6 ;  /* 0x0000220608001986 */ /* 0x000fe2000c10152e */
[----:B------:R-:W-:-:S04]  /*1e260*/  ISETP.GT.AND P1, PT, R3, 0x18, PT ;  /* 0x000000180300780c */ /* 0x000fc80003f24270 */
[----:B------:R-:W-:-:S13]  /*1e270*/  ISETP.GT.AND P6, PT, R0, RZ, P1 ;  /* 0x000000ff0000720c */ /* 0x000fda0000fc4270 */
[----:B------:R0:W-:Y:S01]  /*1e280*/  @P6 STG.E.U16 desc[UR46][R12.64+0x30], R4 ;  /* 0x000030040c006986 */ /* 0x0001e2000c10152e */
[----:B------:R-:W-:-:S04]  /*1e290*/  ISETP.GT.AND P6, PT, R3, 0x19, PT ;  /* 0x000000190300780c */ /* 0x000fc80003fc4270 */
[----:B------:R-:W-:Y:S01]  /*1e2a0*/  ISETP.GT.AND P6, PT, R0, RZ, P6 ;  /* 0x000000ff0000720c */ /* 0x000fe200037c4270 */
[----:B0-----:R-:W-:Y:S01]  /*1e2b0*/  FMUL R4, R20, R2 ;  /* 0x0000000214047220 */ /* 0x001fe20000400000 */
[----:B------:R-:W-:Y:S01]  /*1e2c0*/  IMAD.U32 R6, RZ, RZ, UR8 ;  /* 0x00000008ff067e24 */ /* 0x000fe2000f8e00ff */
[----:B------:R-:W2:Y:S03]  /*1e2d0*/  LDL.LU R20, [R1+0x174] ;  /* 0x0001740001147983 */ /* 0x000ea60000300800 */
[----:B------:R-:W-:-:S07]  /*1e2e0*/  F2FP.F16.F32.PACK_AB R4, RZ, R4 ;  /* 0x00000004ff04723e */ /* 0x000fce00000000ff */
[----:B------:R0:W-:Y:S01]  /*1e2f0*/  @P6 STG.E.U16 desc[UR46][R12.64+0x32], R4 ;  /* 0x000032040c006986 */ /* 0x0001e2000c10152e */
[----:B------:R-:W-:Y:S01]  /*1e300*/  ISETP.GT.AND P6, PT, R0, 0x8, P1 ;  /* 0x000000080000780c */ /* 0x000fe20000fc4270 */
[----:B0-----:R-:W-:-:S05]  /*1e310*/  FMUL R4, R19, R2 ;  /* 0x0000000213047220 */ /* 0x001fca0000400000 */
[----:B------:R-:W-:-:S07]  /*1e320*/  F2FP.F16.F32.PACK_AB R4, RZ, R4 ;  /* 0x00000004ff04723e */ /* 0x000fce00000000ff */
[----:B------:R0:W-:Y:S01]  /*1e330*/  @P6 STG.E.U16 desc[UR46][R8.64+0x30], R4 ;  /* 0x0000300408006986 */ /* 0x0001e2000c10152e */
[----:B------:R-:W-:-:S04]  /*1e340*/  ISETP.GT.AND P6, PT, R3, 0x19, PT ;  /* 0x000000190300780c */ /* 0x000fc80003fc4270 */
[C---:B------:R-:W-:Y:S01]  /*1e350*/  ISETP.GT.AND P6, PT, R0.reuse, 0x8, P6 ;  /* 0x000000080000780c */ /* 0x040fe200037c4270 */
[----:B0-----:R-:W-:Y:S02]  /*1e360*/  FMUL R4, R15, R2 ;  /* 0x000000020f047220 */ /* 0x001fe40000400000 */
[----:B------:R-:W2:Y:S03]  /*1e370*/  LDL.LU R15, [R1+0x178] ;  /* 0x00017800010f7983 */ /* 0x000ea60000300800 */
[----:B------:R-:W-:Y:S01]  /*1e380*/  F2FP.F16.F32.PACK_AB R4, RZ, R4 ;  /* 0x00000004ff04723e */ /* 0x000fe200000000ff */
[----:B------:R-:W2:Y:S06]  /*1e390*/  LDL.LU R19, [R1+0x17c] ;  /* 0x00017c0001137983 */ /* 0x000eac0000300800 */
[----:B------:R3:W-:Y:S01]  /*1e3a0*/  @P6 STG.E.U16 desc[UR46][R8.64+0x32], R4 ;  /* 0x0000320408006986 */ /* 0x0007e2000c10152e */
[----:B------:R-:W-:Y:S01]  /*1e3b0*/  ISETP.GT.AND P6, PT, R0, 0x80, P5 ;  /* 0x000000800000780c */ /* 0x000fe20002fc4270 */
[----:B---3--:R-:W-:Y:S01]  /*1e3c0*/  FMUL R4, R7, R2 ;  /* 0x0000000207047220 */ /* 0x008fe20000400000 */
[----:B------:R-:W-:-:S04]  /*1e3d0*/  IMAD.WIDE.U32 R6, R6, 0xf0, R8 ;  /* 0x000000f006067825 */ /* 0x000fc800078e0008 */
[----:B------:R-:W-:Y:S01]  /*1e3e0*/  F2FP.F16.F32.PACK_AB R4, RZ, R4 ;  /* 0x00000004ff04723e */ /* 0x000fe200000000ff */
[----:B------:R-:W-:-:S06]  /*1e3f0*/  VIADD R7, R7, UR4 ;  /* 0x0000000407077c36 */ /* 0x000fcc0008000000 */
[----:B------:R0:W-:Y:S01]  /*1e400*/  @P6 STG.E.U16 desc[UR46][R6.64], R4 ;  /* 0x0000000406006986 */ /* 0x0001e2000c10152e */
[----:B------:R-:W-:-:S04]  /*1e410*/  ISETP.GT.AND P6, PT, R3, 0x1, PT ;  /* 0x000000010300780c */ /* 0x000fc80003fc4270 */
[----:B------:R-:W-:Y:S01]  /*1e420*/  ISETP.GT.AND P6, PT, R0, 0x80, P6 ;  /* 0x000000800000780c */ /* 0x000fe200037c4270 */
[----:B0-----:R-:W-:-:S05]  /*1e430*/  FMUL R4, R11, R2 ;  /* 0x000000020b047220 */ /* 0x001fca0000400000 */
[----:B------:R-:W-:-:S07]  /*1e440*/  F2FP.F16.F32.PACK_AB R4, RZ, R4 ;  /* 0x00000004ff04723e */ /* 0x000fce00000000ff */
[----:B------:R-:W-:Y:S01]  /*1e450*/  @P6 IMAD.MOV.U32 R5, RZ, RZ, R7 ;  /* 0x000000ffff056224 */ /* 0x000fe200078e0007 */
[----:B------:R-:W-:Y:S01]  /*1e460*/  PRMT R10, R4, 0x7610, R10 ;  /* 0x00007610040a7816 */ /* 0x000fe2000000000a */
[----:B------:R-:W-:-:S05]  /*1e470*/  @P6 IMAD.MOV.U32 R4, RZ, RZ, R6 ;  /* 0x000000ffff046224 */ /* 0x000fca00078e0006 */
[----:B------:R0:W-:Y:S04]  /*1e480*/  @P6 STG.E.U16 desc[UR46][R4.64+0x2], R10 ;  /* 0x0000020a04006986 */ /* 0x0001e8000c10152e */
[----:B0-----:R-:W3:Y:S04]  /*1e490*/  LDL.LU R4, [R1+0x148] ;  /* 0x0001480001047983 */ /* 0x001ee80000300800 */
[----:B------:R-:W4:Y:S01]  /*1e4a0*/  LDL.LU R5, [R1+0x14c] ;  /* 0x00014c0001057983 */ /* 0x000f220000300800 */
[----:B------:R-:W-:-:S04]  /*1e4b0*/  IADD3 R10, P6, R6, UR11, RZ ;  /* 0x0000000b060a7c10 */ /* 0x000fc8000ffde0ff */
[----:B------:R-:W-:Y:S02]  /*1e4c0*/  IADD3.X R11, R7, UR5, RZ, P6, !PT ;  /* 0x00000005070b7c10 */ /* 0x000fe4000b7fe4ff */
[----:B------:R-:W-:Y:S01]  /*1e4d0*/  ISETP.GT.AND P6, PT, R0, 0x88, P5 ;  /* 0x000000880000780c */ /* 0x000fe20002fc4270 */
[----:B---3--:R-:W-:-:S05]  /*1e4e0*/  FMUL R4, R4, R2 ;  /* 0x0000000204047220 */ /* 0x008fca0000400000 */
[----:B------:R-:W-:-:S07]  /*1e4f0*/  F2FP.F16.F32.PACK_AB R4, RZ, R4 ;  /* 0x00000004ff04723e */ /* 0x000fce00000000ff */
[----:B------:R4:W-:Y:S01]  /*1e500*/  @P6 STG.E.U16 desc[UR46][R10.64], R4 ;  /* 0x000000040a006986 */ /* 0x0009e2000c10152e */
[----:B------:R-:W-:-:S04]  /*1e510*/  ISETP.GT.AND P6, PT, R3, 0x1, PT ;  /* 0x000000010300780c */ /* 0x000fc80003fc4270 */
[----:B------:R-:W-:Y:S01]  /*1e520*/  ISETP.GT.AND P6, PT, R0, 0x88, P6 ;  /* 0x000000880000780c */ /* 0x000fe200037c4270 */
[----:B----4-:R-:W-:-:S05]  /*1e530*/  FMUL R4, R5, R2 ;  /* 0x0000000205047220 */ /* 0x010fca0000400000 */
[----:B------:R-:W-:-:S07]  /*1e540*/  F2FP.F16.F32.PACK_AB R4, RZ, R4 ;  /* 0x00000004ff04723e */ /* 0x000fce00000000ff */
[----:B------:R-:W-:Y:S01]  /*1e550*/  @P6 IMAD.MOV.U32 R5, RZ, RZ, R11 ;  /* 0x000000ffff056224 */ /* 0x000fe200078e000b */
[----:B------:R-:W-:Y:S01]  /*1e560*/  PRMT R14, R4, 0x7610, R14 ;  /* 0x00007610040e7816 */ /* 0x000fe2000000000e */
[----:B------:R-:W-:-:S05]  /*1e570*/  @P6 IMAD.MOV.U32 R4, RZ, RZ, R10 ;  /* 0x000000ffff046224 */ /* 0x000fca00078e000a */
[----:B------:R0:W-:Y:S04]  /*1e580*/  @P6 STG.E.U16 desc[UR46][R4.64+0x2], R14 ;  /* 0x0000020e04006986 */ /* 0x0001e8000c10152e */
[----:B0-----:R-:W3:Y:S01]  /*1e590*/  LDL.LU R5, [R1+0x150] ;  /* 0x0001500001057983 */ /* 0x001ee20000300800 */
[----:B------:R-:W-:Y:S01]  /*1e5a0*/  ISETP.GT.AND P6, PT, R0, 0x80, P2 ;  /* 0x000000800000780c */ /* 0x000fe200017c4270 */
[----:B---3--:R-:W-:-:S05]  /*1e5b0*/  FMUL R4, R5, R2 ;  /* 0x0000000205047220 */ /* 0x008fca0000400000 */
[----:B------:R-:W-:-:S07]  /*1e5c0*/  F2FP.F16.F32.PACK_AB R4, RZ, R4 ;  /* 0x00000004ff04723e */ /* 0x000fce00000000ff */
[----:B------:R-:W-:Y:S01]  /*1e5d0*/  @P6 IMAD.MOV.U32 R5, RZ, RZ, R7 ;  /* 0x000000ffff056224 */ /* 0x000fe200078e0007 */
[----:B------:R-:W-:Y:S01]  /*1e5e0*/  PRMT R14, R4, 0x7610, R14 ;  /* 0x00007610040e7816 */ /* 0x000fe2000000000e */
[----:B------:R-:W-:-:S05]  /*1e5f0*/  @P6 IMAD.MOV.U32 R4, RZ, RZ, R6 ;  /* 0x000000ffff046224 */ /* 0x000fca00078e0006 */
[----:B------:R0:W-:Y:S04]  /*1e600*/  @P6 STG.E.U16 desc[UR46][R4.64+0x10], R14 ;  /* 0x0000100e04006986 */ /* 0x0001e8000c10152e */
[----:B0-----:R-:W3:Y:S01]  /*1e610*/  LDL.LU R5, [R1+0x154] ;  /* 0x0001540001057983 */ /* 0x001ee20000300800 */
[----:B------:R-:W-:Y:S01]  /*1e620*/  ISETP.GT.AND P6, PT, R0, 0x80, P4 ;  /* 0x000000800000780c */ /* 0x000fe200027c4270 */
[----:B------:R-:W-:Y:S02]  /*1e630*/  USHF.L.U32 UR13, UR8, 0x8, URZ ;  /* 0x00000008080d7899 */ /* 0x000fe4000800063f */
[----:B------:R-:W-:Y:S01]  /*1e640*/  USHF.L.U64.HI UR12, UR8, 0x8, UR9 ;  /* 0x00000008080c7899 */ /* 0x000fe20008010209 */
[----:B---3--:R-:W-:-:S05]  /*1e650*/  FMUL R4, R5, R2 ;  /* 0x0000000205047220 */ /* 0x008fca0000400000 */
[----:B------:R-:W-:-:S04]  /*1e660*/  F2FP.F16.F32.PACK_AB R4, RZ, R4 ;  /* 0x00000004ff04723e */ /* 0x000fc800000000ff */
[----:B------:R-:W-:Y:S01]  /*1e670*/  @P6 IMAD.MOV.U32 R5, RZ, RZ, R7 ;  /* 0x000000ffff056224 */ /* 0x000fe200078e0007 */
[----:B------:R-:W-:Y:S01]  /*1e680*/  PRMT R14, R4, 0x7610, R14 ;  /* 0x00007610040e7816 */ /* 0x000fe2000000000e */
[----:B------:R-:W-:-:S05]  /*1e690*/  @P6 IMAD.MOV.U32 R4, RZ, RZ, R6 ;  /* 0x000000ffff046224 */ /* 0x000fca00078e0006 */
[----:B------:R0:W-:Y:S01]  /*1e6a0*/  @P6 STG.E.U16 desc[UR46][R4.64+0x12], R14 ;  /* 0x0000120e04006986 */ /* 0x0001e2000c10152e */
[----:B------:R-:W-:Y:S01]  /*1e6b0*/  ISETP.GT.AND P6, PT, R0, 0x88, P2 ;  /* 0x000000880000780c */ /* 0x000fe200017c4270 */
[----:B0-----:R-:W-:-:S05]  /*1e6c0*/  FMUL R4, R18, R2 ;  /* 0x0000000212047220 */ /* 0x001fca0000400000 */
[----:B------:R-:W-:-:S07]  /*1e6d0*/  F2FP.F16.F32.PACK_AB R4, RZ, R4 ;  /* 0x00000004ff04723e */ /* 0x000fce00000000ff */
[----:B------:R-:W-:Y:S01]  /*1e6e0*/  @P6 IMAD.MOV.U32 R5, RZ, RZ, R11 ;  /* 0x000000ffff056224 */ /* 0x000fe200078e000b */
[----:B------:R-:W-:Y:S01]  /*1e6f0*/  PRMT R14, R4, 0x7610, R14 ;  /* 0x00007610040e7816 */ /* 0x000fe2000000000e */
[----:B------:R-:W-:-:S05]  /*1e700*/  @P6 IMAD.MOV.U32 R4, RZ, RZ, R10 ;  /* 0x000000ffff046224 */ /* 0x000fca00078e000a */
[----:B------:R5:W-:Y:S01]  /*1e710*/  @P6 STG.E.U16 desc[UR46][R4.64+0x10], R14 ;  /* 0x0000100e04006986 */ /* 0x000be2000c10152e */
[----:B------:R-:W-:Y:S01]  /*1e720*/  ISETP.GT.AND P6, PT, R0, 0x88, P4 ;  /* 0x000000880000780c */ /* 0x000fe200027c4270 */
[----:B-----5:R-:W-:-:S12]  /*1e730*/  FMUL R4, R234, R2 ;  /* 0x00000002ea047220 */ /* 0x020fd80000400000 */
[----:B------:R-:W-:Y:S02]  /*1e740*/  @P6 IMAD.MOV.U32 R5, RZ, RZ, R11 ;  /* 0x000000ffff056224 */ /* 0x000fe400078e000b */
[----:B--2---:R-:W-:Y:S01]  /*1e750*/  FMUL R18, R19, R2 ;  /* 0x0000000213127220 */ /* 0x004fe20000400000 */
[----:B------:R-:W2:Y:S01]  /*1e760*/  LDL.LU R234, [R1+0x120] ;  /* 0x0001200001ea7983 */ /* 0x000ea20000300800 */
[----:B------:R-:W-:-:S04]  /*1e770*/  F2FP.F16.F32.PACK_AB R4, RZ, R4 ;  /* 0x00000004ff04723e */ /* 0x000fc800000000ff */
[----:B------:R-:W-:Y:S01]  /*1e780*/  PRMT R14, R4, 0x7610, R14 ;  /* 0x00007610040e7816 */ /* 0x000fe2000000000e */
[----:B------:R-:W-:-:S05]  /*1e790*/  @P6 IMAD.MOV.U32 R4, RZ, RZ, R10 ;  /* 0x000000ffff046224 */ /* 0x000fca00078e000a */
[----:B------:R0:W-:Y:S01]  /*1e7a0*/  @P6 STG.E.U16 desc[UR46][R4.64+0x12], R14 ;  /* 0x0000120e04006986 */ /* 0x0001e2000c10152e */
[----:B------:R-:W-:Y:S01]  /*1e7b0*/  ISETP.GT.AND P6, PT, R0, 0x80, P0 ;  /* 0x000000800000780c */ /* 0x000fe200007c4270 */
[----:B0-----:R-:W-:-:S12]  /*1e7c0*/  FMUL R4, R233, R2 ;  /* 0x00000002e9047220 */ /* 0x001fd80000400000 */
[----:B------:R-:W-:Y:S01]  /*1e7d0*/  @P6 IMAD.MOV.U32 R5, RZ, RZ, R7 ;  /* 0x000000ffff056224 */ /* 0x000fe200078e0007 */
[----:B------:R-:W3:Y:S01]  /*1e7e0*/  LDL.LU R233, [R1+0x124] ;  /* 0x0001240001e97983 */ /* 0x000ee20000300800 */
[----:B------:R-:W-:-:S04]  /*1e7f0*/  F2FP.F16.F32.PACK_AB R4, RZ, R4 ;  /* 0x00000004ff04723e */ /* 0x000fc800000000ff */
[----:B------:R-:W-:Y:S01]  /*1e800*/  PRMT R14, R4, 0x7610, R14 ;  /* 0x00007610040e7816 */ /* 0x000fe2000000000e */
[----:B------:R-:W-:-:S05]  /*1e810*/  @P6 IMAD.MOV.U32 R4, RZ, RZ, R6 ;  /* 0x000000ffff046224 */ /* 0x000fca00078e0006 */
[----:B------:R0:W-:Y:S01]  /*1e820*/  @P6 STG.E.U16 desc[UR46][R4.64+0x20], R14 ;  /* 0x0000200e04006986 */ /* 0x0001e2000c10152e */
[----:B------:R-:W-:Y:S01]  /*1e830*/  ISETP.GT.AND P6, PT, R0, 0x80, P3 ;  /* 0x000000800000780c */ /* 0x000fe20001fc4270 */
[----:B0-----:R-:W-:-:S12]  /*1e840*/  FMUL R4, R232, R2 ;  /* 0x00000002e8047220 */ /* 0x001fd80000400000 */
[----:B------:R-:W-:Y:S01]  /*1e850*/  @P6 IMAD.MOV.U32 R5, RZ, RZ, R7 ;  /* 0x000000ffff056224 */ /* 0x000fe200078e0007 */
[----:B------:R-:W4:Y:S01]  /*1e860*/  LDL.LU R232, [R1+0x128] ;  /* 0x0001280001e87983 */ /* 0x000f220000300800 */
[----:B------:R-:W-:-:S04]  /*1e870*/  F2FP.F16.F32.PACK_AB R4, RZ, R4 ;  /* 0x00000004ff04723e */ /* 0x000fc800000000ff */
[----:B------:R-:W-:Y:S01]  /*1e880*/  PRMT R14, R4, 0x7610, R14 ;  /* 0x00007610040e7816 */ /* 0x000fe2000000000e */
[----:B------:R-:W-:-:S05]  /*1e890*/  @P6 IMAD.MOV.U32 R4, RZ, RZ, R6 ;  /* 0x000000ffff046224 */ /* 0x000fca00078e0006 */
[----:B------:R0:W-:Y:S01]  /*1e8a0*/  @P6 STG.E.U16 desc[UR46][R4.64+0x22], R14 ;  /* 0x0000220e04006986 */ /* 0x0001e2000c10152e */
[----:B------:R-:W-:Y:S01]  /*1e8b0*/  ISETP.GT.AND P6, PT, R0, 0x88, P0 ;  /* 0x000000880000780c */ /* 0x000fe200007c4270 */
[----:B0-----:R-:W-:-:S12]  /*1e8c0*/  FMUL R4, R23, R2 ;  /* 0x0000000217047220 */ /* 0x001fd80000400000 */
[----:B------:R-:W-:Y:S01]  /*1e8d0*/  @P6 IMAD.MOV.U32 R5, RZ, RZ, R11 ;  /* 0x000000ffff056224 */ /* 0x000fe200078e000b */
[----:B------:R-:W-:Y:S01]  /*1e8e0*/  F2FP.F16.F32.PACK_AB R18, RZ, R18 ;  /* 0x00000012ff12723e */ /* 0x000fe200000000ff */
[----:B------:R-:W5:Y:S01]  /*1e8f0*/  LDL.LU R23, [R1+0x12c] ;  /* 0x00012c0001177983 */ /* 0x000f620000300800 */
[----:B------:R-:W-:-:S04]  /*1e900*/  F2FP.F16.F32.PACK_AB R4, RZ, R4 ;  /* 0x00000004ff04723e */ /* 0x000fc800000000ff */
[----:B------:R-:W-:Y:S01]  /*1e910*/  PRMT R14, R4, 0x7610, R14 ;  /* 0x00007610040e7816 */ /* 0x000fe2000000000e */
[----:B------:R-:W-:-:S05]  /*1e920*/  @P6 IMAD.MOV.U32 R4, RZ, RZ, R10 ;  /* 0x000000ffff046224 */ /* 0x000fca00078e000a */
[----:B------:R0:W-:Y:S01]  /*1e930*/  @P6 STG.E.U16 desc[UR46][R4.64+0x20], R14 ;  /* 0x0000200e04006986 */ /* 0x0001e2000c10152e */
[----:B------:R-:W-:Y:S01]  /*1e940*/  ISETP.GT.AND P6, PT, R0, 0x88, P3 ;  /* 0x000000880000780c */ /* 0x000fe20001fc4270 */
[----:B0-----:R-:W-:-:S12]  /*1e950*/  FMUL R4, R22, R2 ;  /* 0x0000000216047220 */ /* 0x001fd80000400000 */
[----:B------:R-:W-:Y:S01]  /*1e960*/  @P6 IMAD.MOV.U32 R5, RZ, RZ, R11 ;  /* 0x000000ffff056224 */ /* 0x000fe200078e000b */
        /* <DEDUP_REMOVED lines=12> */
[----:B------:R0:W-:Y:S02]  /*1ea30*/  @P6 STG.E.U16 desc[UR46][R4.64+0x30], R14 ;  /* 0x0000300e04006986 */ /* 0x0001e4000c10152e */
[----:B0-----:R-:W-:-:S04]  /*1ea40*/  IADD3 R4, P6, R6, UR13, RZ ;  /* 0x0000000d06047c10 */ /* 0x001fc8000ffde0ff */
[----:B------:R-:W-:Y:S02]  /*1ea50*/  IADD3.X R5, R7, UR12, RZ, P6, !PT ;  /* 0x0000000c07057c10 */ /* 0x000fe4000b7fe4ff */
[----:B------:R-:W-:Y:S01]  /*1ea60*/  ISETP.GT.AND P6, PT, R3, 0x19, PT ;  /* 0x000000190300780c */ /* 0x000fe20003fc4270 */
[----:B------:R-:W-:Y:S02]  /*1ea70*/  FMUL R14, R20, R2 ;  /* 0x00000002140e7220 */ /* 0x000fe40000400000 */
[----:B------:R-:W5:Y:S01]  /*1ea80*/  LDL.LU R20, [R1+0x138] ;  /* 0x0001380001147983 */ /* 0x000f620000300800 */
[C---:B------:R-:W-:Y:S02]  /*1ea90*/  ISETP.GT.AND P6, PT, R0.reuse, 0x80, P6 ;  /* 0x000000800000780c */ /* 0x040fe400037c4270 */
[----:B------:R-:W-:Y:S01]  /*1eaa0*/  F2FP.F16.F32.PACK_AB R14, RZ, R14 ;  /* 0x0000000eff0e723e */ /* 0x000fe200000000ff */
[----:B------:R-:W5:Y:S10]  /*1eab0*/  LDL.LU R19, [R1+0x13c] ;  /* 0x00013c0001137983 */ /* 0x000f740000300800 */
[----:B------:R0:W-:Y:S01]  /*1eac0*/  @P6 STG.E.U16 desc[UR46][R6.64+0x32], R14 ;  /* 0x0000320e06006986 */ /* 0x0001e2000c10152e */
[----:B------:R-:W-:Y:S01]  /*1ead0*/  ISETP.GT.AND P6, PT, R0, 0x88, P1 ;  /* 0x000000880000780c */ /* 0x000fe20000fc4270 */
[----:B0-----:R-:W-:-:S05]  /*1eae0*/  FMUL R6, R15, R2 ;  /* 0x000000020f067220 */ /* 0x001fca0000400000 */
[----:B------:R-:W-:-:S07]  /*1eaf0*/  F2FP.F16.F32.PACK_AB R6, RZ, R6 ;  /* 0x00000006ff06723e */ /* 0x000fce00000000ff */
[----:B------:R-:W-:Y:S01]  /*1eb00*/  @P6 IMAD.MOV.U32 R7, RZ, RZ, R11 ;  /* 0x000000ffff076224 */ /* 0x000fe200078e000b */
[----:B------:R-:W-:Y:S01]  /*1eb10*/  PRMT R14, R6, 0x7610, R14 ;  /* 0x00007610060e7816 */ /* 0x000fe2000000000e */
[----:B------:R-:W-:-:S05]  /*1eb20*/  @P6 IMAD.MOV.U32 R6, RZ, RZ, R10 ;  /* 0x000000ffff066224 */ /* 0x000fca00078e000a */
[----:B------:R0:W-:Y:S02]  /*1eb30*/  @P6 STG.E.U16 desc[UR46][R6.64+0x30], R14 ;  /* 0x0000300e06006986 */ /* 0x0001e4000c10152e */
[----:B0-----:R-:W-:-:S04]  /*1eb40*/  IADD3 R14, P6, R4, UR11, RZ ;  /* 0x0000000b040e7c10 */ /* 0x001fc8000ffde0ff */
[----:B------:R-:W-:Y:S02]  /*1eb50*/  IADD3.X R15, R5, UR5, RZ, P6, !PT ;  /* 0x00000005050f7c10 */ /* 0x000fe4000b7fe4ff */
[----:B------:R-:W-:-:S04]  /*1eb60*/  IADD3 R6, P6, R4, UR13, RZ ;  /* 0x0000000d04067c10 */ /* 0x000fc8000ffde0ff */
[----:B------:R-:W-:Y:S02]  /*1eb70*/  IADD3.X R7, R5, UR12, RZ, P6, !PT ;  /* 0x0000000c05077c10 */ /* 0x000fe4000b7fe4ff */
[----:B------:R-:W-:-:S04]  /*1eb80*/  ISETP.GT.AND P6, PT, R3, 0x19, PT ;  /* 0x000000190300780c */ /* 0x000fc80003fc4270 */
[----:B------:R-:W-:-:S13]  /*1eb90*/  ISETP.GT.AND P6, PT, R0, 0x88, P6 ;  /* 0x000000880000780c */ /* 0x000fda00037c4270 */
[----:B------:R0:W-:Y:S04]  /*1eba0*/  @P6 STG.E.U16 desc[UR46][R10.64+0x32], R18 ;  /* 0x000032120a006986 */ /* 0x0001e8000c10152e */
[----:B0-----:R-:W2:Y:S04]  /*1ebb0*/  LDL.LU R11, [R1+0x100] ;  /* 0x00010000010b7983 */ /* 0x001ea80000300800 */
[----:B------:R-:W3:Y:S01]  /*1ebc0*/  LDL.LU R18, [R1+0x104] ;  /* 0x0001040001127983 */ /* 0x000ee20000300800 */
[----:B------:R-:W-:Y:S01]  /*1ebd0*/  ISETP.GT.AND P6, PT, R0, 0x100, P5 ;  /* 0x000001000000780c */ /* 0x000fe20002fc4270 */
[----:B--2---:R-:W-:-:S05]  /*1ebe0*/  FMUL R10, R11, R2 ;  /* 0x000000020b0a7220 */ /* 0x004fca0000400000 */
[----:B------:R-:W-:-:S07]  /*1ebf0*/  F2FP.F16.F32.PACK_AB R10, RZ, R10 ;  /* 0x0000000aff0a723e */ /* 0x000fce00000000ff */
[----:B------:R0:W-:Y:S02]  /*1ec00*/  @P6 STG.E.U16 desc[UR46][R4.64], R10 ;  /* 0x0000000a04006986 */ /* 0x0001e4000c10152e */
[----:B0-----:R-:W-:-:S04]  /*1ec10*/  IADD3 R10, P6, R6, UR11, RZ ;  /* 0x0000000b060a7c10 */ /* 0x001fc8000ffde0ff */
[----:B------:R-:W-:Y:S02]  /*1ec20*/  IADD3.X R11, R7, UR5, RZ, P6, !PT ;  /* 0x00000005070b7c10 */ /* 0x000fe4000b7fe4ff */
[----:B------:R-:W-:Y:S01]  /*1ec30*/  ISETP.GT.AND P6, PT, R3, 0x1, PT ;  /* 0x000000010300780c */ /* 0x000fe20003fc4270 */
[----:B---3--:R-:W-:-:S03]  /*1ec40*/  FMUL R18, R18, R2 ;  /* 0x0000000212127220 */ /* 0x008fc60000400000 */
[----:B------:R-:W-:Y:S02]  /*1ec50*/  ISETP.GT.AND P6, PT, R0, 0x100, P6 ;  /* 0x000001000000780c */ /* 0x000fe400037c4270 */
[----:B------:R-:W-:-:S11]  /*1ec60*/  F2FP.F16.F32.PACK_AB R18, RZ, R18 ;  /* 0x00000012ff12723e */ /* 0x000fd600000000ff */
[----:B------:R0:W-:Y:S04]  /*1ec70*/  @P6 STG.E.U16 desc[UR46][R4.64+0x2], R18 ;  /* 0x0000021204006986 */ /* 0x0001e8000c10152e */
[----:B0-----:R-:W2:Y:S01]  /*1ec80*/  LDL.LU R18, [R1+0x108] ;  /* 0x0001080001127983 */ /* 0x001ea20000300800 */
[----:B------:R-:W-:Y:S01]  /*1ec90*/  ISETP.GT.AND P6, PT, R0, 0x108, P5 ;  /* 0x000001080000780c */ /* 0x000fe20002fc4270 */
[----:B--2---:R-:W-:-:S05]  /*1eca0*/  FMUL R18, R18, R2 ;  /* 0x0000000212127220 */ /* 0x004fca0000400000 */
[----:B------:R-:W-:-:S07]  /*1ecb0*/  F2FP.F16.F32.PACK_AB R18, RZ, R18 ;  /* 0x00000012ff12723e */ /* 0x000fce00000000ff */
[----:B------:R0:W-:Y:S04]  /*1ecc0*/  @P6 STG.E.U16 desc[UR46][R14.64], R18 ;  /* 0x000000120e006986 */ /* 0x0001e8000c10152e */
[----:B0-----:R-:W2:Y:S01]  /*1ecd0*/  LDL.LU R18, [R1+0x10c] ;  /* 0x00010c0001127983 */ /* 0x001ea20000300800 */
[----:B------:R-:W-:-:S04]  /*1ece0*/  ISETP.GT.AND P6, PT, R3, 0x1, PT ;  /* 0x000000010300780c */ /* 0x000fc80003fc4270 */
[----:B------:R-:W-:Y:S01]  /*1ecf0*/  ISETP.GT.AND P6, PT, R0, 0x108, P6 ;  /* 0x000001080000780c */ /* 0x000fe200037c4270 */
[----:B--2---:R-:W-:-:S05]  /*1ed00*/  FMUL R18, R18, R2 ;  /* 0x0000000212127220 */ /* 0x004fca0000400000 */
[----:B------:R-:W-:-:S07]  /*1ed10*/  F2FP.F16.F32.PACK_AB R18, RZ, R18 ;  /* 0x00000012ff12723e */ /* 0x000fce00000000ff */
[----:B------:R0:W-:Y:S04]  /*1ed20*/  @P6 STG.E.U16 desc[UR46][R14.64+0x2], R18 ;  /* 0x000002120e006986 */ /* 0x0001e8000c10152e */
[----:B0-----:R-:W2:Y:S01]  /*1ed30*/  LDL.LU R18, [R1+0x110] ;  /* 0x0001100001127983 */ /* 0x001ea20000300800 */
        /* <DEDUP_REMOVED lines=18> */
[----:B------:R0:W-:Y:S01]  /*1ee60*/  @P6 STG.E.U16 desc[UR46][R14.64+0x12], R18 ;  /* 0x000012120e006986 */ /* 0x0001e2000c10152e */
[----:B------:R-:W-:Y:S01]  /*1ee70*/  ISETP.GT.AND P6, PT, R0, 0x100, P0 ;  /* 0x000001000000780c */ /* 0x000fe200007c4270 */
[----:B0-----:R-:W-:-:S05]  /*1ee80*/  FMUL R18, R234, R2 ;  /* 0x00000002ea127220 */ /* 0x001fca0000400000 */
[----:B------:R-:W-:-:S07]  /*1ee90*/  F2FP.F16.F32.PACK_AB R18, RZ, R18 ;  /* 0x00000012ff12723e */ /* 0x000fce00000000ff */
[----:B------:R0:W-:Y:S01]  /*1eea0*/  @P6 STG.E.U16 desc[UR46][R4.64+0x20], R18 ;  /* 0x0000201204006986 */ /* 0x0001e2000c10152e */
[----:B------:R-:W-:Y:S01]  /*1eeb0*/  ISETP.GT.AND P6, PT, R0, 0x100, P3 ;  /* 0x000001000000780c */ /* 0x000fe20001fc4270 */
[----:B0-----:R-:W-:-:S05]  /*1eec0*/  FMUL R18, R233, R2 ;  /* 0x00000002e9127220 */ /* 0x001fca0000400000 */
[----:B------:R-:W-:-:S07]  /*1eed0*/  F2FP.F16.F32.PACK_AB R18, RZ, R18 ;  /* 0x00000012ff12723e */ /* 0x000fce00000000ff */
[----:B------:R4:W-:Y:S01]  /*1eee0*/  @P6 STG.E.U16 desc[UR46][R4.64+0x22], R18 ;  /* 0x0000221204006986 */ /* 0x0009e2000c10152e */
[----:B------:R-:W-:Y:S01]  /*1eef0*/  ISETP.GT.AND P6, PT, R0, 0x108, P0 ;  /* 0x000001080000780c */ /* 0x000fe200007c4270 */
[----:B----4-:R-:W-:-:S05]  /*1ef00*/  FMUL R18, R232, R2 ;  /* 0x00000002e8127220 */ /* 0x010fca0000400000 */
[----:B------:R-:W-:-:S07]  /*1ef10*/  F2FP.F16.F32.PACK_AB R18, RZ, R18 ;  /* 0x00000012ff12723e */ /* 0x000fce00000000ff */
[----:B------:R5:W-:Y:S01]  /*1ef20*/  @P6 STG.E.U16 desc[UR46][R14.64+0x20], R18 ;  /* 0x000020120e006986 */ /* 0x000be2000c10152e */
[----:B------:R-:W-:Y:S01]  /*1ef30*/  ISETP.GT.AND P6, PT, R0, 0x108, P3 ;  /* 0x000001080000780c */ /* 0x000fe20001fc4270 */
[----:B-----5:R-:W-:-:S05]  /*1ef40*/  FMUL R18, R23, R2 ;  /* 0x0000000217127220 */ /* 0x020fca0000400000 */
[----:B------:R-:W-:-:S07]  /*1ef50*/  F2FP.F16.F32.PACK_AB R18, RZ, R18 ;  /* 0x00000012ff12723e */ /* 0x000fce00000000ff */
[----:B------:R0:W-:Y:S01]  /*1ef60*/  @P6 STG.E.U16 desc[UR46][R14.64+0x22], R18 ;  /* 0x000022120e006986 */ /* 0x0001e2000c10152e */
[----:B------:R-:W-:Y:S01]  /*1ef70*/  ISETP.GT.AND P6, PT, R0, 0x100, P1 ;  /* 0x000001000000780c */ /* 0x000fe20000fc4270 */
[----:B0-----:R-:W-:-:S05]  /*1ef80*/  FMUL R18, R22, R2 ;  /* 0x0000000216127220 */ /* 0x001fca0000400000 */
[----:B------:R-:W-:-:S07]  /*1ef90*/  F2FP.F16.F32.PACK_AB R18, RZ, R18 ;  /* 0x00000012ff12723e */ /* 0x000fce00000000ff */
[----:B------:R0:W-:Y:S01]  /*1efa0*/  @P6 STG.E.U16 desc[UR46][R4.64+0x30], R18 ;  /* 0x0000301204006986 */ /* 0x0001e2000c10152e */
[----:B------:R-:W-:-:S04]  /*1efb0*/  ISETP.GT.AND P6, PT, R3, 0x19, PT ;  /* 0x000000190300780c */ /* 0x000fc80003fc4270 */
[----:B------:R-:W-:Y:S01]  /*1efc0*/  ISETP.GT.AND P6, PT, R0, 0x100, P6 ;  /* 0x000001000000780c */ /* 0x000fe200037c4270 */
[----:B0-----:R-:W-:-:S05]  /*1efd0*/  FMUL R18, R21, R2 ;  /* 0x0000000215127220 */ /* 0x001fca0000400000 */
[----:B------:R-:W-:-:S07]  /*1efe0*/  F2FP.F16.F32.PACK_AB R18, RZ, R18 ;  /* 0x00000012ff12723e */ /* 0x000fce00000000ff */
        /* <DEDUP_REMOVED lines=8> */
[----:B------:R-:W-:-:S04]  /*1f070*/  ISETP.GT.AND P6, PT, R3, 0x19, PT ;  /* 0x000000190300780c */ /* 0x000fc80003fc4270 */
[----:B------:R-:W-:Y:S01]  /*1f080*/  ISETP.GT.AND P6, PT, R0, 0x108, P6 ;  /* 0x000001080000780c */ /* 0x000fe200037c4270 */
[----:B0-----:R-:W-:Y:S01]  /*1f090*/  FMUL R4, R19, R2 ;  /* 0x0000000213047220 */ /* 0x001fe20000400000 */
[----:B------:R-:W2:Y:S04]  /*1f0a0*/  LDL.LU R5, [R1+0xc4] ;  /* 0x0000c40001057983 */ /* 0x000ea80000300800 */
[----:B------:R-:W3:Y:S01]  /*1f0b0*/  LDL.LU R20, [R1+0xe0] ;  /* 0x0000e00001147983 */ /* 0x000ee20000300800 */
[----:B------:R-:W-:-:S03]  /*1f0c0*/  F2FP.F16.F32.PACK_AB R4, RZ, R4 ;  /* 0x00000004ff04723e */ /* 0x000fc600000000ff */
[----:B------:R-:W4:Y:S04]  /*1f0d0*/  LDL.LU R19, [R1+0xe4] ;  /* 0x0000e40001137983 */ /* 0x000f280000300800 */
[----:B------:R-:W5:Y:S04]  /*1f0e0*/  LDL.LU R21, [R1+0xe8] ;  /* 0x0000e80001157983 */ /* 0x000f680000300800 */
[----:B------:R-:W5:Y:S04]  /*1f0f0*/  LDL.LU R22, [R1+0xec] ;  /* 0x0000ec0001167983 */ /* 0x000f680000300800 */
[----:B------:R-:W5:Y:S04]  /*1f100*/  LDL.LU R232, [R1+0xf0] ;  /* 0x0000f00001e87983 */ /* 0x000f680000300800 */
[----:B------:R-:W5:Y:S04]  /*1f110*/  LDL.LU R23, [R1+0xf4] ;  /* 0x0000f40001177983 */ /* 0x000f680000300800 */
[----:B------:R-:W5:Y:S04]  /*1f120*/  LDL.LU R233, [R1+0xf8] ;  /* 0x0000f80001e97983 */ /* 0x000f680000300800 */
[----:B------:R-:W5:Y:S04]  /*1f130*/  LDL.LU R234, [R1+0xfc] ;  /* 0x0000fc0001ea7983 */ /* 0x000f680000300800 */
[----:B------:R0:W-:Y:S04]  /*1f140*/  @P6 STG.E.U16 desc[UR46][R14.64+0x32], R4 ;  /* 0x000032040e006986 */ /* 0x0001e8000c10152e */
[----:B0-----:R-:W2:Y:S01]  /*1f150*/  LDL.LU R4, [R1+0xc0] ;  /* 0x0000c00001047983 */ /* 0x001ea20000300800 */
[----:B------:R-:W-:Y:S01]  /*1f160*/  ISETP.GT.AND P6, PT, R0, 0x180, P5 ;  /* 0x000001800000780c */ /* 0x000fe20002fc4270 */
[----:B--2---:R-:W-:-:S05]  /*1f170*/  FMUL R4, R4, R2 ;  /* 0x0000000204047220 */ /* 0x004fca0000400000 */
[----:B------:R-:W-:-:S07]  /*1f180*/  F2FP.F16.F32.PACK_AB R4, RZ, R4 ;  /* 0x00000004ff04723e */ /* 0x000fce00000000ff */
        /* <DEDUP_REMOVED lines=9> */
[----:B0-----:R-:W2:Y:S04]  /*1f220*/  LDL.LU R4, [R1+0xc8] ;  /* 0x0000c80001047983 */ /* 0x001ea80000300800 */
[----:B------:R-:W3:Y:S04]  /*1f230*/  LDL.LU R14, [R1+0xcc] ;  /* 0x0000cc00010e7983 */ /* 0x000ee80000300800 */
[----:B------:R-:W4:Y:S01]  /*1f240*/  LDL.LU R5, [R1+0xd0] ;  /* 0x0000d00001057983 */ /* 0x000f220000300800 */
[----:B------:R-:W-:-:S02]  /*1f250*/  ISETP.GT.AND P5, PT, R0, 0x188, P5 ;  /* 0x000001880000780c */ /* 0x000fc40002fa4270 */
[----:B------:R-:W-:Y:S01]  /*1f260*/  ISETP.GT.AND P6, PT, R3, 0x1, PT ;  /* 0x000000010300780c */ /* 0x000fe20003fc4270 */
[----:B--2---:R-:W-:-:S05]  /*1f270*/  FMUL R4, R4, R2 ;  /* 0x0000000204047220 */ /* 0x004fca0000400000 */
[----:B------:R-:W-:-:S05]  /*1f280*/  F2FP.F16.F32.PACK_AB R4, RZ, R4 ;  /* 0x00000004ff04723e */ /* 0x000fca00000000ff */
[----:B------:R3:W-:Y:S01]  /*1f290*/  @P5 STG.E.U16 desc[UR46][R10.64], R4 ;  /* 0x000000040a005986 */ /* 0x0007e2000c10152e */
[----:B------:R-:W-:Y:S01]  /*1f2a0*/  ISETP.GT.AND P5, PT, R0, 0x188, P6 ;  /* 0x000001880000780c */ /* 0x000fe200037a4270 */
[-C--:B---3--:R-:W-:Y:S01]  /*1f2b0*/  FMUL R4, R14, R2.reuse ;  /* 0x000000020e047220 */ /* 0x088fe20000400000 */
[----:B----4-:R-:W-:-:S04]  /*1f2c0*/  FMUL R14, R5, R2 ;  /* 0x00000002050e7220 */ /* 0x010fc80000400000 */
[----:B------:R-:W-:-:S07]  /*1f2d0*/  F2FP.F16.F32.PACK_AB R4, RZ, R4 ;  /* 0x00000004ff04723e */ /* 0x000fce00000000ff */
[----:B------:R-:W-:Y:S01]  /*1f2e0*/  @P5 IMAD.MOV.U32 R5, RZ, RZ, R11 ;  /* 0x000000ffff055224 */ /* 0x000fe200078e000b */
[----:B------:R-:W-:Y:S01]  /*1f2f0*/  PRMT R15, R4, 0x7610, R15 ;  /* 0x00007610040f7816 */ /* 0x000fe2000000000f */
[----:B------:R-:W-:-:S05]  /*1f300*/  @P5 IMAD.MOV.U32 R4, RZ, RZ, R10 ;  /* 0x000000ffff045224 */ /* 0x000fca00078e000a */
[----:B------:R0:W-:Y:S04]  /*1f310*/  @P5 STG.E.U16 desc[UR46][R4.64+0x2], R15 ;  /* 0x0000020f04005986 */ /* 0x0001e8000c10152e */
[----:B0-----:R-:W2:Y:S04]  /*1f320*/  LDL.LU R15, [R1+0xd4] ;  /* 0x0000d400010f7983 */ /* 0x001ea80000300800 */
[----:B------:R-:W3:Y:S01]  /*1f330*/  LDL.LU R5, [R1+0xd8] ;  /* 0x0000d80001057983 */ /* 0x000ee20000300800 */
[----:B------:R-:W-:Y:S02]  /*1f340*/  ISETP.GT.AND P5, PT, R0, 0x180, P2 ;  /* 0x000001800000780c */ /* 0x000fe400017a4270 */
[----:B------:R-:W-:-:S04]  /*1f350*/  F2FP.F16.F32.PACK_AB R4, RZ, R14 ;  /* 0x0000000eff04723e */ /* 0x000fc800000000ff */
[----:B------:R-:W-:-:S07]  /*1f360*/  PRMT R18, R4, 0x7610, R18 ;  /* 0x0000761004127816 */ /* 0x000fce0000000012 */
[----:B------:R-:W-:Y:S02]  /*1f370*/  @P5 IMAD.MOV.U32 R4, RZ, RZ, R6 ;  /* 0x000000ffff045224 */ /* 0x000fe400078e0006 */
[----:B---3--:R-:W-:Y:S01]  /*1f380*/  FMUL R14, R5, R2 ;  /* 0x00000002050e7220 */ /* 0x008fe20000400000 */
[----:B------:R-:W-:-:S05]  /*1f390*/  @P5 IMAD.MOV.U32 R5, RZ, RZ, R7 ;  /* 0x000000ffff055224 */ /* 0x000fca00078e0007 */
[----:B------:R0:W-:Y:S04]  /*1f3a0*/  @P5 STG.E.U16 desc[UR46][R4.64+0x10], R18 ;  /* 0x0000101204005986 */ /* 0x0001e8000c10152e */
[----:B0-----:R-:W3:Y:S01]  /*1f3b0*/  LDL.LU R5, [R1+0xdc] ;  /* 0x0000dc0001057983 */ /* 0x001ee20000300800 */
[C---:B------:R-:W-:Y:S02]  /*1f3c0*/  ISETP.GT.AND P5, PT, R0.reuse, 0x180, P4 ;  /* 0x000001800000780c */ /* 0x040fe400027a4270 */
[----:B------:R-:W-:Y:S01]  /*1f3d0*/  ISETP.GT.AND P2, PT, R0, 0x188, P2 ;  /* 0x000001880000780c */ /* 0x000fe20001744270 */
[----:B--2---:R-:W-:Y:S01]  /*1f3e0*/  FMUL R15, R15, R2 ;  /* 0x000000020f0f7220 */ /* 0x004fe20000400000 */
[----:B------:R-:W-:-:S04]  /*1f3f0*/  F2FP.F16.F32.PACK_AB R14, RZ, R14 ;  /* 0x0000000eff0e723e */ /* 0x000fc800000000ff */
[----:B------:R-:W-:-:S05]  /*1f400*/  F2FP.F16.F32.PACK_AB R15, RZ, R15 ;  /* 0x0000000fff0f723e */ /* 0x000fca00000000ff */
[----:B------:R-:W-:Y:S01]  /*1f410*/  @P5 IMAD.MOV.U32 R4, RZ, RZ, R6 ;  /* 0x000000ffff045224 */ /* 0x000fe200078e0006 */
[----:B------:R-:W-:Y:S01]  /*1f420*/  ISETP.GT.AND P4, PT, R0, 0x188, P4 ;  /* 0x000001880000780c */ /* 0x000fe20002784270 */
[-C--:B------:R-:W-:Y:S01]  /*1f430*/  FMUL R20, R20, R2.reuse ;  /* 0x0000000214147220 */ /* 0x080fe20000400000 */
[----:B------:R-:W-:Y:S01]  /*1f440*/  PRMT R235, R14, 0x7610, R235 ;  /* 0x000076100eeb7816 */ /* 0x000fe200000000eb */
[-C--:B------:R-:W-:Y:S01]  /*1f450*/  FMUL R19, R19, R2.reuse ;  /* 0x0000000213137220 */ /* 0x080fe20000400000 */
[-C--:B-----5:R-:W-:Y:S01]  /*1f460*/  FMUL R21, R21, R2.reuse ;  /* 0x0000000215157220 */ /* 0x0a0fe20000400000 */
[-C--:B------:R-:W-:Y:S01]  /*1f470*/  FMUL R232, R232, R2.reuse ;  /* 0x00000002e8e87220 */ /* 0x080fe20000400000 */
[-C--:B------:R-:W-:Y:S01]  /*1f480*/  FMUL R22, R22, R2.reuse ;  /* 0x0000000216167220 */ /* 0x080fe20000400000 */
[-C--:B------:R-:W-:Y:S01]  /*1f490*/  FMUL R23, R23, R2.reuse ;  /* 0x0000000217177220 */ /* 0x080fe20000400000 */
[-C--:B------:R-:W-:Y:S01]  /*1f4a0*/  FMUL R233, R233, R2.reuse ;  /* 0x00000002e9e97220 */ /* 0x080fe20000400000 */
[----:B---3--:R-:W-:Y:S01]  /*1f4b0*/  FMUL R18, R5, R2 ;  /* 0x0000000205127220 */ /* 0x008fe20000400000 */
[----:B------:R-:W-:-:S05]  /*1f4c0*/  @P5 IMAD.MOV.U32 R5, RZ, RZ, R7 ;  /* 0x000000ffff055224 */ /* 0x000fca00078e0007 */
[----:B------:R0:W-:Y:S01]  /*1f4d0*/  @P5 STG.E.U16 desc[UR46][R4.64+0x12], R15 ;  /* 0x0000120f04005986 */ /* 0x0001e2000c10152e */
[----:B------:R-:W-:Y:S01]  /*1f4e0*/  ISETP.GT.AND P5, PT, R0, 0x180, P0 ;  /* 0x000001800000780c */ /* 0x000fe200007a4270 */
[----:B0-----:R-:W-:Y:S02]  /*1f4f0*/  @P2 IMAD.MOV.U32 R4, RZ, RZ, R10 ;  /* 0x000000ffff042224 */ /* 0x001fe400078e000a */
[----:B------:R-:W-:Y:S01]  /*1f500*/  @P2 IMAD.MOV.U32 R5, RZ, RZ, R11 ;  /* 0x000000ffff052224 */ /* 0x000fe200078e000b */
[----:B------:R-:W-:-:S04]  /*1f510*/  F2FP.F16.F32.PACK_AB R15, RZ, R19 ;  /* 0x00000013ff0f723e */ /* 0x000fc800000000ff */
[----:B------:R0:W-:Y:S01]  /*1f520*/  @P2 STG.E.U16 desc[UR46][R4.64+0x10], R235 ;  /* 0x000010eb04002986 */ /* 0x0001e2000c10152e */
[C---:B------:R-:W-:Y:S02]  /*1f530*/  ISETP.GT.AND P2, PT, R0.reuse, 0x180, P3 ;  /* 0x000001800000780c */ /* 0x040fe40001f44270 */
[----:B------:R-:W-:Y:S02]  /*1f540*/  F2FP.F16.F32.PACK_AB R14, RZ, R18 ;  /* 0x00000012ff0e723e */ /* 0x000fe400000000ff */
[----:B0-----:R-:W-:Y:S01]  /*1f550*/  F2FP.F16.F32.PACK_AB R4, RZ, R20 ;  /* 0x00000014ff04723e */ /* 0x001fe200000000ff */
[----:B------:R-:W-:Y:S01]  /*1f560*/  @P4 IMAD.MOV.U32 R5, RZ, RZ, R11 ;  /* 0x000000ffff054224 */ /* 0x000fe200078e000b */
[----:B------:R-:W-:Y:S01]  /*1f570*/  ISETP.GT.AND P0, PT, R0, 0x188, P0 ;  /* 0x000001880000780c */ /* 0x000fe20000704270 */
[----:B------:R-:W2:Y:S01]  /*1f580*/  LDL.LU R235, [R1+0xbc] ;  /* 0x0000bc0001eb7983 */ /* 0x000ea20000300800 */
[----:B------:R-:W-:Y:S01]  /*1f590*/  PRMT R19, R4, 0x7610, R19 ;  /* 0x0000761004137816 */ /* 0x000fe20000000013 */
[----:B------:R-:W-:Y:S01]  /*1f5a0*/  @P4 IMAD.MOV.U32 R4, RZ, RZ, R10 ;  /* 0x000000ffff044224 */ /* 0x000fe200078e000a */
[----:B------:R-:W-:Y:S01]  /*1f5b0*/  PRMT R18, R15, 0x7610, R18 ;  /* 0x000076100f127816 */ /* 0x000fe20000000012 */
[----:B------:R-:W3:Y:S04]  /*1f5c0*/  LDL.LU R20, [R1+0xb8] ;  /* 0x0000b80001147983 */ /* 0x000ee80000300800 */
[----:B------:R0:W-:Y:S01]  /*1f5d0*/  @P4 STG.E.U16 desc[UR46][R4.64+0x12], R14 ;  /* 0x0000120e04004986 */ /* 0x0001e2000c10152e */
[----:B------:R-:W-:Y:S01]  /*1f5e0*/  ISETP.GT.AND P3, PT, R0, 0x188, P3 ;  /* 0x000001880000780c */ /* 0x000fe20001f64270 */
[----:B0-----:R-:W-:-:S02]  /*1f5f0*/  @P5 IMAD.MOV.U32 R4, RZ, RZ, R6 ;  /* 0x000000ffff045224 */ /* 0x001fc400078e0006 */
[----:B------:R-:W-:Y:S01]  /*1f600*/  @P5 IMAD.MOV.U32 R5, RZ, RZ, R7 ;  /* 0x000000ffff055224 */ /* 0x000fe200078e0007 */
[----:B------:R-:W-:-:S04]  /*1f610*/  F2FP.F16.F32.PACK_AB R14, RZ, R21 ;  /* 0x00000015ff0e723e */ /* 0x000fc800000000ff */
[----:B------:R0:W-:Y:S01]  /*1f620*/  @P5 STG.E.U16 desc[UR46][R4.64+0x20], R19 ;  /* 0x0000201304005986 */ /* 0x0001e2000c10152e */
[----:B------:R-:W-:Y:S01]  /*1f630*/  PRMT R15, R14, 0x7610, R15 ;  /* 0x000076100e0f7816 */ /* 0x000fe2000000000f */
[----:B0-----:R-:W-:Y:S02]  /*1f640*/  @P2 IMAD.MOV.U32 R4, RZ, RZ, R6 ;  /* 0x000000ffff042224 */ /* 0x001fe400078e0006 */
[----:B------:R-:W4:Y:S01]  /*1f650*/  LDL.LU R19, [R1+0xb4] ;  /* 0x0000b40001137983 */ /* 0x000f220000300800 */
[----:B------:R-:W-:-:S05]  /*1f660*/  @P2 IMAD.MOV.U32 R5, RZ, RZ, R7 ;  /* 0x000000ffff052224 */ /* 0x000fca00078e0007 */
[----:B------:R0:W-:Y:S01]  /*1f670*/  @P2 STG.E.U16 desc[UR46][R4.64+0x22], R18 ;  /* 0x0000221204002986 */ /* 0x0001e2000c10152e */
[----:B------:R-:W-:Y:S01]  /*1f680*/  ISETP.GT.AND P2, PT, R0, 0x180, P1 ;  /* 0x000001800000780c */ /* 0x000fe20000f44270 */
[----:B0-----:R-:W-:Y:S02]  /*1f690*/  @P0 IMAD.MOV.U32 R4, RZ, RZ, R10 ;  /* 0x000000ffff040224 */ /* 0x001fe400078e000a */
[----:B------:R-:W-:-:S05]  /*1f6a0*/  @P0 IMAD.MOV.U32 R5, RZ, RZ, R11 ;  /* 0x000000ffff050224 */ /* 0x000fca00078e000b */
[----:B------:R0:W-:Y:S01]  /*1f6b0*/  @P0 STG.E.U16 desc[UR46][R4.64+0x20], R15 ;  /* 0x0000200f04000986 */ /* 0x0001e2000c10152e */
[----:B------:R-:W-:-:S03]  /*1f6c0*/  F2FP.F16.F32.PACK_AB R14, RZ, R22 ;  /* 0x00000016ff0e723e */ /* 0x000fc600000000ff */
[----:B------:R-:W5:Y:S01]  /*1f6d0*/  LDL.LU R22, [R1+0x98] ;  /* 0x0000980001167983 */ /* 0x000f620000300800 */
[----:B0-----:R-:W-:Y:S01]  /*1f6e0*/  F2FP.F16.F32.PACK_AB R4, RZ, R232 ;  /* 0x000000e8ff04723e */ /* 0x001fe200000000ff */
[----:B------:R-:W-:Y:S02]  /*1f6f0*/  @P3 IMAD.MOV.U32 R5, RZ, RZ, R11 ;  /* 0x000000ffff053224 */ /* 0x000fe400078e000b */
[----:B------:R-:W2:Y:S01]  /*1f700*/  LDL.LU R232, [R1+0xb0] ;  /* 0x0000b00001e87983 */ /* 0x000ea20000300800 */
[----:B------:R-:W-:Y:S01]  /*1f710*/  PRMT R18, R4, 0x7610, R18 ;  /* 0x0000761004127816 */ /* 0x000fe20000000012 */
[----:B------:R-:W-:Y:S01]  /*1f720*/  @P3 IMAD.MOV.U32 R4, RZ, RZ, R10 ;  /* 0x000000ffff043224 */ /* 0x000fe200078e000a */
[----:B------:R-:W-:Y:S02]  /*1f730*/  F2FP.F16.F32.PACK_AB R15, RZ, R23 ;  /* 0x00000017ff0f723e */ /* 0x000fe400000000ff */
[----:B------:R-:W3:Y:S04]  /*1f740*/  LDL.LU R23, [R1+0x94] ;  /* 0x0000940001177983 */ /* 0x000ee80000300800 */
[----:B------:R0:W-:Y:S02]  /*1f750*/  @P3 STG.E.U16 desc[UR46][R4.64+0x22], R14 ;  /* 0x0000220e04003986 */ /* 0x0001e4000c10152e */
[----:B0-----:R-:W-:-:S02]  /*1f760*/  @P2 IMAD.MOV.U32 R4, RZ, RZ, R6 ;  /* 0x000000ffff042224 */ /* 0x001fc400078e0006 */
[----:B------:R-:W-:Y:S01]  /*1f770*/  @P2 IMAD.MOV.U32 R5, RZ, RZ, R7 ;  /* 0x000000ffff052224 */ /* 0x000fe200078e0007 */
[----:B------:R-:W-:Y:S02]  /*1f780*/  F2FP.F16.F32.PACK_AB R14, RZ, R233 ;  /* 0x000000e9ff0e723e */ /* 0x000fe400000000ff */
[----:B------:R-:W4:Y:S04]  /*1f790*/  LDL.LU R233, [R1+0xac] ;  /* 0x0000ac0001e97983 */ /* 0x000f280000300800 */
[----:B------:R0:W-:Y:S04]  /*1f7a0*/  @P2 STG.E.U16 desc[UR46][R4.64+0x30], R18 ;  /* 0x0000301204002986 */ /* 0x0001e8000c10152e */
[----:B0-----:R-:W5:Y:S01]  /*1f7b0*/  LDL.LU R5, [R1+0x80] ;  /* 0x0000800001057983 */ /* 0x001f620000300800 */
[----:B------:R-:W-:-:S02]  /*1f7c0*/  ISETP.GT.AND P4, PT, R3, 0x19, PT ;  /* 0x000000190300780c */ /* 0x000fc40003f84270 */
[----:B------:R-:W-:Y:S01]  /*1f7d0*/  ISETP.GT.AND P1, PT, R0, 0x188, P1 ;  /* 0x000001880000780c */ /* 0x000fe20000f24270 */
[----:B------:R-:W-:Y:S01]  /*1f7e0*/  FMUL R234, R234, R2 ;  /* 0x00000002eaea7220 */ /* 0x000fe20000400000 */
[----:B------:R-:W-:Y:S01]  /*1f7f0*/  ISETP.GT.AND P0, PT, R0, 0x180, P4 ;  /* 0x000001800000780c */ /* 0x000fe20002704270 */
[----:B------:R-:W2:Y:S10]  /*1f800*/  LDL.LU R18, [R1+0xa8] ;  /* 0x0000a80001127983 */ /* 0x000eb40000300800 */
[----:B------:R-:W-:-:S02]  /*1f810*/  @P1 IMAD.MOV.U32 R4, RZ, RZ, R10 ;  /* 0x000000ffff041224 */ /* 0x000fc400078e000a */
[----:B------:R0:W-:Y:S02]  /*1f820*/  @P0 STG.E.U16 desc[UR46][R6.64+0x32], R15 ;  /* 0x0000320f06000986 */ /* 0x0001e4000c10152e */
[----:B0-----:R-:W-:Y:S01]  /*1f830*/  F2FP.F16.F32.PACK_AB R6, RZ, R234 ;  /* 0x000000eaff06723e */ /* 0x001fe200000000ff */
[----:B-----5:R-:W-:Y:S01]  /*1f840*/  FMUL R7, R5, R2 ;  /* 0x0000000205077220 */ /* 0x020fe20000400000 */
[----:B------:R-:W-:-:S05]  /*1f850*/  @P1 IMAD.MOV.U32 R5, RZ, RZ, R11 ;  /* 0x000000ffff051224 */ /* 0x000fca00078e000b */
[----:B------:R0:W-:Y:S04]  /*1f860*/  @P1 STG.E.U16 desc[UR46][R4.64+0x30], R14 ;  /* 0x0000300e04001986 */ /* 0x0001e8000c10152e */
[----:B0-----:R-:W5:Y:S01]  /*1f870*/  LDL.LU R4, [R1+0x84] ;  /* 0x0000840001047983 */ /* 0x001f620000300800 */
[----:B------:R-:W-:-:S03]  /*1f880*/  F2FP.F16.F32.PACK_AB R5, RZ, R7 ;  /* 0x00000007ff05723e */ /* 0x000fc600000000ff */
[----:B------:R-:W4:Y:S04]  /*1f890*/  LDL.LU R234, [R1+0xa4] ;  /* 0x0000a40001ea7983 */ /* 0x000f280000300800 */
[----:B------:R-:W3:Y:S01]  /*1f8a0*/  LDL.LU R7, [R1+0x88] ;  /* 0x0000880001077983 */ /* 0x000ee20000300800 */
[----:B------:R-:W-:Y:S02]  /*1f8b0*/  ISETP.GT.AND P0, PT, R0, 0x188, P4 ;  /* 0x000001880000780c */ /* 0x000fe40002704270 */
[----:B------:R-:W-:Y:S02]  /*1f8c0*/  PRMT R15, R6, 0x7610, R15 ;  /* 0x00007610060f7816 */ /* 0x000fe4000000000f */
[----:B------:R-:W-:-:S09]  /*1f8d0*/  PRMT R14, R5, 0x7610, R14 ;  /* 0x00007610050e7816 */ /* 0x000fd2000000000e */
[----:B------:R0:W-:Y:S01]  /*1f8e0*/  @P0 STG.E.U16 desc[UR46][R10.64+0x32], R15 ;  /* 0x0000320f0a000986 */ /* 0x0001e2000c10152e */
[C---:B------:R-:W-:Y:S02]  /*1f8f0*/  ISETP.GT.AND P6, PT, R3.reuse, 0x20, PT ;  /* 0x000000200300780c */ /* 0x040fe40003fc4270 */
[----:B------:R-:W-:Y:S02]  /*1f900*/  ISETP.GT.AND P5, PT, R3, 0x21, PT ;  /* 0x000000210300780c */ /* 0x000fe40003fa4270 */
[----:B------:R-:W-:Y:S01]  /*1f910*/  ISETP.GT.AND P1, PT, R0, RZ, P6 ;  /* 0x000000ff0000720c */ /* 0x000fe20003724270 */
[----:B---3--:R-:W-:-:S05]  /*1f920*/  FMUL R7, R7, R2 ;  /* 0x0000000207077220 */ /* 0x008fca0000400000 */
[----:B------:R-:W-:Y:S02]  /*1f930*/  F2FP.F16.F32.PACK_AB R5, RZ, R7 ;  /* 0x00000007ff05723e */ /* 0x000fe400000000ff */
[----:B------:R-:W3:Y:S04]  /*1f940*/  LDL.LU R7, [R1+0x90] ;  /* 0x0000900001077983 */ /* 0x000ee80000300800 */
[----:B0-----:R-:W2:Y:S01]  /*1f950*/  LDL.LU R11, [R1+0x8c] ;  /* 0x00008c00010b7983 */ /* 0x001ea20000300800 */
[----:B-----5:R-:W-:Y:S01]  /*1f960*/  FMUL R4, R4, R2 ;  /* 0x0000000204047220 */ /* 0x020fe20000400000 */
[C---:B------:R-:W-:Y:S02]  /*1f970*/  ISETP.GT.AND P2, PT, R0.reuse, RZ, P5 ;  /* 0x000000ff0000720c */ /* 0x040fe40002f44270 */
[----:B------:R-:W-:-:S02]  /*1f980*/  ISETP.GT.AND P3, PT, R0, 0x8, P6 ;  /* 0x000000080000780c */ /* 0x000fc40003764270 */
[----:B------:R-:W-:Y:S01]  /*1f990*/  F2FP.F16.F32.PACK_AB R4, RZ, R4 ;  /* 0x00000004ff04723e */ /* 0x000fe200000000ff */
[----:B------:R0:W-:Y:S01]  /*1f9a0*/  @P1 STG.E.U16 desc[UR46][R12.64+0x40], R14 ;  /* 0x0000400e0c001986 */ /* 0x0001e2000c10152e */
[----:B------:R-:W-:Y:S02]  /*1f9b0*/  IMAD.MOV.U32 R15, RZ, RZ, R9 ;  /* 0x000000ffff0f7224 */ /* 0x000fe400078e0009 */
[----:B------:R-:W-:Y:S02]  /*1f9c0*/  PRMT R6, R4, 0x7610, R6 ;  /* 0x0000761004067816 */ /* 0x000fe40000000006 */
[----:B------:R-:W-:-:S03]  /*1f9d0*/  PRMT R4, R5, 0x7610, R4 ;  /* 0x0000761005047816 */ /* 0x000fc60000000004 */
[----:B------:R-:W-:Y:S01]  /*1f9e0*/  @P2 STG.E.U16 desc[UR46][R12.64+0x42], R6 ;  /* 0x000042060c002986 */ /* 0x000fe2000c10152e */
[----:B0-----:R-:W-:Y:S01]  /*1f9f0*/  IMAD.MOV.U32 R14, RZ, RZ, R8 ;  /* 0x000000ffff0e7224 */ /* 0x001fe200078e0008 */
[C---:B------:R-:W-:Y:S02]  /*1fa00*/  ISETP.GT.AND P0, PT, R0.reuse, 0x8, P5 ;  /* 0x000000080000780c */ /* 0x040fe40002f04270 */
[C---:B------:R-:W-:Y:S01]  /*1fa10*/  ISETP.GT.AND P4, PT, R3.reuse, 0x28, PT ;  /* 0x000000280300780c */ /* 0x040fe20003f84270 */
[----:B------:R-:W-:Y:S01]  /*1fa20*/  IMAD.U32 R10, RZ, RZ, UR8 ;  /* 0x00000008ff0a7e24 */ /* 0x000fe2000f8e00ff */
[----:B------:R0:W-:Y:S01]  /*1fa30*/  @P3 STG.E.U16 desc[UR46][R14.64+0x40], R4 ;  /* 0x000040040e003986 */ /* 0x0001e2000c10152e */
[----:B------:R-:W-:Y:S01]  /*1fa40*/  ISETP.GT.AND P3, PT, R3, 0x29, PT ;  /* 0x000000290300780c */ /* 0x000fe20003f64270 */
[----:B------:R-:W-:Y:S02]  /*1fa50*/  IMAD.U32 R9, RZ, RZ, UR5 ;  /* 0x00000005ff097e24 */ /* 0x000fe4000f8e00ff */
[----:B------:R-:W5:Y:S01]  /*1fa60*/  LDL.LU R8, [R1+0x9c] ;  /* 0x00009c0001087983 */ /* 0x000f620000300800 */
[----:B------:R-:W-:-:S02]  /*1fa70*/  ISETP.GT.AND P2, PT, R0, RZ, P3 ;  /* 0x000000ff0000720c */ /* 0x000fc40001f44270 */
[----:B------:R-:W-:Y:S01]  /*1fa80*/  ISETP.GT.AND P1, PT, R0, RZ, P4 ;  /* 0x000000ff0000720c */ /* 0x000fe20002724270 */
[----:B0-----:R-:W-:-:S05]  /*1fa90*/  FMUL R4, R23, R2 ;  /* 0x0000000217047220 */ /* 0x001fca0000400000 */
[----:B------:R-:W-:Y:S01]  /*1faa0*/  F2FP.F16.F32.PACK_AB R4, RZ, R4 ;  /* 0x00000004ff04723e */ /* 0x000fe200000000ff */
[-C--:B--2---:R-:W-:Y:S01]  /*1fab0*/  FMUL R6, R11, R2.reuse ;  /* 0x000000020b067220 */ /* 0x084fe20000400000 */
[----:B---3--:R-:W-:Y:S01]  /*1fac0*/  FMUL R5, R7, R2 ;  /* 0x0000000207057220 */ /* 0x008fe20000400000 */
[----:B------:R-:W-:-:S03]  /*1fad0*/  IMAD.WIDE.U32 R10, R10, 0xf0, R14 ;  /* 0x000000f00a0a7825 */ /* 0x000fc600078e000e */
[----:B------:R-:W-:Y:S01]  /*1fae0*/  F2FP.F16.F32.PACK_AB R6, RZ, R6 ;  /* 0x00000006ff06723e */ /* 0x000fe200000000ff */
[----:B------:R-:W-:Y:S01]  /*1faf0*/  VIADD R7, R11, UR4 ;  /* 0x000000040b077c36 */ /* 0x000fe20008000000 */
[----:B------:R-:W-:-:S03]  /*1fb00*/  F2FP.F16.F32.PACK_AB R5, RZ, R5 ;  /* 0x00000005ff05723e */ /* 0x000fc600000000ff */
[----:B------:R0:W-:Y:S04]  /*1fb10*/  @P0 STG.E.U16 desc[UR46][R14.64+0x42], R6 ;  /* 0x000042060e000986 */ /* 0x0001e8000c10152e */
[----:B------:R1:W-:Y:S04]  /*1fb20*/  @P2 STG.E.U16 desc[UR46][R12.64+0x52], R4 ;  /* 0x000052040c002986 */ /* 0x0003e8000c10152e */
[----:B------:R2:W-:Y:S01]  /*1fb30*/  @P1 STG.E.U16 desc[UR46][R12.64+0x50], R5 ;  /* 0x000050050c001986 */ /* 0x0005e2000c10152e */
[----:B0-----:R-:W-:Y:S01]  /*1fb40*/  FMUL R6, R22, R2 ;  /* 0x0000000216067220 */ /* 0x001fe20000400000 */
[----:B------:R-:W-:Y:S01]  /*1fb50*/  IMAD.U32 R22, RZ, RZ, UR11 ;  /* 0x0000000bff167e24 */ /* 0x000fe2000f8e00ff */
[----:B-1----:R-:W-:-:S04]  /*1fb60*/  IADD3 R4, P0, R10, UR13, RZ ;  /* 0x0000000d0a047c10 */ /* 0x002fc8000ff1e0ff */
[----:B--2---:R-:W-:Y:S02]  /*1fb70*/  IADD3.X R5, R7, UR12, RZ, P0, !PT ;  /* 0x0000000c07057c10 */ /* 0x004fe400087fe4ff */
[----:B------:R-:W-:-:S04]  /*1fb80*/  IADD3 R22, P0, P2, R22, UR13, R4 ;  /* 0x0000000d16167c10 */ /* 0x000fc8000fa1e004 */
[----:B------:R-:W-:Y:S02]  /*1fb90*/  IADD3.X R23, R9, UR12, R5, P0, P2 ;  /* 0x0000000c09177c10 */ /* 0x000fe400087e4405 */
[----:B------:R-:W2:Y:S01]  /*1fba0*/  LDL.LU R9, [R1+0xa0] ;  /* 0x0000a00001097983 */ /* 0x000ea20000300800 */
[C---:B------:R-:W-:Y:S02]  /*1fbb0*/  ISETP.GT.AND P1, PT, R0.reuse, 0x8, P4 ;  /* 0x000000080000780c */ /* 0x040fe40002724270 */
[----:B------:R-:W-:Y:S02]  /*1fbc0*/  F2FP.F16.F32.PACK_AB R6, RZ, R6 ;  /* 0x00000006ff06723e */ /* 0x000fe400000000ff */
[----:B------:R-:W-:Y:S02]  /*1fbd0*/  ISETP.GT.AND P2, PT, R3, 0x30, PT ;  /* 0x000000300300780c */ /* 0x000fe40003f44270 */
[----:B------:R-:W-:Y:S01]  /*1fbe0*/  ISETP.GT.AND P0, PT, R0, 0x8, P3 ;  /* 0x000000080000780c */ /* 0x000fe20001f04270 */
[----:B-----5:R-:W-:-:S06]  /*1fbf0*/  FMUL R8, R8, R2 ;  /* 0x0000000208087220 */ /* 0x020fcc0000400000 */
[----:B------:R2:W-:Y:S01]  /*1fc00*/  @P1 STG.E.U16 desc[UR46][R14.64+0x50], R6 ;  /* 0x000050060e001986 */ /* 0x0005e2000c10152e */
[----:B------:R-:W-:Y:S02]  /*1fc10*/  ISETP.GT.AND P1, PT, R0, RZ, P2 ;  /* 0x000000ff0000720c */ /* 0x000fe40001724270 */
[----:B------:R-:W-:-:S05]  /*1fc20*/  F2FP.F16.F32.PACK_AB R8, RZ, R8 ;  /* 0x00000008ff08723e */ /* 0x000fca00000000ff */
[----:B------:R-:W-:Y:S01]  /*1fc30*/  @P0 STG.E.U16 desc[UR46][R14.64+0x52], R8 ;  /* 0x000052080e000986 */ /* 0x000fe2000c10152e */
[----:B------:R-:W-:Y:S01]  /*1fc40*/  ISETP.GT.AND P0, PT, R3, 0x31, PT ;  /* 0x000000310300780c */ /* 0x000fe20003f04270 */
[----:B--2---:R-:W-:Y:S02]  /*1fc50*/  FMUL R6, R9, R2 ;  /* 0x0000000209067220 */ /* 0x004fe40000400000 */
[----:B------:R-:W2:Y:S03]  /*1fc60*/  LDL.LU R9, [R1+0x6c] ;  /* 0x00006c0001097983 */ /* 0x000ea60000300800 */
[----:B------:R-:W-:-:S05]  /*1fc70*/  F2FP.F16.F32.PACK_AB R6, RZ, R6 ;  /* 0x00000006ff06723e */ /* 0x000fca00000000ff */
[----:B------:R4:W-:Y:S01]  /*1fc80*/  @P1 STG.E.U16 desc[UR46][R12.64+0x60], R6 ;  /* 0x000060060c001986 */ /* 0x0009e2000c10152e */
[----:B------:R-:W-:Y:S01]  /*1fc90*/  ISETP.GT.AND P1, PT, R0, RZ, P0 ;  /* 0x000000ff0000720c */ /* 0x000fe20000724270 */
[----:B----4-:R-:W-:Y:S02]  /*1fca0*/  FMUL R6, R234, R2 ;  /* 0x00000002ea067220 */ /* 0x010fe40000400000 */
[----:B------:R-:W3:Y:S03]  /*1fcb0*/  LDL.LU R234, [R1+0x70] ;  /* 0x0000700001ea7983 */ /* 0x000ee60000300800 */
[----:B------:R-:W-:-:S07]  /*1fcc0*/  F2FP.F16.F32.PACK_AB R6, RZ, R6 ;  /* 0x00000006ff06723e */ /* 0x000fce00000000ff */
[----:B------:R0:W-:Y:S01]  /*1fcd0*/  @P1 STG.E.U16 desc[UR46][R12.64+0x62], R6 ;  /* 0x000062060c001986 */ /* 0x0001e2000c10152e */
[----:B------:R-:W-:Y:S01]  /*1fce0*/  ISETP.GT.AND P1, PT, R0, 0x8, P2 ;  /* 0x000000080000780c */ /* 0x000fe20001724270 */
[----:B0-----:R-:W-:-:S05]  /*1fcf0*/  FMUL R6, R18, R2 ;  /* 0x0000000212067220 */ /* 0x001fca0000400000 */
[----:B------:R-:W-:-:S04]  /*1fd00*/  F2FP.F16.F32.PACK_AB R6, RZ, R6 ;  /* 0x00000006ff06723e */ /* 0x000fc800000000ff */
[----:B------:R-:W-:Y:S01]  /*1fd10*/  PRMT R8, R6, 0x7610, R8 ;  /* 0x0000761006087816 */ /* 0x000fe20000000008 */
[----:B------:R-:W-:Y:S02]  /*1fd20*/  FMUL R6, R233, R2 ;  /* 0x00000002e9067220 */ /* 0x000fe40000400000 */
[----:B------:R-:W4:Y:S04]  /*1fd30*/  LDL.LU R233, [R1+0x74] ;  /* 0x0000740001e97983 */ /* 0x000f280000300800 */
[----:B------:R0:W-:Y:S01]  /*1fd40*/  @P1 STG.E.U16 desc[UR46][R14.64+0x60], R8 ;  /* 0x000060080e001986 */ /* 0x0001e2000c10152e */
[----:B------:R-:W-:Y:S02]  /*1fd50*/  ISETP.GT.AND P1, PT, R0, 0x8, P0 ;  /* 0x000000080000780c */ /* 0x000fe40000724270 */
[----:B------:R-:W-:-:S04]  /*1fd60*/  F2FP.F16.F32.PACK_AB R6, RZ, R6 ;  /* 0x00000006ff06723e */ /* 0x000fc800000000ff */
[----:B0-----:R-:W-:-:S07]  /*1fd70*/  PRMT R8, R6, 0x7610, R8 ;  /* 0x0000761006087816 */ /* 0x001fce0000000008 */
[----:B------:R-:W-:Y:S01]  /*1fd80*/  @P1 STG.E.U16 desc[UR46][R14.64+0x62], R8 ;  /* 0x000062080e001986 */ /* 0x000fe2000c10152e */
[----:B------:R-:W-:Y:S01]  /*1fd90*/  ISETP.GT.AND P1, PT, R3, 0x38, PT ;  /* 0x000000380300780c */ /* 0x000fe20003f24270 */
[----:B------:R-:W-:Y:S02]  /*1fda0*/  FMUL R6, R232, R2 ;  /* 0x00000002e8067220 */ /* 0x000fe40000400000 */
[----:B------:R-:W5:Y:S01]  /*1fdb0*/  LDL.LU R232, [R1+0x78] ;  /* 0x0000780001e87983 */ /* 0x000f620000300800 */
[----:B------:R-:W-:Y:S02]  /*1fdc0*/  ISETP.GT.AND P6, PT, R0, RZ, P1 ;  /* 0x000000ff0000720c */ /* 0x000fe40000fc4270 */
[----:B------:R-:W-:-:S11]  /*1fdd0*/  F2FP.F16.F32.PACK_AB R6, RZ, R6 ;  /* 0x00000006ff06723e */ /* 0x000fd600000000ff */
[----:B------:R0:W-:Y:S01]  /*1fde0*/  @P6 STG.E.U16 desc[UR46][R12.64+0x70], R6 ;  /* 0x000070060c006986 */ /* 0x0001e2000c10152e */
[----:B------:R-:W-:-:S04]  /*1fdf0*/  ISETP.GT.AND P6, PT, R3, 0x39, PT ;  /* 0x000000390300780c */ /* 0x000fc80003fc4270 */
[----:B------:R-:W-:Y:S01]  /*1fe00*/  ISETP.GT.AND P6, PT, R0, RZ, P6 ;  /* 0x000000ff0000720c */ /* 0x000fe200037c4270 */
[----:B0-----:R-:W-:-:S05]  /*1fe10*/  FMUL R6, R19, R2 ;  /* 0x0000000213067220 */ /* 0x001fca0000400000 */
        /* <DEDUP_REMOVED lines=8> */
[----:B0-----:R-:W-:Y:S02]  /*1fea0*/  FMUL R6, R235, R2 ;  /* 0x00000002eb067220 */ /* 0x001fe40000400000 */
[----:B------:R-:W5:Y:S03]  /*1feb0*/  LDL.LU R235, [R1+0x7c] ;  /* 0x00007c0001eb7983 */ /* 0x000f660000300800 */
[----:B------:R-:W-:Y:S01]  /*1fec0*/  F2FP.F16.F32.PACK_AB R6, RZ, R6 ;  /* 0x00000006ff06723e */ /* 0x000fe200000000ff */
[----:B------:R-:W5:Y:S04]  /*1fed0*/  LDL.LU R18, [R1] ;  /* 0x0000000001127983 */ /* 0x000f680000300800 */
[----:B------:R-:W5:Y:S04]  /*1fee0*/  LDL.LU R19, [R1+0x4] ;  /* 0x0000040001137983 */ /* 0x000f680000300800 */
[----:B------:R-:W2:Y:S04]  /*1fef0*/  LDL.LU R20, [R1+0x8] ;  /* 0x0000080001147983 */ /* 0x000ea80000300800 */
[----:B------:R0:W-:Y:S04]  /*1ff00*/  @P6 STG.E.U16 desc[UR46][R14.64+0x72], R6 ;  /* 0x000072060e006986 */ /* 0x0001e8000c10152e */
[----:B0-----:R-:W3:Y:S01]  /*1ff10*/  LDL.LU R6, [R1+0x40] ;  /* 0x0000400001067983 */ /* 0x001ee20000300800 */
[----:B------:R-:W-:-:S04]  /*1ff20*/  ISETP.GT.AND P6, PT, R3, 0x20, PT ;  /* 0x000000200300780c */ /* 0x000fc80003fc4270 */
[----:B------:R-:W-:Y:S01]  /*1ff30*/  ISETP.GT.AND P6, PT, R0, 0x80, P6 ;  /* 0x000000800000780c */ /* 0x000fe200037c4270 */
[----:B---3--:R-:W-:-:S05]  /*1ff40*/  FMUL R6, R6, R2 ;  /* 0x0000000206067220 */ /* 0x008fca0000400000 */
[----:B------:R-:W-:-:S04]  /*1ff50*/  F2FP.F16.F32.PACK_AB R6, RZ, R6 ;  /* 0x00000006ff06723e */ /* 0x000fc800000000ff */
[----:B------:R-:W-:Y:S01]  /*1ff60*/  PRMT R8, R6, 0x7610, R8 ;  /* 0x0000761006087816 */ /* 0x000fe20000000008 */
[----:B------:R-:W-:-:S05]  /*1ff70*/  IMAD.MOV.U32 R6, RZ, RZ, R10 ;  /* 0x000000ffff067224 */ /* 0x000fca00078e000a */
[----:B------:R0:W-:Y:S04]  /*1ff80*/  @P6 STG.E.U16 desc[UR46][R6.64+0x40], R8 ;  /* 0x0000400806006986 */ /* 0x0001e8000c10152e */
[----:B0-----:R-:W3:Y:S01]  /*1ff90*/  LDL.LU R8, [R1+0x44] ;  /* 0x0000440001087983 */ /* 0x001ee20000300800 */
[----:B------:R-:W-:Y:S01]  /*1ffa0*/  ISETP.GT.AND P6, PT, R0, 0x80, P5 ;  /* 0x000000800000780c */ /* 0x000fe20002fc4270 */
[----:B---3--:R-:W-:-:S05]  /*1ffb0*/  FMUL R8, R8, R2 ;  /* 0x0000000208087220 */ /* 0x008fca0000400000 */
[----:B------:R-:W-:-:S07]  /*1ffc0*/  F2FP.F16.F32.PACK_AB R8, RZ, R8 ;  /* 0x00000008ff08723e */ /* 0x000fce00000000ff */
[----:B------:R0:W-:Y:S04]  /*1ffd0*/  @P6 STG.E.U16 desc[UR46][R6.64+0x42], R8 ;  /* 0x0000420806006986 */ /* 0x0001e8000c10152e */
[----:B0-----:R-:W3:Y:S01]  /*1ffe0*/  LDL.LU R8, [R1+0x48] ;  /* 0x0000480001087983 */ /* 0x001ee20000300800 */
[----:B------:R-:W-:-:S04]  /*1fff0*/  IADD3 R10, P6, R10, UR11, RZ ;  /* 0x0000000b0a0a7c10 */ /* 0x000fc8000ffde0ff */
[----:B------:R-:W-:Y:S02]  /*20000*/  IADD3.X R11, R7, UR5, RZ, P6, !PT ;  /* 0x00000005070b7c10 */ /* 0x000fe4000b7fe4ff */
[----:B------:R-:W-:-:S04]  /*20010*/  ISETP.GT.AND P6, PT, R3, 0x20, PT ;  /* 0x000000200300780c */ /* 0x000fc80003fc4270 */
[----:B------:R-:W-:Y:S01]  /*20020*/  ISETP.GT.AND P6, PT, R0, 0x88, P6 ;  /* 0x000000880000780c */ /* 0x000fe200037c4270 */
[----:B---3--:R-:W-:-:S05]  /*20030*/  FMUL R8, R8, R2 ;  /* 0x0000000208087220 */ /* 0x008fca0000400000 */
[----:B------:R-:W-:-:S07]  /*20040*/  F2FP.F16.F32.PACK_AB R8, RZ, R8 ;  /* 0x00000008ff08723e */ /* 0x000fce00000000ff */
[----:B------:R0:W-:Y:S04]  /*20050*/  @P6 STG.E.U16 desc[UR46][R10.64+0x40], R8 ;  /* 0x000040080a006986 */ /* 0x0001e8000c10152e */
[----:B0-----:R-:W3:Y:S01]  /*20060*/  LDL.LU R8, [R1+0x4c] ;  /* 0x00004c0001087983 */ /* 0x001ee20000300800 */
        /* <DEDUP_REMOVED lines=36> */
[----:B--2---:R-:W-:-:S05]  /*202b0*/  FMUL R20, R20, R2 ;  /* 0x0000000214147220 */ /* 0x004fca0000400000 */
[----:B------:R-:W-:Y:S01]  /*202c0*/  F2FP.F16.F32.PACK_AB R20, RZ, R20 ;  /* 0x00000014ff14723e */ /* 0x000fe200000000ff */
[----:B---3--:R-:W-:-:S05]  /*202d0*/  FMUL R8, R8, R2 ;  /* 0x0000000208087220 */ /* 0x008fca0000400000 */
[----:B------:R-:W-:-:S05]  /*202e0*/  F2FP.F16.F32.PACK_AB R8, RZ, R8 ;  /* 0x00000008ff08723e */ /* 0x000fca00000000ff */
[----:B------:R0:W-:Y:S01]  /*202f0*/  @P6 STG.E.U16 desc[UR46][R10.64+0x60], R8 ;  /* 0x000060080a006986 */ /* 0x0001e2000c10152e */
[----:B------:R-:W-:Y:S01]  /*20300*/  ISETP.GT.AND P6, PT, R0, 0x88, P0 ;  /* 0x000000880000780c */ /* 0x000fe200007c4270 */
[----:B0-----:R-:W-:-:S05]  /*20310*/  FMUL R8, R9, R2 ;  /* 0x0000000209087220 */ /* 0x001fca0000400000 */
[----:B------:R-:W-:-:S07]  /*20320*/  F2FP.F16.F32.PACK_AB R8, RZ, R8 ;  /* 0x00000008ff08723e */ /* 0x000fce00000000ff */
[----:B------:R0:W-:Y:S01]  /*20330*/  @P6 STG.E.U16 desc[UR46][R10.64+0x62], R8 ;  /* 0x000062080a006986 */ /* 0x0001e2000c10152e */
[----:B------:R-:W-:Y:S01]  /*20340*/  ISETP.GT.AND P6, PT, R0, 0x80, P1 ;  /* 0x000000800000780c */ /* 0x000fe20000fc4270 */
[----:B0-----:R-:W-:Y:S02]  /*20350*/  FMUL R8, R234, R2 ;  /* 0x00000002ea087220 */ /* 0x001fe40000400000 */
[----:B------:R-:W2:Y:S03]  /*20360*/  LDL.LU R234, [R1+0x30] ;  /* 0x0000300001ea7983 */ /* 0x000ea60000300800 */
[----:B------:R-:W-:-:S07]  /*20370*/  F2FP.F16.F32.PACK_AB R8, RZ, R8 ;  /* 0x00000008ff08723e */ /* 0x000fce00000000ff */
[----:B------:R4:W-:Y:S01]  /*20380*/  @P6 STG.E.U16 desc[UR46][R6.64+0x70], R8 ;  /* 0x0000700806006986 */ /* 0x0009e2000c10152e */
[----:B------:R-:W-:-:S04]  /*20390*/  ISETP.GT.AND P6, PT, R3, 0x39, PT ;  /* 0x000000390300780c */ /* 0x000fc80003fc4270 */
[----:B------:R-:W-:Y:S01]  /*203a0*/  ISETP.GT.AND P6, PT, R0, 0x80, P6 ;  /* 0x000000800000780c */ /* 0x000fe200037c4270 */
[----:B----4-:R-:W-:Y:S02]  /*203b0*/  FMUL R8, R233, R2 ;  /* 0x00000002e9087220 */ /* 0x010fe40000400000 */
[----:B------:R-:W3:Y:S03]  /*203c0*/  LDL.LU R233, [R1+0x34] ;  /* 0x0000340001e97983 */ /* 0x000ee60000300800 */
[----:B------:R-:W-:-:S07]  /*203d0*/  F2FP.F16.F32.PACK_AB R8, RZ, R8 ;  /* 0x00000008ff08723e */ /* 0x000fce00000000ff */
[----:B------:R5:W-:Y:S01]  /*203e0*/  @P6 STG.E.U16 desc[UR46][R6.64+0x72], R8 ;  /* 0x0000720806006986 */ /* 0x000be2000c10152e */
[----:B------:R-:W-:Y:S01]  /*203f0*/  ISETP.GT.AND P6, PT, R0, 0x88, P1 ;  /* 0x000000880000780c */ /* 0x000fe20000fc4270 */
[----:B-----5:R-:W-:Y:S02]  /*20400*/  FMUL R8, R232, R2 ;  /* 0x00000002e8087220 */ /* 0x020fe40000400000 */
[----:B------:R-:W4:Y:S03]  /*20410*/  LDL.LU R232, [R1+0x38] ;  /* 0x0000380001e87983 */ /* 0x000f260000300800 */
[----:B------:R-:W-:-:S07]  /*20420*/  F2FP.F16.F32.PACK_AB R8, RZ, R8 ;  /* 0x00000008ff08723e */ /* 0x000fce00000000ff */
[----:B------:R0:W-:Y:S01]  /*20430*/  @P6 STG.E.U16 desc[UR46][R10.64+0x70], R8 ;  /* 0x000070080a006986 */ /* 0x0001e2000c10152e */
[----:B------:R-:W-:-:S04]  /*20440*/  ISETP.GT.AND P6, PT, R3, 0x39, PT ;  /* 0x000000390300780c */ /* 0x000fc80003fc4270 */
[----:B------:R-:W-:Y:S01]  /*20450*/  ISETP.GT.AND P6, PT, R0, 0x88, P6 ;  /* 0x000000880000780c */ /* 0x000fe200037c4270 */
[----:B0-----:R-:W-:Y:S02]  /*20460*/  FMUL R8, R235, R2 ;  /* 0x00000002eb087220 */ /* 0x001fe40000400000 */
[----:B------:R-:W5:Y:S03]  /*20470*/  LDL.LU R235, [R1+0x3c] ;  /* 0x00003c0001eb7983 */ /* 0x000f660000300800 */
        /* <DEDUP_REMOVED lines=18> */
[----:B0-----:R-:W2:Y:S01]  /*205a0*/  LDL.LU R20, [R1+0xc] ;  /* 0x00000c0001147983 */ /* 0x001ea20000300800 */
[----:B------:R-:W-:Y:S01]  /*205b0*/  ISETP.GT.AND P6, PT, R0, 0x108, P5 ;  /* 0x000001080000780c */ /* 0x000fe20002fc4270 */
[----:B--2---:R-:W-:-:S05]  /*205c0*/  FMUL R20, R20, R2 ;  /* 0x0000000214147220 */ /* 0x004fca0000400000 */
[----:B------:R-:W-:-:S07]  /*205d0*/  F2FP.F16.F32.PACK_AB R20, RZ, R20 ;  /* 0x00000014ff14723e */ /* 0x000fce00000000ff */
[----:B------:R0:W-:Y:S04]  /*205e0*/  @P6 STG.E.U16 desc[UR46][R18.64+0x42], R20 ;  /* 0x0000421412006986 */ /* 0x0001e8000c10152e */
[----:B0-----:R-:W2:Y:S01]  /*205f0*/  LDL.LU R18, [R1+0x10] ;  /* 0x0000100001127983 */ /* 0x001ea20000300800 */
[----:B------:R-:W-:-:S03]  /*20600*/  ISETP.GT.AND P6, PT, R0, 0x100, P4 ;  /* 0x000001000000780c */ /* 0x000fc600027c4270 */
[----:B------:R-:W3:Y:S01]  /*20610*/  LDL.LU R19, [R1+0x2c] ;  /* 0x00002c0001137983 */ /* 0x000ee20000300800 */
[----:B--2---:R-:W-:-:S05]  /*20620*/  FMUL R18, R18, R2 ;  /* 0x0000000212127220 */ /* 0x004fca0000400000 */
[----:B------:R-:W-:-:S05]  /*20630*/  F2FP.F16.F32.PACK_AB R18, RZ, R18 ;  /* 0x00000012ff12723e */ /* 0x000fca00000000ff */
        /* <DEDUP_REMOVED lines=28> */
[----:B---3--:R-:W-:-:S05]  /*20800*/  FMUL R19, R19, R2 ;  /* 0x0000000213137220 */ /* 0x008fca0000400000 */
[----:B------:R-:W-:-:S04]  /*20810*/  F2FP.F16.F32.PACK_AB R19, RZ, R19 ;  /* 0x00000013ff13723e */ /* 0x000fc800000000ff */
[----:B------:R-:W-:Y:S01]  /*20820*/  PRMT R20, R19, 0x7610, R20 ;  /* 0x0000761013147816 */ /* 0x000fe20000000014 */
[----:B------:R-:W-:-:S05]  /*20830*/  FMUL R19, R234, R2 ;  /* 0x00000002ea137220 */ /* 0x000fca0000400000 */
[----:B------:R-:W-:Y:S01]  /*20840*/  F2FP.F16.F32.PACK_AB R19, RZ, R19 ;  /* 0x00000013ff13723e */ /* 0x000fe200000000ff */
[----:B------:R-:W-:-:S05]  /*20850*/  FMUL R216, R216, R2 ;  /* 0x00000002d8d87220 */ /* 0x000fca0000400000 */
[----:B------:R-:W-:Y:S01]  /*20860*/  F2FP.F16.F32.PACK_AB R216, RZ, R216 ;  /* 0x000000d8ffd8723e */ /* 0x000fe200000000ff */
[----:B------:R-:W-:-:S05]  /*20870*/  FMUL R217, R217, R2 ;  /* 0x00000002d9d97220 */ /* 0x000fca0000400000 */
[----:B------:R-:W-:Y:S01]  /*20880*/  F2FP.F16.F32.PACK_AB R217, RZ, R217 ;  /* 0x000000d9ffd9723e */ /* 0x000fe200000000ff */
[-C--:B------:R-:W-:Y:S01]  /*20890*/  FMUL R218, R218, R2.reuse ;  /* 0x00000002dada7220 */ /* 0x080fe20000400000 */
[----:B------:R-:W-:-:S04]  /*208a0*/  FMUL R219, R219, R2 ;  /* 0x00000002dbdb7220 */ /* 0x000fc80000400000 */
[----:B------:R-:W-:Y:S02]  /*208b0*/  F2FP.F16.F32.PACK_AB R218, RZ, R218 ;  /* 0x000000daffda723e */ /* 0x000fe400000000ff */
[----:B------:R-:W-:Y:S01]  /*208c0*/  F2FP.F16.F32.PACK_AB R219, RZ, R219 ;  /* 0x000000dbffdb723e */ /* 0x000fe200000000ff */
[----:B------:R-:W-:-:S05]  /*208d0*/  FMUL R220, R220, R2 ;  /* 0x00000002dcdc7220 */ /* 0x000fca0000400000 */
[----:B------:R-:W-:Y:S01]  /*208e0*/  F2FP.F16.F32.PACK_AB R220, RZ, R220 ;  /* 0x000000dcffdc723e */ /* 0x000fe200000000ff */
[-C--:B------:R-:W-:Y:S01]  /*208f0*/  FMUL R221, R221, R2.reuse ;  /* 0x00000002dddd7220 */ /* 0x080fe20000400000 */
[----:B------:R-:W-:-:S04]  /*20900*/  FMUL R222, R222, R2 ;  /* 0x00000002dede7220 */ /* 0x000fc80000400000 */
[----:B------:R-:W-:Y:S02]  /*20910*/  F2FP.F16.F32.PACK_AB R221, RZ, R221 ;  /* 0x000000ddffdd723e */ /* 0x000fe400000000ff */
[----:B------:R-:W-:Y:S01]  /*20920*/  F2FP.F16.F32.PACK_AB R222, RZ, R222 ;  /* 0x000000deffde723e */ /* 0x000fe200000000ff */
[-C--:B------:R-:W-:Y:S01]  /*20930*/  FMUL R223, R223, R2.reuse ;  /* 0x00000002dfdf7220 */ /* 0x080fe20000400000 */
[-C--:B------:R-:W-:Y:S01]  /*20940*/  FMUL R224, R224, R2.reuse ;  /* 0x00000002e0e07220 */ /* 0x080fe20000400000 */
[----:B------:R-:W-:-:S03]  /*20950*/  FMUL R225, R225, R2 ;  /* 0x00000002e1e17220 */ /* 0x000fc60000400000 */
[----:B------:R-:W-:Y:S02]  /*20960*/  F2FP.F16.F32.PACK_AB R223, RZ, R223 ;  /* 0x000000dfffdf723e */ /* 0x000fe400000000ff */
[----:B------:R-:W-:Y:S01]  /*20970*/  F2FP.F16.F32.PACK_AB R224, RZ, R224 ;  /* 0x000000e0ffe0723e */ /* 0x000fe200000000ff */
[-C--:B------:R-:W-:Y:S01]  /*20980*/  FMUL R226, R226, R2.reuse ;  /* 0x00000002e2e27220 */ /* 0x080fe20000400000 */
[----:B------:R-:W-:Y:S01]  /*20990*/  F2FP.F16.F32.PACK_AB R225, RZ, R225 ;  /* 0x000000e1ffe1723e */ /* 0x000fe200000000ff */
[-C--:B------:R-:W-:Y:S01]  /*209a0*/  FMUL R227, R227, R2.reuse ;  /* 0x00000002e3e37220 */ /* 0x080fe20000400000 */
[-C--:B------:R-:W-:Y:S01]  /*209b0*/  FMUL R228, R228, R2.reuse ;  /* 0x00000002e4e47220 */ /* 0x080fe20000400000 */
[----:B------:R-:W-:Y:S01]  /*209c0*/  FMUL R229, R229, R2 ;  /* 0x00000002e5e57220 */ /* 0x000fe20000400000 */
[----:B------:R-:W-:Y:S02]  /*209d0*/  F2FP.F16.F32.PACK_AB R226, RZ, R226 ;  /* 0x000000e2ffe2723e */ /* 0x000fe400000000ff */
[----:B------:R-:W-:-:S02]  /*209e0*/  F2FP.F16.F32.PACK_AB R227, RZ, R227 ;  /* 0x000000e3ffe3723e */ /* 0x000fc400000000ff */
[----:B------:R-:W-:Y:S02]  /*209f0*/  F2FP.F16.F32.PACK_AB R228, RZ, R228 ;  /* 0x000000e4ffe4723e */ /* 0x000fe400000000ff */
[----:B------:R-:W-:Y:S01]  /*20a00*/  F2FP.F16.F32.PACK_AB R229, RZ, R229 ;  /* 0x000000e5ffe5723e */ /* 0x000fe200000000ff */
[-C--:B------:R-:W-:Y:S01]  /*20a10*/  FMUL R230, R230, R2.reuse ;  /* 0x00000002e6e67220 */ /* 0x080fe20000400000 */
[-C--:B------:R-:W-:Y:S01]  /*20a20*/  FMUL R231, R231, R2.reuse ;  /* 0x00000002e7e77220 */ /* 0x080fe20000400000 */
[-C--:B------:R-:W-:Y:S01]  /*20a30*/  FMUL R200, R200, R2.reuse ;  /* 0x00000002c8c87220 */ /* 0x080fe20000400000 */
[-C--:B------:R-:W-:Y:S01]  /*20a40*/  FMUL R201, R201, R2.reuse ;  /* 0x00000002c9c97220 */ /* 0x080fe20000400000 */
[----:B------:R-:W-:Y:S01]  /*20a50*/  FMUL R202, R202, R2 ;  /* 0x00000002caca7220 */ /* 0x000fe20000400000 */
[----:B------:R-:W-:Y:S02]  /*20a60*/  F2FP.F16.F32.PACK_AB R230, RZ, R230 ;  /* 0x000000e6ffe6723e */ /* 0x000fe400000000ff */
[----:B------:R-:W-:-:S02]  /*20a70*/  F2FP.F16.F32.PACK_AB R231, RZ, R231 ;  /* 0x000000e7ffe7723e */ /* 0x000fc400000000ff */
[----:B------:R-:W-:Y:S02]  /*20a80*/  F2FP.F16.F32.PACK_AB R200, RZ, R200 ;  /* 0x000000c8ffc8723e */ /* 0x000fe400000000ff */
[----:B------:R-:W-:Y:S02]  /*20a90*/  F2FP.F16.F32.PACK_AB R201, RZ, R201 ;  /* 0x000000c9ffc9723e */ /* 0x000fe400000000ff */
[----:B------:R-:W-:Y:S01]  /*20aa0*/  F2FP.F16.F32.PACK_AB R202, RZ, R202 ;  /* 0x000000caffca723e */ /* 0x000fe200000000ff */
[----:B--2---:R-:W-:-:S05]  /*20ab0*/  FMUL R18, R18, R2 ;  /* 0x0000000212127220 */ /* 0x004fca0000400000 */
[----:B------:R-:W-:-:S05]  /*20ac0*/  F2FP.F16.F32.PACK_AB R18, RZ, R18 ;  /* 0x00000012ff12723e */ /* 0x000fca00000000ff */
[----:B------:R0:W-:Y:S01]  /*20ad0*/  @P6 STG.E.U16 desc[UR46][R8.64+0x60], R18 ;  /* 0x0000601208006986 */ /* 0x0001e2000c10152e */
[----:B------:R-:W-:-:S13]  /*20ae0*/  ISETP.GT.AND P6, PT, R0, 0x108, P0 ;  /* 0x000001080000780c */ /* 0x000fda00007c4270 */
[----:B------:R1:W-:Y:S01]  /*20af0*/  @P6 STG.E.U16 desc[UR46][R8.64+0x62], R20 ;  /* 0x0000621408006986 */ /* 0x0003e2000c10152e */
[----:B------:R-:W-:Y:S01]  /*20b00*/  ISETP.GT.AND P6, PT, R0, 0x100, P1 ;  /* 0x000001000000780c */ /* 0x000fe20000fc4270 */
[----:B0-----:R-:W-:-:S12]  /*20b10*/  FMUL R18, R233, R2 ;  /* 0x00000002e9127220 */ /* 0x001fd80000400000 */
[----:B------:R0:W-:Y:S01]  /*20b20*/  @P6 STG.E.U16 desc[UR46][R4.64+0x70], R19 ;  /* 0x0000701304006986 */ /* 0x0001e2000c10152e */
[----:B------:R-:W-:-:S04]  /*20b30*/  ISETP.GT.AND P6, PT, R3, 0x39, PT ;  /* 0x000000390300780c */ /* 0x000fc80003fc4270 */
[----:B------:R-:W-:Y:S02]  /*20b40*/  ISETP.GT.AND P6, PT, R0, 0x100, P6 ;  /* 0x000001000000780c */ /* 0x000fe400037c4270 */
[----:B------:R-:W-:-:S04]  /*20b50*/  F2FP.F16.F32.PACK_AB R18, RZ, R18 ;  /* 0x00000012ff12723e */ /* 0x000fc800000000ff */
[----:B------:R-:W-:Y:S01]  /*20b60*/  PRMT R21, R18, 0x7610, R21 ;  /* 0x0000761012157816 */ /* 0x000fe20000000015 */
[----:B----4-:R-:W-:-:S06]  /*20b70*/  FMUL R18, R232, R2 ;  /* 0x00000002e8127220 */ /* 0x010fcc0000400000 */
[----:B------:R-:W-:Y:S01]  /*20b80*/  @P6 STG.E.U16 desc[UR46][R4.64+0x72], R21 ;  /* 0x0000721504006986 */ /* 0x000fe2000c10152e */
[----:B------:R-:W-:Y:S02]  /*20b90*/  ISETP.GT.AND P6, PT, R0, 0x108, P1 ;  /* 0x000001080000780c */ /* 0x000fe40000fc4270 */
[----:B------:R-:W-:-:S04]  /*20ba0*/  F2FP.F16.F32.PACK_AB R18, RZ, R18 ;  /* 0x00000012ff12723e */ /* 0x000fc800000000ff */
[----:B-1----:R-:W-:Y:S01]  /*20bb0*/  PRMT R20, R18, 0x7610, R20 ;  /* 0x0000761012147816 */ /* 0x002fe20000000014 */
[----:B-----5:R-:W-:-:S06]  /*20bc0*/  FMUL R18, R235, R2 ;  /* 0x00000002eb127220 */ /* 0x020fcc0000400000 */
[----:B------:R-:W-:Y:S01]  /*20bd0*/  @P6 STG.E.U16 desc[UR46][R8.64+0x70], R20 ;  /* 0x0000701408006986 */ /* 0x000fe2000c10152e */
[----:B------:R-:W-:-:S04]  /*20be0*/  ISETP.GT.AND P6, PT, R3, 0x39, PT ;  /* 0x000000390300780c */ /* 0x000fc80003fc4270 */
[----:B------:R-:W-:Y:S02]  /*20bf0*/  ISETP.GT.AND P6, PT, R0, 0x108, P6 ;  /* 0x000001080000780c */ /* 0x000fe400037c4270 */
[----:B------:R-:W-:-:S04]  /*20c00*/  F2FP.F16.F32.PACK_AB R18, RZ, R18 ;  /* 0x00000012ff12723e */ /* 0x000fc800000000ff */
[----:B0-----:R-:W-:-:S07]  /*20c10*/  PRMT R19, R18, 0x7610, R19 ;  /* 0x0000761012137816 */ /* 0x001fce0000000013 */
[----:B------:R0:W-:Y:S01]  /*20c20*/  @P6 STG.E.U16 desc[UR46][R8.64+0x72], R19 ;  /* 0x0000721308006986 */ /* 0x0001e2000c10152e */
[----:B------:R-:W-:-:S04]  /*20c30*/  IADD3 R18, P6, R4, UR13, RZ ;  /* 0x0000000d04127c10 */ /* 0x000fc8000ffde0ff */
[----:B0-----:R-:W-:Y:S02]  /*20c40*/  IADD3.X R19, R5, UR12, RZ, P6, !PT ;  /* 0x0000000c05137c10 */ /* 0x001fe4000b7fe4ff */
[----:B------:R-:W-:-:S04]  /*20c50*/  ISETP.GT.AND P6, PT, R3, 0x20, PT ;  /* 0x000000200300780c */ /* 0x000fc80003fc4270 */
[----:B------:R-:W-:-:S13]  /*20c60*/  ISETP.GT.AND P6, PT, R0, 0x180, P6 ;  /* 0x000001800000780c */ /* 0x000fda00037c4270 */
[----:B------:R0:W-:Y:S01]  /*20c70*/  @P6 STG.E.U16 desc[UR46][R18.64+0x40], R216 ;  /* 0x000040d812006986 */ /* 0x0001e2000c10152e */
[C---:B------:R-:W-:Y:S02]  /*20c80*/  ISETP.GT.AND P6, PT, R0.reuse, 0x180, P5 ;  /* 0x000001800000780c */ /* 0x040fe40002fc4270 */
[----:B------:R-:W-:-:S11]  /*20c90*/  ISETP.GT.AND P5, PT, R0, 0x188, P5 ;  /* 0x000001880000780c */ /* 0x000fd60002fa4270 */
[----:B------:R0:W-:Y:S01]  /*20ca0*/  @P6 STG.E.U16 desc[UR46][R18.64+0x42], R217 ;  /* 0x000042d912006986 */ /* 0x0001e2000c10152e */
[----:B------:R-:W-:-:S04]  /*20cb0*/  IADD3 R20, P6, R18, UR11, RZ ;  /* 0x0000000b12147c10 */ /* 0x000fc8000ffde0ff */
[----:B------:R-:W-:Y:S02]  /*20cc0*/  IADD3.X R21, R19, UR5, RZ, P6, !PT ;  /* 0x0000000513157c10 */ /* 0x000fe4000b7fe4ff */
[----:B------:R-:W-:-:S04]  /*20cd0*/  ISETP.GT.AND P6, PT, R3, 0x20, PT ;  /* 0x000000200300780c */ /* 0x000fc80003fc4270 */
[----:B------:R-:W-:-:S13]  /*20ce0*/  ISETP.GT.AND P6, PT, R0, 0x188, P6 ;  /* 0x000001880000780c */ /* 0x000fda00037c4270 */
[----:B------:R0:W-:Y:S04]  /*20cf0*/  @P6 STG.E.U16 desc[UR46][R20.64+0x40], R218 ;  /* 0x000040da14006986 */ /* 0x0001e8000c10152e */
[----:B------:R0:W-:Y:S01]  /*20d00*/  @P5 STG.E.U16 desc[UR46][R22.64+0x42], R219 ;  /* 0x000042db16005986 */ /* 0x0001e2000c10152e */
[C---:B------:R-:W-:Y:S02]  /*20d10*/  ISETP.GT.AND P5, PT, R0.reuse, 0x180, P4 ;  /* 0x000001800000780c */ /* 0x040fe400027a4270 */
[----:B------:R-:W-:-:S11]  /*20d20*/  ISETP.GT.AND P4, PT, R0, 0x188, P4 ;  /* 0x000001880000780c */ /* 0x000fd60002784270 */
[----:B------:R0:W-:Y:S01]  /*20d30*/  @P5 STG.E.U16 desc[UR46][R18.64+0x50], R220 ;  /* 0x000050dc12005986 */ /* 0x0001e2000c10152e */
[C---:B------:R-:W-:Y:S02]  /*20d40*/  ISETP.GT.AND P5, PT, R0.reuse, 0x180, P3 ;  /* 0x000001800000780c */ /* 0x040fe40001fa4270 */
[----:B------:R-:W-:-:S11]  /*20d50*/  ISETP.GT.AND P3, PT, R0, 0x188, P3 ;  /* 0x000001880000780c */ /* 0x000fd60001f64270 */
[----:B------:R0:W-:Y:S04]  /*20d60*/  @P5 STG.E.U16 desc[UR46][R18.64+0x52], R221 ;  /* 0x000052dd12005986 */ /* 0x0001e8000c10152e */
[----:B------:R0:W-:Y:S01]  /*20d70*/  @P4 STG.E.U16 desc[UR46][R20.64+0x50], R222 ;  /* 0x000050de14004986 */ /* 0x0001e2000c10152e */
[C---:B------:R-:W-:Y:S02]  /*20d80*/  ISETP.GT.AND P4, PT, R0.reuse, 0x180, P2 ;  /* 0x000001800000780c */ /* 0x040fe40001784270 */
[C---:B------:R-:W-:Y:S02]  /*20d90*/  ISETP.GT.AND P5, PT, R0.reuse, 0x180, P0 ;  /* 0x000001800000780c */ /* 0x040fe400007a4270 */
[C---:B------:R-:W-:Y:S02]  /*20da0*/  ISETP.GT.AND P2, PT, R0.reuse, 0x188, P2 ;  /* 0x000001880000780c */ /* 0x040fe40001744270 */
[----:B------:R-:W-:Y:S01]  /*20db0*/  ISETP.GT.AND P6, PT, R3, 0x39, PT ;  /* 0x000000390300780c */ /* 0x000fe20003fc4270 */
[----:B------:R0:W-:Y:S01]  /*20dc0*/  @P3 STG.E.U16 desc[UR46][R20.64+0x52], R223 ;  /* 0x000052df14003986 */ /* 0x0001e2000c10152e */
[----:B------:R-:W-:-:S02]  /*20dd0*/  ISETP.GT.AND P0, PT, R0, 0x188, P0 ;  /* 0x000001880000780c */ /* 0x000fc40000704270 */
[----:B------:R-:W-:-:S03]  /*20de0*/  ISETP.GT.AND P3, PT, R0, 0x180, P1 ;  /* 0x000001800000780c */ /* 0x000fc60000f64270 */
[----:B------:R0:W-:Y:S01]  /*20df0*/  @P4 STG.E.U16 desc[UR46][R18.64+0x60], R224 ;  /* 0x000060e012004986 */ /* 0x0001e2000c10152e */
[----:B------:R-:W-:-:S03]  /*20e00*/  ISETP.GT.AND P4, PT, R0, 0x180, P6 ;  /* 0x000001800000780c */ /* 0x000fc60003784270 */
[----:B------:R0:W-:Y:S01]  /*20e10*/  @P5 STG.E.U16 desc[UR46][R18.64+0x62], R225 ;  /* 0x000062e112005986 */ /* 0x0001e2000c10152e */
[----:B------:R-:W-:-:S03]  /*20e20*/  ISETP.GT.AND P1, PT, R0, 0x188, P1 ;  /* 0x000001880000780c */ /* 0x000fc60000f24270 */
[----:B------:R0:W-:Y:S01]  /*20e30*/  @P2 STG.E.U16 desc[UR46][R20.64+0x60], R226 ;  /* 0x000060e214002986 */ /* 0x0001e2000c10152e */
[C---:B------:R-:W-:Y:S02]  /*20e40*/  ISETP.GT.AND P2, PT, R3.reuse, 0x39, PT ;  /* 0x000000390300780c */ /* 0x040fe40003f44270 */
[C---:B------:R-:W-:Y:S02]  /*20e50*/  ISETP.GT.AND P6, PT, R3.reuse, 0x40, PT ;  /* 0x000000400300780c */ /* 0x040fe40003fc4270 */
[----:B------:R-:W-:Y:S01]  /*20e60*/  ISETP.GT.AND P5, PT, R3, 0x41, PT ;  /* 0x000000410300780c */ /* 0x000fe20003fa4270 */
[----:B------:R0:W-:Y:S01]  /*20e70*/  @P0 STG.E.U16 desc[UR46][R20.64+0x62], R227 ;  /* 0x000062e314000986 */ /* 0x0001e2000c10152e */
[C---:B------:R-:W-:Y:S02]  /*20e80*/  ISETP.GT.AND P0, PT, R0.reuse, 0x188, P2 ;  /* 0x000001880000780c */ /* 0x040fe40001704270 */
[C---:B------:R-:W-:Y:S01]  /*20e90*/  ISETP.GT.AND P2, PT, R0.reuse, RZ, P6 ;  /* 0x000000ff0000720c */ /* 0x040fe20003744270 */
[----:B------:R0:W-:Y:S01]  /*20ea0*/  @P3 STG.E.U16 desc[UR46][R18.64+0x70], R228 ;  /* 0x000070e412003986 */ /* 0x0001e2000c10152e */
[----:B------:R-:W-:-:S03]  /*20eb0*/  ISETP.GT.AND P3, PT, R0, RZ, P5 ;  /* 0x000000ff0000720c */ /* 0x000fc60002f64270 */
[----:B------:R0:W-:Y:S01]  /*20ec0*/  @P4 STG.E.U16 desc[UR46][R18.64+0x72], R229 ;  /* 0x000072e512004986 */ /* 0x0001e2000c10152e */
[----:B------:R-:W-:-:S03]  /*20ed0*/  ISETP.GT.AND P4, PT, R0, 0x8, P6 ;  /* 0x000000080000780c */ /* 0x000fc60003784270 */
[----:B------:R0:W-:Y:S01]  /*20ee0*/  @P1 STG.E.U16 desc[UR46][R20.64+0x70], R230 ;  /* 0x000070e614001986 */ /* 0x0001e2000c10152e */
[----:B------:R-:W-:Y:S01]  /*20ef0*/  ISETP.GT.AND P1, PT, R0, 0x8, P5 ;  /* 0x000000080000780c */ /* 0x000fe20002f24270 */
[----:B------:R-:W-:Y:S02]  /*20f00*/  FMUL R203, R203, R2 ;  /* 0x00000002cbcb7220 */ /* 0x000fe40000400000 */
[----:B------:R0:W-:Y:S04]  /*20f10*/  @P0 STG.E.U16 desc[UR46][R20.64+0x72], R231 ;  /* 0x000072e714000986 */ /* 0x0001e8000c10152e */
[----:B------:R0:W-:Y:S04]  /*20f20*/  @P2 STG.E.U16 desc[UR46][R12.64+0x80], R200 ;  /* 0x000080c80c002986 */ /* 0x0001e8000c10152e */
[----:B------:R0:W-:Y:S01]  /*20f30*/  @P3 STG.E.U16 desc[UR46][R12.64+0x82], R201 ;  /* 0x000082c90c003986 */ /* 0x0001e2000c10152e */
[----:B------:R-:W-:-:S03]  /*20f40*/  ISETP.GT.AND P3, PT, R3, 0x49, PT ;  /* 0x000000490300780c */ /* 0x000fc60003f64270 */
[----:B------:R0:W-:Y:S01]  /*20f50*/  @P4 STG.E.U16 desc[UR46][R14.64+0x80], R202 ;  /* 0x000080ca0e004986 */ /* 0x0001e2000c10152e */
[----:B------:R-:W-:Y:S02]  /*20f60*/  ISETP.GT.AND P4, PT, R3, 0x48, PT ;  /* 0x000000480300780c */ /* 0x000fe40003f84270 */
[----:B------:R-:W-:Y:S02]  /*20f70*/  F2FP.F16.F32.PACK_AB R203, RZ, R203 ;  /* 0x000000cbffcb723e */ /* 0x000fe400000000ff */
[C---:B------:R-:W-:Y:S02]  /*20f80*/  ISETP.GT.AND P0, PT, R0.reuse, RZ, P4 ;  /* 0x000000ff0000720c */ /* 0x040fe40002704270 */
[----:B------:R-:W-:Y:S01]  /*20f90*/  ISETP.GT.AND P2, PT, R0, RZ, P3 ;  /* 0x000000ff0000720c */ /* 0x000fe20001f44270 */
[-C--:B------:R-:W-:Y:S01]  /*20fa0*/  FMUL R204, R204, R2.reuse ;  /* 0x00000002cccc7220 */ /* 0x080fe20000400000 */
[-C--:B------:R-:W-:Y:S01]  /*20fb0*/  FMUL R205, R205, R2.reuse ;  /* 0x00000002cdcd7220 */ /* 0x080fe20000400000 */
[----:B------:R0:W-:Y:S01]  /*20fc0*/  @P1 STG.E.U16 desc[UR46][R14.64+0x82], R203 ;  /* 0x000082cb0e001986 */ /* 0x0001e2000c10152e */
[----:B------:R-:W-:Y:S01]  /*20fd0*/  ISETP.GT.AND P1, PT, R0, 0x8, P4 ;  /* 0x000000080000780c */ /* 0x000fe20002724270 */
[----:B------:R-:W-:Y:S01]  /*20fe0*/  FMUL R206, R206, R2 ;  /* 0x00000002cece7220 */ /* 0x000fe20000400000 */
[----:B------:R-:W-:-:S02]  /*20ff0*/  F2FP.F16.F32.PACK_AB R204, RZ, R204 ;  /* 0x000000ccffcc723e */ /* 0x000fc400000000ff */
[----:B------:R-:W-:Y:S02]  /*21000*/  F2FP.F16.F32.PACK_AB R205, RZ, R205 ;  /* 0x000000cdffcd723e */ /* 0x000fe400000000ff */
[----:B------:R-:W-:Y:S01]  /*21010*/  F2FP.F16.F32.PACK_AB R206, RZ, R206 ;  /* 0x000000ceffce723e */ /* 0x000fe200000000ff */
[----:B------:R0:W-:Y:S01]  /*21020*/  @P0 STG.E.U16 desc[UR46][R12.64+0x90], R204 ;  /* 0x000090cc0c000986 */ /* 0x0001e2000c10152e */
[----:B------:R-:W-:-:S03]  /*21030*/  ISETP.GT.AND P0, PT, R0, 0x8, P3 ;  /* 0x000000080000780c */ /* 0x000fc60001f04270 */
[----:B------:R0:W-:Y:S01]  /*21040*/  @P2 STG.E.U16 desc[UR46][R12.64+0x92], R205 ;  /* 0x000092cd0c002986 */ /* 0x0001e2000c10152e */
[----:B------:R-:W-:Y:S01]  /*21050*/  ISETP.GT.AND P2, PT, R3, 0x50, PT ;  /* 0x000000500300780c */ /* 0x000fe20003f44270 */
[-C--:B------:R-:W-:Y:S02]  /*21060*/  FMUL R207, R207, R2.reuse ;  /* 0x00000002cfcf7220 */ /* 0x080fe40000400000 */
[----:B------:R0:W-:Y:S01]  /*21070*/  @P1 STG.E.U16 desc[UR46][R14.64+0x90], R206 ;  /* 0x000090ce0e001986 */ /* 0x0001e2000c10152e */
[----:B------:R-:W-:Y:S01]  /*21080*/  ISETP.GT.AND P1, PT, R0, RZ, P2 ;  /* 0x000000ff0000720c */ /* 0x000fe20001724270 */
[----:B------:R-:W-:Y:S01]  /*21090*/  FMUL R208, R208, R2 ;  /* 0x00000002d0d07220 */ /* 0x000fe20000400000 */
[----:B------:R-:W-:-:S04]  /*210a0*/  F2FP.F16.F32.PACK_AB R207, RZ, R207 ;  /* 0x000000cfffcf723e */ /* 0x000fc800000000ff */
[----:B------:R-:W-:Y:S01]  /*210b0*/  F2FP.F16.F32.PACK_AB R208, RZ, R208 ;  /* 0x000000d0ffd0723e */ /* 0x000fe200000000ff */
[----:B------:R0:W-:Y:S01]  /*210c0*/  @P0 STG.E.U16 desc[UR46][R14.64+0x92], R207 ;  /* 0x000092cf0e000986 */ /* 0x0001e2000c10152e */
[----:B------:R-:W-:Y:S01]  /*210d0*/  ISETP.GT.AND P0, PT, R3, 0x51, PT ;  /* 0x000000510300780c */ /* 0x000fe20003f04270 */
[----:B------:R-:W-:-:S04]  /*210e0*/  FMUL R209, R209, R2 ;  /* 0x00000002d1d17220 */ /* 0x000fc80000400000 */
[----:B------:R0:W-:Y:S01]  /*210f0*/  @P1 STG.E.U16 desc[UR46][R12.64+0xa0], R208 ;  /* 0x0000a0d00c001986 */ /* 0x0001e2000c10152e */
[----:B------:R-:W-:Y:S02]  /*21100*/  ISETP.GT.AND P1, PT, R0, RZ, P0 ;  /* 0x000000ff0000720c */ /* 0x000fe40000724270 */
[----:B------:R-:W-:Y:S01]  /*21110*/  F2FP.F16.F32.PACK_AB R209, RZ, R209 ;  /* 0x000000d1ffd1723e */ /* 0x000fe200000000ff */
[----:B------:R-:W-:-:S10]  /*21120*/  FMUL R210, R210, R2 ;  /* 0x00000002d2d27220 */ /* 0x000fd40000400000 */
[----:B------:R0:W-:Y:S01]  /*21130*/  @P1 STG.E.U16 desc[UR46][R12.64+0xa2], R209 ;  /* 0x0000a2d10c001986 */ /* 0x0001e2000c10152e */
[----:B------:R-:W-:Y:S02]  /*21140*/  ISETP.GT.AND P1, PT, R0, 0x8, P2 ;  /* 0x000000080000780c */ /* 0x000fe40001724270 */
[----:B------:R-:W-:Y:S01]  /*21150*/  F2FP.F16.F32.PACK_AB R210, RZ, R210 ;  /* 0x000000d2ffd2723e */ /* 0x000fe200000000ff */
[----:B------:R-:W-:-:S10]  /*21160*/  FMUL R211, R211, R2 ;  /* 0x00000002d3d37220 */ /* 0x000fd40000400000 */
[----:B------:R0:W-:Y:S01]  /*21170*/  @P1 STG.E.U16 desc[UR46][R14.64+0xa0], R210 ;  /* 0x0000a0d20e001986 */ /* 0x0001e2000c10152e */
[----:B------:R-:W-:Y:S02]  /*21180*/  ISETP.GT.AND P1, PT, R0, 0x8, P0 ;  /* 0x000000080000780c */ /* 0x000fe40000724270 */
[----:B------:R-:W-:Y:S01]  /*21190*/  F2FP.F16.F32.PACK_AB R211, RZ, R211 ;  /* 0x000000d3ffd3723e */ /* 0x000fe200000000ff */
[----:B------:R-:W-:-:S10]  /*211a0*/  FMUL R212, R212, R2 ;  /* 0x00000002d4d47220 */ /* 0x000fd40000400000 */
[----:B------:R0:W-:Y:S01]  /*211b0*/  @P1 STG.E.U16 desc[UR46][R14.64+0xa2], R211 ;  /* 0x0000a2d30e001986 */ /* 0x0001e2000c10152e */
[----:B------:R-:W-:-:S04]  /*211c0*/  ISETP.GT.AND P1, PT, R3, 0x58, PT ;  /* 0x000000580300780c */ /* 0x000fc80003f24270 */
[----:B------:R-:W-:Y:S02]  /*211d0*/  ISETP.GT.AND P6, PT, R0, RZ, P1 ;  /* 0x000000ff0000720c */ /* 0x000fe40000fc4270 */
        /* <DEDUP_REMOVED lines=156> */
[-C--:B------:R-:W-:Y:S01]  /*21ba0*/  FMUL R153, R153, R2.reuse ;  /* 0x0000000299997220 */ /* 0x080fe20000400000 */
[----:B------:R-:W-:-:S09]  /*21bb0*/  FMUL R155, R155, R2 ;  /* 0x000000029b9b7220 */ /* 0x000fd20000400000 */
[----:B------:R0:W-:Y:S01]  /*21bc0*/  @P6 STG.E.U16 desc[UR46][R18.64+0x80], R152 ;  /* 0x0000809812006986 */ /* 0x0001e2000c10152e */
[C---:B------:R-:W-:Y:S02]  /*21bd0*/  ISETP.GT.AND P6, PT, R0.reuse, 0x180, P5 ;  /* 0x000001800000780c */ /* 0x040fe40002fc4270 */
[----:B------:R-:W-:Y:S02]  /*21be0*/  ISETP.GT.AND P5, PT, R0, 0x188, P5 ;  /* 0x000001880000780c */ /* 0x000fe40002fa4270 */
[----:B------:R-:W-:Y:S02]  /*21bf0*/  F2FP.F16.F32.PACK_AB R153, RZ, R153 ;  /* 0x00000099ff99723e */ /* 0x000fe400000000ff */
[----:B------:R-:W-:-:S07]  /*21c00*/  F2FP.F16.F32.PACK_AB R155, RZ, R155 ;  /* 0x0000009bff9b723e */ /* 0x000fce00000000ff */
[----:B------:R0:W-:Y:S01]  /*21c10*/  @P6 STG.E.U16 desc[UR46][R18.64+0x82], R153 ;  /* 0x0000829912006986 */ /* 0x0001e2000c10152e */
[----:B------:R-:W-:-:S03]  /*21c20*/  ISETP.GT.AND P6, PT, R3, 0x40, PT ;  /* 0x000000400300780c */ /* 0x000fc60003fc4270 */
[----:B------:R0:W-:Y:S01]  /*21c30*/  @P5 STG.E.U16 desc[UR46][R20.64+0x82], R155 ;  /* 0x0000829b14005986 */ /* 0x0001e2000c10152e */
[C---:B------:R-:W-:Y:S02]  /*21c40*/  ISETP.GT.AND P6, PT, R0.reuse, 0x188, P6 ;  /* 0x000001880000780c */ /* 0x040fe400037c4270 */
[----:B------:R-:W-:Y:S01]  /*21c50*/  ISETP.GT.AND P5, PT, R0, 0x180, P4 ;  /* 0x000001800000780c */ /* 0x000fe200027a4270 */
[-C--:B------:R-:W-:Y:S01]  /*21c60*/  FMUL R154, R154, R2.reuse ;  /* 0x000000029a9a7220 */ /* 0x080fe20000400000 */
[----:B------:R-:W-:-:S04]  /*21c70*/  FMUL R156, R156, R2 ;  /* 0x000000029c9c7220 */ /* 0x000fc80000400000 */
[----:B------:R-:W-:Y:S02]  /*21c80*/  F2FP.F16.F32.PACK_AB R154, RZ, R154 ;  /* 0x0000009aff9a723e */ /* 0x000fe400000000ff */
[----:B------:R-:W-:-:S03]  /*21c90*/  F2FP.F16.F32.PACK_AB R156, RZ, R156 ;  /* 0x0000009cff9c723e */ /* 0x000fc600000000ff */
[----:B------:R0:W-:Y:S01]  /*21ca0*/  @P6 STG.E.U16 desc[UR46][R20.64+0x80], R154 ;  /* 0x0000809a14006986 */ /* 0x0001e2000c10152e */
[----:B------:R-:W-:-:S03]  /*21cb0*/  ISETP.GT.AND P4, PT, R0, 0x188, P4 ;  /* 0x000001880000780c */ /* 0x000fc60002784270 */
[----:B------:R0:W-:Y:S01]  /*21cc0*/  @P5 STG.E.U16 desc[UR46][R18.64+0x90], R156 ;  /* 0x0000909c12005986 */ /* 0x0001e2000c10152e */
[----:B------:R-:W-:Y:S01]  /*21cd0*/  ISETP.GT.AND P5, PT, R0, 0x180, P3 ;  /* 0x000001800000780c */ /* 0x000fe20001fa4270 */
[-C--:B------:R-:W-:Y:S01]  /*21ce0*/  FMUL R157, R157, R2.reuse ;  /* 0x000000029d9d7220 */ /* 0x080fe20000400000 */
[----:B------:R-:W-:-:S04]  /*21cf0*/  FMUL R158, R158, R2 ;  /* 0x000000029e9e7220 */ /* 0x000fc80000400000 */
[----:B------:R-:W-:Y:S02]  /*21d00*/  F2FP.F16.F32.PACK_AB R157, RZ, R157 ;  /* 0x0000009dff9d723e */ /* 0x000fe400000000ff */
[----:B------:R-:W-:Y:S02]  /*21d10*/  F2FP.F16.F32.PACK_AB R158, RZ, R158 ;  /* 0x0000009eff9e723e */ /* 0x000fe400000000ff */
[----:B------:R-:W-:-:S03]  /*21d20*/  ISETP.GT.AND P3, PT, R0, 0x188, P3 ;  /* 0x000001880000780c */ /* 0x000fc60001f64270 */
[----:B------:R0:W-:Y:S01]  /*21d30*/  @P5 STG.E.U16 desc[UR46][R18.64+0x92], R157 ;  /* 0x0000929d12005986 */ /* 0x0001e2000c10152e */
[----:B------:R-:W-:-:S03]  /*21d40*/  FMUL R159, R159, R2 ;  /* 0x000000029f9f7220 */ /* 0x000fc60000400000 */
[----:B------:R0:W-:Y:S01]  /*21d50*/  @P4 STG.E.U16 desc[UR46][R20.64+0x90], R158 ;  /* 0x0000909e14004986 */ /* 0x0001e2000c10152e */
[----:B------:R-:W-:Y:S01]  /*21d60*/  ISETP.GT.AND P4, PT, R0, 0x180, P2 ;  /* 0x000001800000780c */ /* 0x000fe20001784270 */
[----:B------:R-:W-:Y:S01]  /*21d70*/  FMUL R160, R160, R2 ;  /* 0x00000002a0a07220 */ /* 0x000fe20000400000 */
[----:B------:R-:W-:Y:S02]  /*21d80*/  F2FP.F16.F32.PACK_AB R159, RZ, R159 ;  /* 0x0000009fff9f723e */ /* 0x000fe400000000ff */
[C---:B------:R-:W-:Y:S02]  /*21d90*/  ISETP.GT.AND P5, PT, R0.reuse, 0x180, P0 ;  /* 0x000001800000780c */ /* 0x040fe400007a4270 */
[----:B------:R-:W-:Y:S02]  /*21da0*/  F2FP.F16.F32.PACK_AB R160, RZ, R160 ;  /* 0x000000a0ffa0723e */ /* 0x000fe400000000ff */
[----:B------:R-:W-:Y:S01]  /*21db0*/  ISETP.GT.AND P2, PT, R0, 0x188, P2 ;  /* 0x000001880000780c */ /* 0x000fe20001744270 */
[-C--:B------:R-:W-:Y:S01]  /*21dc0*/  FMUL R161, R161, R2.reuse ;  /* 0x00000002a1a17220 */ /* 0x080fe20000400000 */
[----:B------:R-:W-:Y:S01]  /*21dd0*/  ISETP.GT.AND P6, PT, R3, 0x59, PT ;  /* 0x000000590300780c */ /* 0x000fe20003fc4270 */
[----:B------:R-:W-:Y:S01]  /*21de0*/  FMUL R162, R162, R2 ;  /* 0x00000002a2a27220 */ /* 0x000fe20000400000 */
[----:B------:R0:W-:Y:S01]  /*21df0*/  @P3 STG.E.U16 desc[UR46][R20.64+0x92], R159 ;  /* 0x0000929f14003986 */ /* 0x0001e2000c10152e */
[----:B------:R-:W-:-:S02]  /*21e00*/  ISETP.GT.AND P0, PT, R0, 0x188, P0 ;  /* 0x000001880000780c */ /* 0x000fc40000704270 */
[C---:B------:R-:W-:Y:S01]  /*21e10*/  ISETP.GT.AND P3, PT, R0.reuse, 0x180, P1 ;  /* 0x000001800000780c */ /* 0x040fe20000f64270 */
[----:B------:R0:W-:Y:S01]  /*21e20*/  @P4 STG.E.U16 desc[UR46][R18.64+0xa0], R160 ;  /* 0x0000a0a012004986 */ /* 0x0001e2000c10152e */
[----:B------:R-:W-:Y:S01]  /*21e30*/  ISETP.GT.AND P4, PT, R0, 0x180, P6 ;  /* 0x000001800000780c */ /* 0x000fe20003784270 */
[-C--:B------:R-:W-:Y:S01]  /*21e40*/  FMUL R163, R163, R2.reuse ;  /* 0x00000002a3a37220 */ /* 0x080fe20000400000 */
[----:B------:R-:W-:Y:S01]  /*21e50*/  F2FP.F16.F32.PACK_AB R161, RZ, R161 ;  /* 0x000000a1ffa1723e */ /* 0x000fe200000000ff */
[----:B------:R-:W-:Y:S01]  /*21e60*/  FMUL R164, R164, R2 ;  /* 0x00000002a4a47220 */ /* 0x000fe20000400000 */
[----:B------:R-:W-:Y:S01]  /*21e70*/  F2FP.F16.F32.PACK_AB R162, RZ, R162 ;  /* 0x000000a2ffa2723e */ /* 0x000fe200000000ff */
[----:B------:R-:W-:Y:S01]  /*21e80*/  FMUL R165, R165, R2 ;  /* 0x00000002a5a57220 */ /* 0x000fe20000400000 */
[----:B------:R-:W-:Y:S01]  /*21e90*/  F2FP.F16.F32.PACK_AB R163, RZ, R163 ;  /* 0x000000a3ffa3723e */ /* 0x000fe200000000ff */
[----:B------:R0:W-:Y:S01]  /*21ea0*/  @P5 STG.E.U16 desc[UR46][R18.64+0xa2], R161 ;  /* 0x0000a2a112005986 */ /* 0x0001e2000c10152e */
[----:B------:R-:W-:-:S02]  /*21eb0*/  F2FP.F16.F32.PACK_AB R164, RZ, R164 ;  /* 0x000000a4ffa4723e */ /* 0x000fc400000000ff */
[----:B------:R-:W-:Y:S01]  /*21ec0*/  F2FP.F16.F32.PACK_AB R165, RZ, R165 ;  /* 0x000000a5ffa5723e */ /* 0x000fe200000000ff */
[----:B------:R0:W-:Y:S01]  /*21ed0*/  @P2 STG.E.U16 desc[UR46][R20.64+0xa0], R162 ;  /* 0x0000a0a214002986 */ /* 0x0001e2000c10152e */
[----:B------:R-:W-:Y:S02]  /*21ee0*/  ISETP.GT.AND P1, PT, R0, 0x188, P1 ;  /* 0x000001880000780c */ /* 0x000fe40000f24270 */
[C---:B------:R-:W-:Y:S02]  /*21ef0*/  ISETP.GT.AND P2, PT, R3.reuse, 0x59, PT ;  /* 0x000000590300780c */ /* 0x040fe40003f44270 */
[C---:B------:R-:W-:Y:S02]  /*21f00*/  ISETP.GT.AND P6, PT, R3.reuse, 0x60, PT ;  /* 0x000000600300780c */ /* 0x040fe40003fc4270 */
[----:B------:R-:W-:Y:S01]  /*21f10*/  ISETP.GT.AND P5, PT, R3, 0x61, PT ;  /* 0x000000610300780c */ /* 0x000fe20003fa4270 */
[----:B------:R-:W-:Y:S01]  /*21f20*/  FMUL R166, R166, R2 ;  /* 0x00000002a6a67220 */ /* 0x000fe20000400000 */
[----:B------:R0:W-:Y:S01]  /*21f30*/  @P0 STG.E.U16 desc[UR46][R20.64+0xa2], R163 ;  /* 0x0000a2a314000986 */ /* 0x0001e2000c10152e */
[----:B------:R-:W-:-:S02]  /*21f40*/  ISETP.GT.AND P0, PT, R0, 0x188, P2 ;  /* 0x000001880000780c */ /* 0x000fc40001704270 */
[C---:B------:R-:W-:Y:S01]  /*21f50*/  ISETP.GT.AND P2, PT, R0.reuse, RZ, P6 ;  /* 0x000000ff0000720c */ /* 0x040fe20003744270 */
[----:B------:R0:W-:Y:S01]  /*21f60*/  @P3 STG.E.U16 desc[UR46][R18.64+0xb0], R164 ;  /* 0x0000b0a412003986 */ /* 0x0001e2000c10152e */
[C---:B------:R-:W-:Y:S01]  /*21f70*/  ISETP.GT.AND P3, PT, R0.reuse, RZ, P5 ;  /* 0x000000ff0000720c */ /* 0x040fe20002f64270 */
[-C--:B------:R-:W-:Y:S02]  /*21f80*/  FMUL R167, R167, R2.reuse ;  /* 0x00000002a7a77220 */ /* 0x080fe40000400000 */
[----:B------:R0:W-:Y:S01]  /*21f90*/  @P4 STG.E.U16 desc[UR46][R18.64+0xb2], R165 ;  /* 0x0000b2a512004986 */ /* 0x0001e2000c10152e */
[----:B------:R-:W-:Y:S01]  /*21fa0*/  ISETP.GT.AND P4, PT, R0, 0x8, P6 ;  /* 0x000000080000780c */ /* 0x000fe20003784270 */
[----:B------:R-:W-:Y:S01]  /*21fb0*/  FMUL R136, R136, R2 ;  /* 0x0000000288887220 */ /* 0x000fe20000400000 */
[----:B------:R-:W-:Y:S01]  /*21fc0*/  F2FP.F16.F32.PACK_AB R166, RZ, R166 ;  /* 0x000000a6ffa6723e */ /* 0x000fe200000000ff */
[-C--:B------:R-:W-:Y:S01]  /*21fd0*/  FMUL R137, R137, R2.reuse ;  /* 0x0000000289897220 */ /* 0x080fe20000400000 */
[----:B------:R-:W-:Y:S01]  /*21fe0*/  FMUL R138, R138, R2 ;  /* 0x000000028a8a7220 */ /* 0x000fe20000400000 */
[----:B------:R-:W-:-:S02]  /*21ff0*/  F2FP.F16.F32.PACK_AB R167, RZ, R167 ;  /* 0x000000a7ffa7723e */ /* 0x000fc400000000ff */
[----:B------:R0:W-:Y:S01]  /*22000*/  @P1 STG.E.U16 desc[UR46][R20.64+0xb0], R166 ;  /* 0x0000b0a614001986 */ /* 0x0001e2000c10152e */
[----:B------:R-:W-:Y:S02]  /*22010*/  F2FP.F16.F32.PACK_AB R136, RZ, R136 ;  /* 0x00000088ff88723e */ /* 0x000fe400000000ff */
[----:B------:R-:W-:Y:S02]  /*22020*/  F2FP.F16.F32.PACK_AB R137, RZ, R137 ;  /* 0x00000089ff89723e */ /* 0x000fe400000000ff */
[----:B------:R-:W-:Y:S02]  /*22030*/  F2FP.F16.F32.PACK_AB R138, RZ, R138 ;  /* 0x0000008aff8a723e */ /* 0x000fe400000000ff */
[----:B------:R-:W-:Y:S01]  /*22040*/  ISETP.GT.AND P1, PT, R0, 0x8, P5 ;  /* 0x000000080000780c */ /* 0x000fe20002f24270 */
[----:B------:R-:W-:Y:S01]  /*22050*/  FMUL R139, R139, R2 ;  /* 0x000000028b8b7220 */ /* 0x000fe20000400000 */
        /* <DEDUP_REMOVED lines=222> */
[----:B------:R-:W-:Y:S01]  /*22e40*/  FMUL R94, R94, R2 ;  /* 0x000000025e5e7220 */ /* 0x000fe20000400000 */
[----:B------:R-:W-:-:S03]  /*22e50*/  ISETP.GT.AND P3, PT, R0, 0x188, P3 ;  /* 0x000001880000780c */ /* 0x000fc60001f64270 */
[----:B------:R-:W-:Y:S02]  /*22e60*/  F2FP.F16.F32.PACK_AB R93, RZ, R93 ;  /* 0x0000005dff5d723e */ /* 0x000fe400000000ff */
[----:B------:R-:W-:Y:S01]  /*22e70*/  F2FP.F16.F32.PACK_AB R94, RZ, R94 ;  /* 0x0000005eff5e723e */ /* 0x000fe200000000ff */
[----:B------:R-:W-:-:S04]  /*22e80*/  FMUL R95, R95, R2 ;  /* 0x000000025f5f7220 */ /* 0x000fc80000400000 */
[----:B------:R0:W-:Y:S04]  /*22e90*/  @P5 STG.E.U16 desc[UR46][R18.64+0xd2], R93 ;  /* 0x0000d25d12005986 */ /* 0x0001e8000c10152e */
[----:B------:R0:W-:Y:S01]  /*22ea0*/  @P4 STG.E.U16 desc[UR46][R20.64+0xd0], R94 ;  /* 0x0000d05e14004986 */ /* 0x0001e2000c10152e */
[----:B------:R-:W-:Y:S01]  /*22eb0*/  ISETP.GT.AND P4, PT, R0, 0x180, P2 ;  /* 0x000001800000780c */ /* 0x000fe20001784270 */
[-C--:B------:R-:W-:Y:S01]  /*22ec0*/  FMUL R96, R96, R2.reuse ;  /* 0x0000000260607220 */ /* 0x080fe20000400000 */
[----:B------:R-:W-:Y:S02]  /*22ed0*/  F2FP.F16.F32.PACK_AB R95, RZ, R95 ;  /* 0x0000005fff5f723e */ /* 0x000fe400000000ff */
[C---:B------:R-:W-:Y:S02]  /*22ee0*/  ISETP.GT.AND P5, PT, R0.reuse, 0x180, P0 ;  /* 0x000001800000780c */ /* 0x040fe400007a4270 */
[----:B------:R-:W-:Y:S01]  /*22ef0*/  ISETP.GT.AND P2, PT, R0, 0x188, P2 ;  /* 0x000001880000780c */ /* 0x000fe20001744270 */
[----:B------:R-:W-:Y:S01]  /*22f00*/  FMUL R97, R97, R2 ;  /* 0x0000000261617220 */ /* 0x000fe20000400000 */
[----:B------:R-:W-:Y:S01]  /*22f10*/  F2FP.F16.F32.PACK_AB R96, RZ, R96 ;  /* 0x00000060ff60723e */ /* 0x000fe200000000ff */
[----:B------:R-:W-:Y:S01]  /*22f20*/  FMUL R98, R98, R2 ;  /* 0x0000000262627220 */ /* 0x000fe20000400000 */
[----:B------:R0:W-:Y:S01]  /*22f30*/  @P3 STG.E.U16 desc[UR46][R20.64+0xd2], R95 ;  /* 0x0000d25f14003986 */ /* 0x0001e2000c10152e */
[----:B------:R-:W-:-:S02]  /*22f40*/  ISETP.GT.AND P0, PT, R0, 0x188, P0 ;  /* 0x000001880000780c */ /* 0x000fc40000704270 */
[----:B------:R-:W-:Y:S02]  /*22f50*/  ISETP.GT.AND P6, PT, R3, 0x79, PT ;  /* 0x000000790300780c */ /* 0x000fe40003fc4270 */
[----:B------:R-:W-:Y:S01]  /*22f60*/  ISETP.GT.AND P3, PT, R0, 0x180, P1 ;  /* 0x000001800000780c */ /* 0x000fe20000f64270 */
[-C--:B------:R-:W-:Y:S01]  /*22f70*/  FMUL R99, R99, R2.reuse ;  /* 0x0000000263637220 */ /* 0x080fe20000400000 */
[----:B------:R-:W-:Y:S01]  /*22f80*/  F2FP.F16.F32.PACK_AB R97, RZ, R97 ;  /* 0x00000061ff61723e */ /* 0x000fe200000000ff */
[----:B------:R-:W-:Y:S01]  /*22f90*/  FMUL R100, R100, R2 ;  /* 0x0000000264647220 */ /* 0x000fe20000400000 */
[----:B------:R0:W-:Y:S01]  /*22fa0*/  @P4 STG.E.U16 desc[UR46][R18.64+0xe0], R96 ;  /* 0x0000e06012004986 */ /* 0x0001e2000c10152e */
[----:B------:R-:W-:Y:S02]  /*22fb0*/  F2FP.F16.F32.PACK_AB R98, RZ, R98 ;  /* 0x00000062ff62723e */ /* 0x000fe400000000ff */
[C---:B------:R-:W-:Y:S02]  /*22fc0*/  ISETP.GT.AND P4, PT, R0.reuse, 0x180, P6 ;  /* 0x000001800000780c */ /* 0x040fe40003784270 */
[----:B------:R-:W-:Y:S01]  /*22fd0*/  ISETP.GT.AND P1, PT, R0, 0x188, P1 ;  /* 0x000001880000780c */ /* 0x000fe20000f24270 */
[-C--:B------:R-:W-:Y:S01]  /*22fe0*/  FMUL R101, R101, R2.reuse ;  /* 0x0000000265657220 */ /* 0x080fe20000400000 */
[----:B------:R0:W-:Y:S01]  /*22ff0*/  @P5 STG.E.U16 desc[UR46][R18.64+0xe2], R97 ;  /* 0x0000e26112005986 */ /* 0x0001e2000c10152e */
[----:B------:R-:W-:Y:S01]  /*23000*/  F2FP.F16.F32.PACK_AB R99, RZ, R99 ;  /* 0x00000063ff63723e */ /* 0x000fe200000000ff */
[----:B------:R-:W-:Y:S01]  /*23010*/  FMUL R102, R102, R2 ;  /* 0x0000000266667220 */ /* 0x000fe20000400000 */
[----:B------:R-:W-:Y:S01]  /*23020*/  F2FP.F16.F32.PACK_AB R100, RZ, R100 ;  /* 0x00000064ff64723e */ /* 0x000fe200000000ff */
[----:B------:R0:W-:Y:S01]  /*23030*/  @P2 STG.E.U16 desc[UR46][R20.64+0xe0], R98 ;  /* 0x0000e06214002986 */ /* 0x0001e2000c10152e */
[----:B------:R-:W-:-:S02]  /*23040*/  ISETP.GT.AND P2, PT, R3, 0x79, PT ;  /* 0x000000790300780c */ /* 0x000fc40003f44270 */
[C---:B------:R-:W-:Y:S01]  /*23050*/  ISETP.GT.AND P6, PT, R3.reuse, 0x81, PT ;  /* 0x000000810300780c */ /* 0x040fe20003fc4270 */
[----:B------:R0:W-:Y:S01]  /*23060*/  @P0 STG.E.U16 desc[UR46][R20.64+0xe2], R99 ;  /* 0x0000e26314000986 */ /* 0x0001e2000c10152e */
[----:B------:R-:W-:Y:S02]  /*23070*/  F2FP.F16.F32.PACK_AB R101, RZ, R101 ;  /* 0x00000065ff65723e */ /* 0x000fe400000000ff */
[----:B------:R-:W-:Y:S01]  /*23080*/  F2FP.F16.F32.PACK_AB R102, RZ, R102 ;  /* 0x00000066ff66723e */ /* 0x000fe200000000ff */
[----:B------:R0:W-:Y:S01]  /*23090*/  @P3 STG.E.U16 desc[UR46][R18.64+0xf0], R100 ;  /* 0x0000f06412003986 */ /* 0x0001e2000c10152e */
[C---:B------:R-:W-:Y:S02]  /*230a0*/  ISETP.GT.AND P0, PT, R0.reuse, 0x188, P2 ;  /* 0x000001880000780c */ /* 0x040fe40001704270 */
[----:B------:R-:W-:Y:S02]  /*230b0*/  ISETP.GT.AND P5, PT, R3, 0x80, PT ;  /* 0x000000800300780c */ /* 0x000fe40003fa4270 */
[C---:B------:R-:W-:Y:S01]  /*230c0*/  ISETP.GT.AND P3, PT, R0.reuse, RZ, P6 ;  /* 0x000000ff0000720c */ /* 0x040fe20003764270 */
[-C--:B------:R-:W-:Y:S01]  /*230d0*/  FMUL R103, R103, R2.reuse ;  /* 0x0000000267677220 */ /* 0x080fe20000400000 */
[----:B------:R0:W-:Y:S01]  /*230e0*/  @P4 STG.E.U16 desc[UR46][R18.64+0xf2], R101 ;  /* 0x0000f26512004986 */ /* 0x0001e2000c10152e */
[----:B------:R-:W-:Y:S01]  /*230f0*/  FMUL R73, R73, R2 ;  /* 0x0000000249497220 */ /* 0x000fe20000400000 */
[----:B------:R-:W-:-:S02]  /*23100*/  ISETP.GT.AND P2, PT, R0, RZ, P5 ;  /* 0x000000ff0000720c */ /* 0x000fc40002f44270 */
[----:B------:R0:W-:Y:S01]  /*23110*/  @P1 STG.E.U16 desc[UR46][R20.64+0xf0], R102 ;  /* 0x0000f06614001986 */ /* 0x0001e2000c10152e */
[----:B------:R-:W-:Y:S01]  /*23120*/  ISETP.GT.AND P1, PT, R0, 0x8, P6 ;  /* 0x000000080000780c */ /* 0x000fe20003724270 */
[-C--:B------:R-:W-:Y:S01]  /*23130*/  FMUL R72, R72, R2.reuse ;  /* 0x0000000248487220 */ /* 0x080fe20000400000 */
[----:B------:R-:W-:Y:S01]  /*23140*/  F2FP.F16.F32.PACK_AB R103, RZ, R103 ;  /* 0x00000067ff67723e */ /* 0x000fe200000000ff */
[----:B------:R-:W-:Y:S01]  /*23150*/  FMUL R75, R75, R2 ;  /* 0x000000024b4b7220 */ /* 0x000fe20000400000 */
[----:B------:R-:W-:Y:S02]  /*23160*/  F2FP.F16.F32.PACK_AB R73, RZ, R73 ;  /* 0x00000049ff49723e */ /* 0x000fe400000000ff */
[----:B------:R-:W-:Y:S01]  /*23170*/  ISETP.GT.AND P4, PT, R0, 0x8, P5 ;  /* 0x000000080000780c */ /* 0x000fe20002f84270 */
[----:B------:R0:W-:Y:S01]  /*23180*/  @P0 STG.E.U16 desc[UR46][R20.64+0xf2], R103 ;  /* 0x0000f26714000986 */ /* 0x0001e2000c10152e */
[----:B------:R-:W-:Y:S02]  /*23190*/  ISETP.GT.AND P5, PT, R3, 0x88, PT ;  /* 0x000000880300780c */ /* 0x000fe40003fa4270 */
[----:B------:R-:W-:Y:S01]  /*231a0*/  F2FP.F16.F32.PACK_AB R72, RZ, R72 ;  /* 0x00000048ff48723e */ /* 0x000fe200000000ff */
[----:B------:R0:W-:Y:S01]  /*231b0*/  @P3 STG.E.U16 desc[UR46][R12.64+0x102], R73 ;  /* 0x000102490c003986 */ /* 0x0001e2000c10152e */
[----:B------:R-:W-:-:S02]  /*231c0*/  F2FP.F16.F32.PACK_AB R75, RZ, R75 ;  /* 0x0000004bff4b723e */ /* 0x000fc400000000ff */
[----:B------:R-:W-:Y:S02]  /*231d0*/  ISETP.GT.AND P3, PT, R3, 0x89, PT ;  /* 0x000000890300780c */ /* 0x000fe40003f64270 */
[----:B------:R-:W-:Y:S01]  /*231e0*/  ISETP.GT.AND P0, PT, R0, RZ, P5 ;  /* 0x000000ff0000720c */ /* 0x000fe20002f04270 */
[-C--:B------:R-:W-:Y:S01]  /*231f0*/  FMUL R74, R74, R2.reuse ;  /* 0x000000024a4a7220 */ /* 0x080fe20000400000 */
[----:B------:R0:W-:Y:S01]  /*23200*/  @P2 STG.E.U16 desc[UR46][R12.64+0x100], R72 ;  /* 0x000100480c002986 */ /* 0x0001e2000c10152e */
[-C--:B------:R-:W-:Y:S01]  /*23210*/  FMUL R76, R76, R2.reuse ;  /* 0x000000024c4c7220 */ /* 0x080fe20000400000 */
[C---:B------:R-:W-:Y:S02]  /*23220*/  ISETP.GT.AND P2, PT, R0.reuse, RZ, P3 ;  /* 0x000000ff0000720c */ /* 0x040fe40001f44270 */
[----:B------:R0:W-:Y:S01]  /*23230*/  @P1 STG.E.U16 desc[UR46][R14.64+0x102], R75 ;  /* 0x0001024b0e001986 */ /* 0x0001e2000c10152e */
[----:B------:R-:W-:Y:S01]  /*23240*/  ISETP.GT.AND P1, PT, R0, 0x8, P5 ;  /* 0x000000080000780c */ /* 0x000fe20002f24270 */
[----:B------:R-:W-:Y:S01]  /*23250*/  FMUL R77, R77, R2 ;  /* 0x000000024d4d7220 */ /* 0x000fe20000400000 */
[----:B------:R-:W-:Y:S01]  /*23260*/  F2FP.F16.F32.PACK_AB R74, RZ, R74 ;  /* 0x0000004aff4a723e */ /* 0x000fe200000000ff */
[----:B------:R-:W-:Y:S01]  /*23270*/  FMUL R78, R78, R2 ;  /* 0x000000024e4e7220 */ /* 0x000fe20000400000 */
[----:B------:R-:W-:-:S02]  /*23280*/  F2FP.F16.F32.PACK_AB R76, RZ, R76 ;  /* 0x0000004cff4c723e */ /* 0x000fc400000000ff */
[----:B------:R-:W-:Y:S01]  /*23290*/  F2FP.F16.F32.PACK_AB R77, RZ, R77 ;  /* 0x0000004dff4d723e */ /* 0x000fe200000000ff */
[----:B------:R0:W-:Y:S01]  /*232a0*/  @P4 STG.E.U16 desc[UR46][R14.64+0x100], R74 ;  /* 0x0001004a0e004986 */ /* 0x0001e2000c10152e */
[----:B------:R-:W-:-:S03]  /*232b0*/  F2FP.F16.F32.PACK_AB R78, RZ, R78 ;  /* 0x0000004eff4e723e */ /* 0x000fc600000000ff */
[----:B------:R0:W-:Y:S01]  /*232c0*/  @P0 STG.E.U16 desc[UR46][R12.64+0x110], R76 ;  /* 0x0001104c0c000986 */ /* 0x0001e2000c10152e */
[----:B------:R-:W-:-:S03]  /*232d0*/  ISETP.GT.AND P0, PT, R3, 0x90, PT ;  /* 0x000000900300780c */ /* 0x000fc60003f04270 */
[----:B------:R0:W-:Y:S01]  /*232e0*/  @P2 STG.E.U16 desc[UR46][R12.64+0x112], R77 ;  /* 0x0001124d0c002986 */ /* 0x0001e2000c10152e */
[----:B------:R-:W-:-:S03]  /*232f0*/  ISETP.GT.AND P2, PT, R0, 0x8, P3 ;  /* 0x000000080000780c */ /* 0x000fc60001f44270 */
[----:B------:R0:W-:Y:S01]  /*23300*/  @P1 STG.E.U16 desc[UR46][R14.64+0x110], R78 ;  /* 0x0001104e0e001986 */ /* 0x0001e2000c10152e */
[----:B------:R-:W-:Y:S01]  /*23310*/  ISETP.GT.AND P1, PT, R0, RZ, P0 ;  /* 0x000000ff0000720c */ /* 0x000fe20000724270 */
[-C--:B------:R-:W-:Y:S01]  /*23320*/  FMUL R79, R79, R2.reuse ;  /* 0x000000024f4f7220 */ /* 0x080fe20000400000 */
[----:B------:R-:W-:Y:S01]  /*23330*/  FMUL R80, R80, R2 ;  /* 0x0000000250507220 */ /* 0x000fe20000400000 */
[----:B------:R-:W-:-:S03]  /*23340*/  ISETP.GT.AND P4, PT, R3, 0x91, PT ;  /* 0x000000910300780c */ /* 0x000fc60003f84270 */
[----:B------:R-:W-:Y:S02]  /*23350*/  F2FP.F16.F32.PACK_AB R79, RZ, R79 ;  /* 0x0000004fff4f723e */ /* 0x000fe400000000ff */
[----:B------:R-:W-:-:S03]  /*23360*/  F2FP.F16.F32.PACK_AB R80, RZ, R80 ;  /* 0x00000050ff50723e */ /* 0x000fc600000000ff */
[----:B------:R0:W-:Y:S04]  /*23370*/  @P2 STG.E.U16 desc[UR46][R14.64+0x112], R79 ;  /* 0x0001124f0e002986 */ /* 0x0001e8000c10152e */
[----:B------:R0:W-:Y:S01]  /*23380*/  @P1 STG.E.U16 desc[UR46][R12.64+0x120], R80 ;  /* 0x000120500c001986 */ /* 0x0001e2000c10152e */
[----:B------:R-:W-:Y:S01]  /*23390*/  ISETP.GT.AND P1, PT, R0, RZ, P4 ;  /* 0x000000ff0000720c */ /* 0x000fe20002724270 */
[----:B------:R-:W-:-:S05]  /*233a0*/  FMUL R81, R81, R2 ;  /* 0x0000000251517220 */ /* 0x000fca0000400000 */
[----:B------:R-:W-:Y:S01]  /*233b0*/  F2FP.F16.F32.PACK_AB R81, RZ, R81 ;  /* 0x00000051ff51723e */ /* 0x000fe200000000ff */
[----:B------:R-:W-:-:S06]  /*233c0*/  FMUL R82, R82, R2 ;  /* 0x0000000252527220 */ /* 0x000fcc0000400000 */
[----:B------:R0:W-:Y:S01]  /*233d0*/  @P1 STG.E.U16 desc[UR46][R12.64+0x122], R81 ;  /* 0x000122510c001986 */ /* 0x0001e2000c10152e */
[----:B------:R-:W-:Y:S02]  /*233e0*/  ISETP.GT.AND P1, PT, R0, 0x8, P0 ;  /* 0x000000080000780c */ /* 0x000fe40000724270 */
[----:B------:R-:W-:Y:S01]  /*233f0*/  F2FP.F16.F32.PACK_AB R82, RZ, R82 ;  /* 0x00000052ff52723e */ /* 0x000fe200000000ff */
[----:B------:R-:W-:-:S10]  /*23400*/  FMUL R83, R83, R2 ;  /* 0x0000000253537220 */ /* 0x000fd40000400000 */
[----:B------:R0:W-:Y:S01]  /*23410*/  @P1 STG.E.U16 desc[UR46][R14.64+0x120], R82 ;  /* 0x000120520e001986 */ /* 0x0001e2000c10152e */
[----:B------:R-:W-:Y:S02]  /*23420*/  ISETP.GT.AND P1, PT, R0, 0x8, P4 ;  /* 0x000000080000780c */ /* 0x000fe40002724270 */
[----:B------:R-:W-:Y:S02]  /*23430*/  F2FP.F16.F32.PACK_AB R83, RZ, R83 ;  /* 0x00000053ff53723e */ /* 0x000fe400000000ff */
[----:B------:R-:W-:Y:S01]  /*23440*/  ISETP.GT.AND P2, PT, R3, 0x98, PT ;  /* 0x000000980300780c */ /* 0x000fe20003f44270 */
[----:B------:R-:W-:-:S08]  /*23450*/  FMUL R84, R84, R2 ;  /* 0x0000000254547220 */ /* 0x000fd00000400000 */
[----:B------:R0:W-:Y:S01]  /*23460*/  @P1 STG.E.U16 desc[UR46][R14.64+0x122], R83 ;  /* 0x000122530e001986 */ /* 0x0001e2000c10152e */
        /* <DEDUP_REMOVED lines=177> */
[C---:B------:R-:W-:Y:S02]  /*23f80*/  ISETP.GT.AND P6, PT, R0.reuse, 0x180, P3 ;  /* 0x000001800000780c */ /* 0x040fe40001fc4270 */
[----:B------:R-:W-:Y:S02]  /*23f90*/  F2FP.F16.F32.PACK_AB R29, RZ, R29 ;  /* 0x0000001dff1d723e */ /* 0x000fe400000000ff */
[----:B------:R-:W-:Y:S01]  /*23fa0*/  ISETP.GT.AND P5, PT, R0, 0x188, P5 ;  /* 0x000001880000780c */ /* 0x000fe20002fa4270 */
[-C--:B------:R-:W-:Y:S01]  /*23fb0*/  FMUL R30, R30, R2.reuse ;  /* 0x000000021e1e7220 */ /* 0x080fe20000400000 */
[----:B------:R-:W-:Y:S01]  /*23fc0*/  ISETP.GT.AND P3, PT, R0, 0x188, P3 ;  /* 0x000001880000780c */ /* 0x000fe20001f64270 */
[-C--:B------:R-:W-:Y:S01]  /*23fd0*/  FMUL R31, R31, R2.reuse ;  /* 0x000000021f1f7220 */ /* 0x080fe20000400000 */
[----:B------:R-:W-:-:S05]  /*23fe0*/  FMUL R32, R32, R2 ;  /* 0x0000000220207220 */ /* 0x000fca0000400000 */
[----:B------:R0:W-:Y:S01]  /*23ff0*/  @P6 STG.E.U16 desc[UR46][R18.64+0x112], R29 ;  /* 0x0001121d12006986 */ /* 0x0001e2000c10152e */
[C---:B------:R-:W-:Y:S02]  /*24000*/  ISETP.GT.AND P6, PT, R0.reuse, 0x180, P0 ;  /* 0x000001800000780c */ /* 0x040fe400007c4270 */
[----:B------:R-:W-:Y:S02]  /*24010*/  F2FP.F16.F32.PACK_AB R30, RZ, R30 ;  /* 0x0000001eff1e723e */ /* 0x000fe400000000ff */
[----:B------:R-:W-:Y:S02]  /*24020*/  F2FP.F16.F32.PACK_AB R31, RZ, R31 ;  /* 0x0000001fff1f723e */ /* 0x000fe400000000ff */
[----:B------:R-:W-:Y:S01]  /*24030*/  F2FP.F16.F32.PACK_AB R32, RZ, R32 ;  /* 0x00000020ff20723e */ /* 0x000fe200000000ff */
[----:B------:R0:W-:Y:S01]  /*24040*/  @P5 STG.E.U16 desc[UR46][R20.64+0x110], R30 ;  /* 0x0001101e14005986 */ /* 0x0001e2000c10152e */
[C---:B------:R-:W-:Y:S02]  /*24050*/  ISETP.GT.AND P5, PT, R0.reuse, 0x180, P4 ;  /* 0x000001800000780c */ /* 0x040fe400027a4270 */
[C---:B------:R-:W-:Y:S01]  /*24060*/  ISETP.GT.AND P0, PT, R0.reuse, 0x188, P0 ;  /* 0x000001880000780c */ /* 0x040fe20000704270 */
[----:B------:R0:W-:Y:S01]  /*24070*/  @P3 STG.E.U16 desc[UR46][R20.64+0x112], R31 ;  /* 0x0001121f14003986 */ /* 0x0001e2000c10152e */
[C---:B------:R-:W-:Y:S01]  /*24080*/  ISETP.GT.AND P4, PT, R0.reuse, 0x188, P4 ;  /* 0x000001880000780c */ /* 0x040fe20002784270 */
[-C--:B------:R-:W-:Y:S01]  /*24090*/  FMUL R33, R33, R2.reuse ;  /* 0x0000000221217220 */ /* 0x080fe20000400000 */
[C---:B------:R-:W-:Y:S01]  /*240a0*/  ISETP.GT.AND P3, PT, R0.reuse, 0x180, P1 ;  /* 0x000001800000780c */ /* 0x040fe20000f64270 */
[----:B------:R0:W-:Y:S01]  /*240b0*/  @P6 STG.E.U16 desc[UR46][R18.64+0x120], R32 ;  /* 0x0001202012006986 */ /* 0x0001e2000c10152e */
[----:B------:R-:W-:Y:S01]  /*240c0*/  ISETP.GT.AND P6, PT, R0, 0x180, P2 ;  /* 0x000001800000780c */ /* 0x000fe200017c4270 */
[-C--:B------:R-:W-:Y:S01]  /*240d0*/  FMUL R34, R34, R2.reuse ;  /* 0x0000000222227220 */ /* 0x080fe20000400000 */
[C---:B------:R-:W-:Y:S01]  /*240e0*/  ISETP.GT.AND P2, PT, R0.reuse, 0x188, P2 ;  /* 0x000001880000780c */ /* 0x040fe20001744270 */
[-C--:B------:R-:W-:Y:S01]  /*240f0*/  FMUL R35, R35, R2.reuse ;  /* 0x0000000223237220 */ /* 0x080fe20000400000 */
[----:B------:R-:W-:Y:S01]  /*24100*/  ISETP.GT.AND P1, PT, R0, 0x188, P1 ;  /* 0x000001880000780c */ /* 0x000fe20000f24270 */
[-C--:B------:R-:W-:Y:S01]  /*24110*/  FMUL R36, R36, R2.reuse ;  /* 0x0000000224247220 */ /* 0x080fe20000400000 */
[-C--:B------:R-:W-:Y:S01]  /*24120*/  FMUL R37, R37, R2.reuse ;  /* 0x0000000225257220 */ /* 0x080fe20000400000 */
[-C--:B------:R-:W-:Y:S01]  /*24130*/  FMUL R38, R38, R2.reuse ;  /* 0x0000000226267220 */ /* 0x080fe20000400000 */
[----:B------:R-:W-:Y:S01]  /*24140*/  FMUL R39, R39, R2 ;  /* 0x0000000227277220 */ /* 0x000fe20000400000 */
[----:B------:R-:W-:-:S02]  /*24150*/  F2FP.F16.F32.PACK_AB R33, RZ, R33 ;  /* 0x00000021ff21723e */ /* 0x000fc400000000ff */
[----:B------:R-:W-:Y:S02]  /*24160*/  F2FP.F16.F32.PACK_AB R34, RZ, R34 ;  /* 0x00000022ff22723e */ /* 0x000fe400000000ff */
[----:B------:R-:W-:Y:S02]  /*24170*/  F2FP.F16.F32.PACK_AB R35, RZ, R35 ;  /* 0x00000023ff23723e */ /* 0x000fe400000000ff */
[----:B------:R-:W-:Y:S02]  /*24180*/  F2FP.F16.F32.PACK_AB R36, RZ, R36 ;  /* 0x00000024ff24723e */ /* 0x000fe400000000ff */
[----:B------:R-:W-:Y:S01]  /*24190*/  F2FP.F16.F32.PACK_AB R37, RZ, R37 ;  /* 0x00000025ff25723e */ /* 0x000fe200000000ff */
[----:B------:R0:W-:Y:S01]  /*241a0*/  @P5 STG.E.U16 desc[UR46][R18.64+0x122], R33 ;  /* 0x0001222112005986 */ /* 0x0001e2000c10152e */
[----:B------:R-:W-:Y:S02]  /*241b0*/  F2FP.F16.F32.PACK_AB R38, RZ, R38 ;  /* 0x00000026ff26723e */ /* 0x000fe400000000ff */
[----:B------:R-:W-:Y:S01]  /*241c0*/  F2FP.F16.F32.PACK_AB R39, RZ, R39 ;  /* 0x00000027ff27723e */ /* 0x000fe200000000ff */
[----:B------:R0:W-:Y:S04]  /*241d0*/  @P0 STG.E.U16 desc[UR46][R20.64+0x120], R34 ;  /* 0x0001202214000986 */ /* 0x0001e8000c10152e */
[----:B------:R0:W-:Y:S04]  /*241e0*/  @P4 STG.E.U16 desc[UR46][R20.64+0x122], R35 ;  /* 0x0001222314004986 */ /* 0x0001e8000c10152e */
[----:B------:R0:W-:Y:S04]  /*241f0*/  @P6 STG.E.U16 desc[UR46][R18.64+0x130], R36 ;  /* 0x0001302412006986 */ /* 0x0001e8000c10152e */
[----:B------:R0:W-:Y:S04]  /*24200*/  @P3 STG.E.U16 desc[UR46][R18.64+0x132], R37 ;  /* 0x0001322512003986 */ /* 0x0001e8000c10152e */
[----:B------:R0:W-:Y:S04]  /*24210*/  @P2 STG.E.U16 desc[UR46][R20.64+0x130], R38 ;  /* 0x0001302614002986 */ /* 0x0001e8000c10152e */
[----:B------:R0:W-:Y:S02]  /*24220*/  @P1 STG.E.U16 desc[UR46][R20.64+0x132], R39 ;  /* 0x0001322714001986 */ /* 0x0001e4000c10152e */
.L_x_664:
[----:B------:R-:W-:Y:S05]  /*24230*/  BSYNC B0 ;  /* 0x0000000000007941 */ /* 0x000fea0003800000 */
.L_x_32:
[----:B0-----:R-:W2:Y:S04]  /*24240*/  LDL.LU R5, [R1+0x1e8] ;  /* 0x0001e80001057983 */ /* 0x001ea80000300800 */
[----:B------:R-:W2:Y:S01]  /*24250*/  LDL.LU R4, [R1+0x1ec] ;  /* 0x0001ec0001047983 */ /* 0x000ea20000300800 */
[----:B------:R-:W-:Y:S01]  /*24260*/  ULDC UR4, c[0x0][0xc] ;  /* 0x0000030000047ab9 */ /* 0x000fe20000000800 */
[----:B------:R-:W-:Y:S01]  /*24270*/  ULDC UR5, c[0x0][0x10] ;  /* 0x0000040000057ab9 */ /* 0x000fe20000000800 */
[----:B------:R-:W2:Y:S01]  /*24280*/  LDC R3, c[0x0][0x14] ;  /* 0x00000500ff037b82 */ /* 0x000ea20000000800 */
[----:B------:R-:W-:Y:S01]  /*24290*/  UIMAD.WIDE.U32 UR4, UR4, UR5, URZ ;  /* 0x00000005040472a5 */ /* 0x000fe2000f8e003f */
[----:B------:R-:W-:Y:S01]  /*242a0*/  PRMT R0, RZ, 0x7610, R0 ;  /* 0x00007610ff007816 */ /* 0x000fe20000000000 */
[----:B------:R-:W-:Y:S01]  /*242b0*/  UMOV UR43, 0xffffffff ;  /* 0xffffffff002b7882 */ /* 0x000fe20000000000 */
[----:B------:R-:W-:-:S03]  /*242c0*/  UMOV UR40, 0xffffffff ;  /* 0xffffffff00287882 */ /* 0x000fc60000000000 */
[----:B--2---:R-:W-:-:S04]  /*242d0*/  IMAD.WIDE.U32 R4, R3, UR4, R4 ;  /* 0x0000000403047c25 */ /* 0x004fc8000f8e0004 */
[----:B------:R-:W-:Y:S01]  /*242e0*/  IMAD R3, R3, UR5, RZ ;  /* 0x0000000503037c24 */ /* 0x000fe2000f8e02ff */
[----:B------:R-:W-:Y:S01]  /*242f0*/  ULDC.64 UR4, c[0x0][0x650] ;  /* 0x0001940000047ab9 */ /* 0x000fe20000000a00 */
[----:B----4-:R-:W-:Y:S01]  /*24300*/  IMAD.MOV.U32 R7, RZ, RZ, R4 ;  /* 0x000000ffff077224 */ /* 0x010fe200078e0004 */
[----:B------:R-:W-:Y:S01]  /*24310*/  ISETP.GE.U32.AND P0, PT, R4, UR4, PT ;  /* 0x0000000404007c0c */ /* 0x000fe2000bf06070 */
[----:B------:R-:W-:-:S05]  /*24320*/  IMAD.IADD R6, R5, 0x1, R3 ;  /* 0x0000000105067824 */ /* 0x000fca00078e0203 */
[----:B------:R0:W-:Y:S01]  /*24330*/  STL [R1+0x1e8], R6 ;  /* 0x0001e80601007387 */ /* 0x0001e20000100800 */
[----:B------:R-:W-:-:S03]  /*24340*/  ISETP.GE.U32.AND.EX P0, PT, R6, UR5, PT, P0 ;  /* 0x0000000506007c0c */ /* 0x000fc6000bf06100 */
[----:B------:R0:W-:Y:S10]  /*24350*/  STL [R1+0x1ec], R7 ;  /* 0x0001ec0701007387 */ /* 0x0001f40000100800 */
[----:B0-----:R-:W-:Y:S05]  /*24360*/  @P0 BRA `(.L_x_665) ;  /* 0x0000000400880947 */ /* 0x001fea0003800000 */
[----:B------:R-:W0:Y:S01]  /*24370*/  S2UR UR6, SR_CTAID.X ;  /* 0x00000000000679c3 */ /* 0x000e220000002500 */
[----:B------:R-:W-:Y:S01]  /*24380*/  ULDC.64 UR12, c[0x0][0x628] ;  /* 0x00018a00000c7ab9 */ /* 0x000fe20000000a00 */
[----:B------:R-:W-:Y:S01]  /*24390*/  ULDC UR4, c[0x0][0x150] ;  /* 0x0000540000047ab9 */ /* 0x000fe20000000800 */
[----:B------:R-:W-:Y:S01]  /*243a0*/  ISETP.NE.U32.AND P0, PT, RZ, UR12, PT ;  /* 0x0000000cff007c0c */ /* 0x000fe2000bf05070 */
[----:B------:R-:W-:Y:S01]  /*243b0*/  ULDC UR15, c[0x0][0x630] ;  /* 0x00018c00000f7ab9 */ /* 0x000fe20000000800 */
[C---:B------:R-:W-:Y:S01]  /*243c0*/  R2UR UR16, R7.reuse ;  /* 0x00000000071072ca */ /* 0x040fe200000e0000 */
[----:B------:R-:W-:Y:S01]  /*243d0*/  ULDC UR19, c[0x0][0x154] ;  /* 0x0000550000137ab9 */ /* 0x000fe20000000800 */
[----:B------:R-:W-:Y:S01]  /*243e0*/  ISETP.NE.AND.EX P0, PT, RZ, UR13, PT, P0 ;  /* 0x0000000dff007c0c */ /* 0x000fe2000bf05300 */
[----:B------:R-:W2:Y:S01]  /*243f0*/  S2UR UR18, SR_CTAID.Y ;  /* 0x00000000001279c3 */ /* 0x000ea20000002600 */
[----:B------:R-:W-:Y:S02]  /*24400*/  R2UR UR17, R6 ;  /* 0x00000000061172ca */ /* 0x000fe400000e0000 */
[----:B------:R-:W-:-:S02]  /*24410*/  R2UR UR10, R7 ;  /* 0x00000000070a72ca */ /* 0x000fc400000e0000 */
[----:B------:R-:W-:Y:S02]  /*24420*/  R2UR UR11, R6 ;  /* 0x00000000060b72ca */ /* 0x000fe400000e0000 */
[----:B0-----:R-:W-:-:S05]  /*24430*/  I2FP.F32.U32 R0, UR6 ;  /* 0x0000000600007c45 */ /* 0x001fca0008201000 */
[----:B------:R-:W-:-:S04]  /*24440*/  FMUL R0, R0, UR4 ;  /* 0x0000000400007c20 */ /* 0x000fc80008400000 */
[----:B------:R0:W4:Y:S01]  /*24450*/  F2I.U32.TRUNC.NTZ R3, R0 ;  /* 0x0000000000037305 */ /* 0x000122000020f000 */
[----:B--2---:R-:W-:Y:S05]  /*24460*/  @!P0 BRA `(.L_x_666) ;  /* 0x0000000000308947 */ /* 0x004fea0003800000 */
        /* <DEDUP_REMOVED lines=12> */
.L_x_666:
[----:B------:R-:W-:Y:S01]  /*24530*/  USHF.R.U64 UR40, UR10, UR15, UR11 ;  /* 0x0000000f0a287299 */ /* 0x000fe2000800120b */
[----:B0-----:R-:W-:Y:S01]  /*24540*/  I2FP.F32.U32 R0, UR18 ;  /* 0x0000001200007c45 */ /* 0x001fe20008201000 */
[----:B------:R-:W-:Y:S02]  /*24550*/  USHF.R.U32.HI UR4, URZ, UR15, UR11 ;  /* 0x0000000f3f047299 */ /* 0x000fe4000801160b */
[----:B------:R-:W-:Y:S02]  /*24560*/  UIADD3 UR10, UP0, URZ, -UR40, URZ ;  /* 0x800000283f0a7290 */ /* 0x000fe4000ff1e03f */
[----:B------:R-:W-:Y:S01]  /*24570*/  FMUL R0, R0, UR19 ;  /* 0x0000001300007c20 */ /* 0x000fe20008400000 */
[----:B------:R-:W-:Y:S01]  /*24580*/  ULDC.64 UR12, c[0x0][0x620] ;  /* 0x00018800000c7ab9 */ /* 0x000fe20000000a00 */
[----:B------:R-:W-:Y:S01]  /*24590*/  UIADD3.X UR4, URZ, ~UR4, URZ, UP0, !UPT ;  /* 0x800000043f047290 */ /* 0x000fe200087fe43f */
[----:B------:R-:W-:Y:S01]  /*245a0*/  UMOV UR8, UR16 ;  /* 0x0000001000087c82 */ /* 0x000fe20008000000 */
[----:B------:R-:W-:-:S02]  /*245b0*/  UMOV UR9, UR17 ;  /* 0x0000001100097c82 */ /* 0x000fc40008000000 */
[----:B------:R-:W-:Y:S01]  /*245c0*/  UIMAD UR4, UR4, UR12, URZ ;  /* 0x0000000c040472a4 */ /* 0x000fe2000f8e023f */
[----:B------:R-:W0:Y:S01]  /*245d0*/  F2I.U32.TRUNC.NTZ R0, R0 ;  /* 0x0000000000007305 */ /* 0x000e22000020f000 */
[----:B------:R-:W-:Y:S01]  /*245e0*/  UIMAD.WIDE.U32 UR8, UR10, UR12, UR8 ;  /* 0x0000000c0a0872a5 */ /* 0x000fe2000f8e0008 */
[----:B----4-:R-:W-:Y:S01]  /*245f0*/  R2UR UR12, R3 ;  /* 0x00000000030c72ca */ /* 0x010fe200000e0000 */
[----:B------:R-:W-:Y:S01]  /*24600*/  UIMAD UR10, UR10, UR13, UR4 ;  /* 0x0000000d0a0a72a4 */ /* 0x000fe2000f8e0204 */
[----:B------:R-:W-:Y:S01]  /*24610*/  ULDC UR11, c[0x0][0x618] ;  /* 0x00018600000b7ab9 */ /* 0x000fe20000000800 */
[----:B------:R-:W-:Y:S02]  /*24620*/  ULDC UR21, c[0x0][0x658] ;  /* 0x0001960000157ab9 */ /* 0x000fe40000000800 */
[----:B------:R-:W-:Y:S01]  /*24630*/  UIADD3 UR9, UR9, UR10, URZ ;  /* 0x0000000a09097290 */ /* 0x000fe2000fffe03f */
[----:B------:R-:W-:Y:S01]  /*24640*/  UMOV UR15, 0xffffffff ;  /* 0xffffffff000f7882 */ /* 0x000fe20000000000 */
[----:B------:R-:W-:Y:S01]  /*24650*/  ULDC.64 UR4, c[0x0][0x640] ;  /* 0x0001900000047ab9 */ /* 0x000fe20000000a00 */
[----:B------:R-:W-:Y:S01]  /*24660*/  USHF.L.U32 UR15, UR15, UR21, URZ ;  /* 0x000000150f0f7299 */ /* 0x000fe2000800063f */
[----:B------:R-:W-:Y:S01]  /*24670*/  ISETP.NE.U32.AND P0, PT, RZ, UR4, PT ;  /* 0x00000004ff007c0c */ /* 0x000fe2000bf05070 */
[----:B------:R-:W-:-:S02]  /*24680*/  USHF.R.U64 UR16, UR8, UR11, UR9 ;  /* 0x0000000b08107299 */ /* 0x000fc40008001209 */
[----:B------:R-:W-:Y:S01]  /*24690*/  USHF.R.U32.HI UR8, URZ, UR11, UR9 ;  /* 0x0000000b3f087299 */ /* 0x000fe20008011609 */
[----:B0-----:R-:W-:Y:S01]  /*246a0*/  R2UR UR14, R0 ;  /* 0x00000000000e72ca */ /* 0x001fe200000e0000 */
[----:B------:R-:W-:Y:S01]  /*246b0*/  ULDC UR17, c[0x0][0x608] ;  /* 0x0001820000117ab9 */ /* 0x000fe20000000800 */
[----:B------:R-:W-:Y:S01]  /*246c0*/  ULOP3.LUT UR44, URZ, UR15, URZ, 0x33, !UPT ;  /* 0x0000000f3f2c7292 */ /* 0x000fe2000f8e333f */
[----:B------:R-:W-:Y:S01]  /*246d0*/  ISETP.NE.AND.EX P0, PT, RZ, UR5, PT, P0 ;  /* 0x00000005ff007c0c */ /* 0x000fe2000bf05300 */
[----:B------:R-:W-:Y:S02]  /*246e0*/  USHF.R.U64 UR15, UR16, UR17, UR8 ;  /* 0x00000011100f7299 */ /* 0x000fe40008001208 */
[----:B------:R-:W-:Y:S02]  /*246f0*/  USHF.R.U32.HI UR8, URZ, UR17, UR8 ;  /* 0x000000113f087299 */ /* 0x000fe40008011608 */
[----:B------:R-:W-:Y:S02]  /*24700*/  UIADD3 UR12, -UR12, URZ, URZ ;  /* 0x0000003f0c0c7290 */ /* 0x000fe4000fffe13f */
[----:B------:R-:W-:Y:S01]  /*24710*/  USHF.R.U64 UR17, UR15, UR21, UR8 ;  /* 0x000000150f117299 */ /* 0x000fe20008001208 */
[----:B------:R-:W-:Y:S01]  /*24720*/  UMOV UR19, 0x1 ;  /* 0x0000000100137882 */ /* 0x000fe20000000000 */
[----:B------:R-:W-:Y:S01]  /*24730*/  ULDC UR13, c[0x0][0x144] ;  /* 0x00005100000d7ab9 */ /* 0x000fe20000000800 */
[----:B------:R-:W-:Y:S01]  /*24740*/  ULDC UR7, c[0x0][0x600] ;  /* 0x0001800000077ab9 */ /* 0x000fe20000000800 */
[----:B------:R-:W-:-:S02]  /*24750*/  USHF.L.U32 UR24, UR19, UR21, URZ ;  /* 0x0000001513187299 */ /* 0x000fc4000800063f */
[----:B------:R-:W-:Y:S02]  /*24760*/  USHF.R.U32.HI UR8, URZ, UR21, UR8 ;  /* 0x000000153f087299 */ /* 0x000fe40008011608 */
[----:B------:R-:W-:Y:S02]  /*24770*/  UIMAD UR21, UR13, UR12, UR6 ;  /* 0x0000000c0d1572a4 */ /* 0x000fe4000f8e0206 */
[----:B------:R-:W-:Y:S02]  /*24780*/  UIADD3 UR20, UR7, -0x1, URZ ;  /* 0xffffffff07147890 */ /* 0x000fe4000fffe03f */
[----:B------:R-:W-:Y:S01]  /*24790*/  UIADD3 UR19, -UR14, URZ, URZ ;  /* 0x0000003f0e137290 */ /* 0x000fe2000fffe13f */
[----:B------:R-:W-:Y:S01]  /*247a0*/  ULDC UR25, c[0x0][0x148] ;  /* 0x0000520000197ab9 */ /* 0x000fe20000000800 */
[----:B------:R-:W-:Y:S01]  /*247b0*/  ULDC UR22, c[0x0][0x648] ;  /* 0x0001920000167ab9 */ /* 0x000fe20000000800 */
[----:B------:R-:W-:Y:S01]  /*247c0*/  ULDC UR23, c[0x0][0x638] ;  /* 0x00018e0000177ab9 */ /* 0x000fe20000000800 */
        /* <DEDUP_REMOVED lines=14> */
.L_x_667:
[----:B------:R-:W-:Y:S01]  /*248b0*/  UISETP.NE.AND UP0, UPT, UR39, URZ, UPT ;  /* 0x0000003f2700728c */ /* 0x000fe2000bf05270 */
[----:B------:R-:W-:Y:S01]  /*248c0*/  IMAD.MOV.U32 R0, RZ, RZ, 0x1 ;  /* 0x00000001ff007424 */ /* 0x000fe200078e00ff */
[----:B------:R-:W-:Y:S02]  /*248d0*/  USHF.R.U64 UR4, UR6, UR22, UR8 ;  /* 0x0000001606047299 */ /* 0x000fe40008001208 */
[----:B------:R-:W-:Y:S02]  /*248e0*/  ULOP3.LUT UR44, UR15, UR44, URZ, 0xc0, !UPT ;  /* 0x0000002c0f2c7292 */ /* 0x000fe4000f8ec03f */
[----:B------:R-:W-:Y:S02]  /*248f0*/  UIADD3 UR5, -UR4, URZ, URZ ;  /* 0x0000003f04057290 */ /* 0x000fe4000fffe13f */
[----:B------:R-:W-:Y:S02]  /*24900*/  UIMAD UR44, UR24, UR4, UR44 ;  /* 0x00000004182c72a4 */ /* 0x000fe4000f8e022c */
[----:B------:R-:W-:-:S02]  /*24910*/  ULOP3.LUT UR16, UR16, UR20, URZ, 0xc0, !UPT ;  /* 0x0000001410107292 */ /* 0x000fc4000f8ec03f */
[----:B------:R-:W-:Y:S02]  /*24920*/  @UP0 UIMAD UR21, UR25, UR19, UR18 ;  /* 0x00000013191502a4 */ /* 0x000fe4000f8e0212 */
[----:B------:R-:W-:-:S03]  /*24930*/  UIMAD UR4, UR5, UR23, UR17 ;  /* 0x00000017050472a4 */ /* 0x000fc6000f8e0211 */
[----:B------:R-:W-:Y:S01]  /*24940*/  ULDC UR5, c[0x0][0x610] ;  /* 0x0001840000057ab9 */ /* 0x000fe20000000800 */
[----:B------:R-:W-:Y:S02]  /*24950*/  UIMAD UR4, UR4, UR7, UR16 ;  /* 0x00000007040472a4 */ /* 0x000fe4000f8e0210 */
[----:B------:R-:W-:-:S04]  /*24960*/  UIMAD UR44, UR44, UR5, UR21 ;  /* 0x000000052c2c72a4 */ /* 0x000fc8000f8e0215 */
[----:B------:R-:W-:Y:S02]  /*24970*/  USEL UR43, UR4, UR44, !UP0 ;  /* 0x0000002c042b7287 */ /* 0x000fe4000c000000 */
[----:B------:R-:W-:-:S12]  /*24980*/  USEL UR44, UR44, UR4, !UP0 ;  /* 0x000000042c2c7287 */ /* 0x000fd8000c000000 */
.L_x_665:
[----:B------:R-:W-:-:S13]  /*24990*/  LOP3.LUT P0, RZ, R0, 0xff, RZ, 0xc0, !PT ;  /* 0x000000ff00ff7812 */ /* 0x000fda000780c0ff */
[----:B------:R-:W-:Y:S05]  /*249a0*/  @P0 BRA `(.L_x_668) ;  /* 0xfffffdc800900947 */ /* 0x000fea000383ffff */
[----:B------:R-:W-:Y:S05]  /*249b0*/  EXIT ;  /* 0x000000000000794d */ /* 0x000fea0003800000 */
.L_x_7:
[----:B------:R-:W2:Y:S01]  /*249c0*/  LDL R5, [R1+0x1ec] ;  /* 0x0001ec0001057983 */ /* 0x000ea20000100800 */
[----:B------:R-:W-:-:S03]  /*249d0*/  ULDC.64 UR4, c[0x0][0x650] ;  /* 0x0001940000047ab9 */ /* 0x000fc60000000a00 */
[----:B------:R-:W3:Y:S01]  /*249e0*/  LDL R4, [R1+0x1e8] ;  /* 0x0001e80001047983 */ /* 0x000ee20000100800 */
[----:B0-----:R-:W-:Y:S01]  /*249f0*/  PRMT R0, RZ, 0x7610, R0 ;  /* 0x00007610ff007816 */ /* 0x001fe20000000000 */
[----:B------:R-:W-:Y:S02]  /*24a00*/  IMAD.MOV.U32 R3, RZ, RZ, -0x1 ;  /* 0xffffffffff037424 */ /* 0x000fe400078e00ff */
[----:B------:R-:W-:Y:S02]  /*24a10*/  IMAD.MOV.U32 R2, RZ, RZ, -0x1 ;  /* 0xffffffffff027424 */ /* 0x000fe400078e00ff */
[----:B------:R-:W-:Y:S01]  /*24a20*/  IMAD.MOV.U32 R10, RZ, RZ, -0x1 ;  /* 0xffffffffff0a7424 */ /* 0x000fe200078e00ff */
[----:B--2---:R-:W-:-:S04]  /*24a30*/  ISETP.GE.U32.AND P0, PT, R5, UR4, PT ;  /* 0x0000000405007c0c */ /* 0x004fc8000bf06070 */
[----:B---3--:R-:W-:-:S13]  /*24a40*/  ISETP.GE.U32.AND.EX P0, PT, R4, UR5, PT, P0 ;  /* 0x0000000504007c0c */ /* 0x008fda000bf06100 */
        /* <DEDUP_REMOVED lines=21> */
.L_x_670:
[----:B------:R-:W-:Y:S01]  /*24ba0*/  USHF.R.U64 UR4, UR14, UR19, UR15 ;  /* 0x000000130e047299 */ /* 0x000fe2000800120f */
[----:B------:R-:W-:Y:S01]  /*24bb0*/  R2UR UR7, R4 ;  /* 0x00000000040772ca */ /* 0x000fe200000e0000 */
[----:B------:R-:W-:Y:S02]  /*24bc0*/  USHF.R.U32.HI UR5, URZ, UR19, UR15 ;  /* 0x000000133f057299 */ /* 0x000fe4000801160f */
[----:B------:R-:W-:Y:S01]  /*24bd0*/  UIADD3 UR13, UP0, URZ, -UR4, URZ ;  /* 0x800000043f0d7290 */ /* 0x000fe2000ff1e03f */
[----:B------:R-:W-:Y:S01]  /*24be0*/  ULDC.64 UR14, c[0x0][0x620] ;  /* 0x00018800000e7ab9 */ /* 0x000fe20000000a00 */
[----:B------:R-:W-:Y:S02]  /*24bf0*/  UMOV UR6, UR20 ;  /* 0x0000001400067c82 */ /* 0x000fe40008000000 */
[----:B------:R-:W-:Y:S02]  /*24c00*/  UIADD3.X UR5, URZ, ~UR5, URZ, UP0, !UPT ;  /* 0x800000053f057290 */ /* 0x000fe400087fe43f */
[----:B------:R-:W-:-:S02]  /*24c10*/  UISETP.NE.AND UP1, UPT, UR39, URZ, UPT ;  /* 0x0000003f2700728c */ /* 0x000fc4000bf25270 */
[----:B------:R-:W-:Y:S02]  /*24c20*/  UIMAD UR5, UR5, UR14, URZ ;  /* 0x0000000e050572a4 */ /* 0x000fe4000f8e023f */
[----:B------:R-:W-:Y:S02]  /*24c30*/  UIMAD.WIDE.U32 UR6, UR13, UR14, UR6 ;  /* 0x0000000e0d0672a5 */ /* 0x000fe4000f8e0006 */
[----:B------:R-:W-:Y:S01]  /*24c40*/  UIMAD UR5, UR13, UR15, UR5 ;  /* 0x0000000f0d0572a4 */ /* 0x000fe2000f8e0205 */
[----:B------:R-:W-:Y:S02]  /*24c50*/  ULDC UR14, c[0x0][0x608] ;  /* 0x00018200000e7ab9 */ /* 0x000fe40000000800 */
[----:B------:R-:W-:Y:S01]  /*24c60*/  ULDC UR13, c[0x0][0x618] ;  /* 0x00018600000d7ab9 */ /* 0x000fe20000000800 */
[----:B------:R-:W-:Y:S01]  /*24c70*/  UIADD3 UR5, UR7, UR5, URZ ;  /* 0x0000000507057290 */ /* 0x000fe2000fffe03f */
[----:B------:R-:W-:Y:S01]  /*24c80*/  ULDC UR22, c[0x0][0x658] ;  /* 0x0001960000167ab9 */ /* 0x000fe20000000800 */
[----:B------:R-:W-:-:S02]  /*24c90*/  @UP1 UIMAD UR8, UR11, UR12, UR10 ;  /* 0x0000000c0b0812a4 */ /* 0x000fc4000f8e020a */
[----:B------:R-:W-:Y:S02]  /*24ca0*/  USHF.R.U64 UR17, UR6, UR13, UR5 ;  /* 0x0000000d06117299 */ /* 0x000fe40008001205 */
[----:B------:R-:W-:Y:S01]  /*24cb0*/  USHF.R.U32.HI UR5, URZ, UR13, UR5 ;  /* 0x0000000d3f057299 */ /* 0x000fe20008011605 */
[----:B------:R-:W-:Y:S01]  /*24cc0*/  ULDC.64 UR6, c[0x0][0x640] ;  /* 0x0001900000067ab9 */ /* 0x000fe20000000a00 */
[----:B------:R-:W-:Y:S01]  /*24cd0*/  UMOV UR10, 0xffffffff ;  /* 0xffffffff000a7882 */ /* 0x000fe20000000000 */
[----:B------:R-:W-:Y:S01]  /*24ce0*/  ISETP.NE.U32.AND P0, PT, RZ, UR6, PT ;  /* 0x00000006ff007c0c */ /* 0x000fe2000bf05070 */
[----:B------:R-:W-:Y:S02]  /*24cf0*/  USHF.R.U64 UR18, UR17, UR14, UR5 ;  /* 0x0000000e11127299 */ /* 0x000fe40008001205 */
[----:B------:R-:W-:Y:S01]  /*24d00*/  USHF.R.U32.HI UR5, URZ, UR14, UR5 ;  /* 0x0000000e3f057299 */ /* 0x000fe20008011605 */
[----:B------:R-:W-:Y:S01]  /*24d10*/  ISETP.NE.AND.EX P0, PT, RZ, UR7, PT, P0 ;  /* 0x00000007ff007c0c */ /* 0x000fe2000bf05300 */
[----:B------:R-:W-:-:S02]  /*24d20*/  USHF.L.U32 UR11, UR10, UR22, URZ ;  /* 0x000000160a0b7299 */ /* 0x000fc4000800063f */
[----:B------:R-:W-:Y:S01]  /*24d30*/  USHF.R.U64 UR19, UR18, UR22, UR5 ;  /* 0x0000001612137299 */ /* 0x000fe20008001205 */
[----:B------:R-:W-:Y:S01]  /*24d40*/  ULDC UR20, c[0x0][0x600] ;  /* 0x0001800000147ab9 */ /* 0x000fe20000000800 */
[----:B------:R-:W-:Y:S02]  /*24d50*/  USHF.R.U32.HI UR10, URZ, UR22, UR5 ;  /* 0x000000163f0a7299 */ /* 0x000fe40008011605 */
[----:B------:R-:W-:Y:S02]  /*24d60*/  UIADD3 UR21, UR20, -0x1, URZ ;  /* 0xffffffff14157890 */ /* 0x000fe4000fffe03f */
[----:B------:R-:W-:Y:S01]  /*24d70*/  ULOP3.LUT UR26, URZ, UR11, URZ, 0x33, !UPT ;  /* 0x0000000b3f1a7292 */ /* 0x000fe2000f8e333f */
        /* <DEDUP_REMOVED lines=17> */
.L_x_671:
[----:B------:R-:W-:Y:S01]  /*24e90*/  USHF.R.U64 UR6, UR5, UR23, UR10 ;  /* 0x0000001705067299 */ /* 0x000fe2000800120a */
[----:B------:R-:W-:Y:S01]  /*24ea0*/  IMAD.MOV.U32 R0, RZ, RZ, 0x1 ;  /* 0x00000001ff007424 */ /* 0x000fe200078e00ff */
[----:B------:R-:W-:Y:S01]  /*24eb0*/  USHF.L.U32 UR25, UR25, UR22, URZ ;  /* 0x0000001619197299 */ /* 0x000fe2000800063f */
[----:B------:R-:W-:Y:S01]  /*24ec0*/  IMAD.U32 R10, RZ, RZ, UR4 ;  /* 0x00000004ff0a7e24 */ /* 0x000fe2000f8e00ff */
[----:B------:R-:W-:Y:S02]  /*24ed0*/  ULOP3.LUT UR5, UR18, UR26, URZ, 0xc0, !UPT ;  /* 0x0000001a12057292 */ /* 0x000fe4000f8ec03f */
[----:B------:R-:W-:Y:S02]  /*24ee0*/  UIADD3 UR7, -UR6, URZ, URZ ;  /* 0x0000003f06077290 */ /* 0x000fe4000fffe13f */
[----:B------:R-:W-:Y:S02]  /*24ef0*/  UIMAD UR6, UR25, UR6, UR5 ;  /* 0x00000006190672a4 */ /* 0x000fe4000f8e0205 */
[----:B------:R-:W-:-:S02]  /*24f00*/  ULOP3.LUT UR17, UR17, UR21, URZ, 0xc0, !UPT ;  /* 0x0000001511117292 */ /* 0x000fc4000f8ec03f */
[----:B------:R-:W-:Y:S02]  /*24f10*/  UIMAD UR5, UR7, UR24, UR19 ;  /* 0x00000018070572a4 */ /* 0x000fe4000f8e0213 */
[----:B------:R-:W-:Y:S01]  /*24f20*/  UISETP.NE.AND UP0, UPT, UR39, URZ, UPT ;  /* 0x0000003f2700728c */ /* 0x000fe2000bf05270 */
[----:B------:R-:W-:Y:S01]  /*24f30*/  ULDC UR7, c[0x0][0x610] ;  /* 0x0001840000077ab9 */ /* 0x000fe20000000800 */
[----:B------:R-:W-:Y:S02]  /*24f40*/  UIMAD UR5, UR5, UR20, UR17 ;  /* 0x00000014050572a4 */ /* 0x000fe4000f8e0211 */
[----:B------:R-:W-:-:S04]  /*24f50*/  UIMAD UR8, UR6, UR7, UR8 ;  /* 0x00000007060872a4 */ /* 0x000fc8000f8e0208 */
[----:B------:R-:W-:Y:S02]  /*24f60*/  USEL UR6, UR5, UR8, !UP0 ;  /* 0x0000000805067287 */ /* 0x000fe4000c000000 */
[----:B------:R-:W-:-:S04]  /*24f70*/  USEL UR8, UR8, UR5, !UP0 ;  /* 0x0000000508087287 */ /* 0x000fc8000c000000 */
[----:B------:R-:W-:Y:S02]  /*24f80*/  IMAD.U32 R2, RZ, RZ, UR6 ;  /* 0x00000006ff027e24 */ /* 0x000fe4000f8e00ff */
[----:B------:R-:W-:-:S07]  /*24f90*/  IMAD.U32 R3, RZ, RZ, UR8 ;  /* 0x00000008ff037e24 */ /* 0x000fce000f8e00ff */
.L_x_669:
[----:B------:R-:W-:-:S08]  /*24fa0*/  NOP ;  /* 0x0000000000007918 */ /* 0x000fd00000000000 */
[----:B-1----:R-:W0:-:S00]  /*24fb0*/  USETMAXREG.DEALLOC.CTAPOOL 0x18 ;  /* 0x00000018000079c8 */ /* 0x002e0000080e0500 */
[----:B------:R-:W-:-:S13]  /*24fc0*/  ISETP.NE.AND P0, PT, RZ, UR9, PT ;  /* 0x00000009ff007c0c */ /* 0x000fda000bf05270 */
[----:B------:R-:W-:Y:S05]  /*24fd0*/  @P0 EXIT ;  /* 0x000000000000094d */ /* 0x000fea0003800000 */
[----:B0-----:R-:W-:Y:S01]  /*24fe0*/  LOP3.LUT P0, RZ, R0, 0xff, RZ, 0xc0, !PT ;  /* 0x000000ff00ff7812 */ /* 0x001fe2000780c0ff */
[----:B------:R-:W-:Y:S02]  /*24ff0*/  IMAD.MOV.U32 R6, RZ, RZ, 0x1 ;  /* 0x00000001ff067424 */ /* 0x000fe400078e00ff */
[----:B------:R-:W-:-:S10]  /*25000*/  IMAD.MOV.U32 R7, RZ, RZ, RZ ;  /* 0x000000ffff077224 */ /* 0x000fd400078e00ff */
[----:B------:R-:W-:Y:S05]  /*25010*/  @!P0 BRA `(.L_x_672) ;  /* 0x0000000c006c8947 */ /* 0x000fea0003800000 */
[----:B------:R-:W0:Y:S01]  /*25020*/  LDC R0, c[0x0][0x28c] ;  /* 0x0000a300ff007b82 */ /* 0x000e220000000800 */
[----:B------:R-:W1:Y:S01]  /*25030*/  S2R R11, SR_CgaCtaId ;  /* 0x00000000000b7919 */ /* 0x000e620000008800 */
[----:B------:R-:W-:Y:S01]  /*25040*/  ULDC UR5, c[0x0][0x658] ;  /* 0x0001960000057ab9 */ /* 0x000fe20000000800 */
[----:B------:R-:W-:Y:S01]  /*25050*/  UMOV UR7, 0xffffffff ;  /* 0xffffffff00077882 */ /* 0x000fe20000000000 */
[----:B------:R-:W-:Y:S01]  /*25060*/  ULDC UR6, c[0x0][0xc] ;  /* 0x0000030000067ab9 */ /* 0x000fe20000000800 */
[----:B------:R-:W-:Y:S01]  /*25070*/  USHF.L.U32 UR9, UR7, UR5, URZ ;  /* 0x0000000507097299 */ /* 0x000fe2000800063f */
[----:B------:R-:W-:Y:S01]  /*25080*/  BSSY B0, `(.L_x_672) ;  /* 0x00000d4000007945 */ /* 0x000fe20003800000 */
[----:B------:R-:W-:Y:S01]  /*25090*/  UMOV UR8, 0x1 ;  /* 0x0000000100087882 */ /* 0x000fe20000000000 */
[----:B------:R-:W-:Y:S01]  /*250a0*/  ULDC UR7, c[0x0][0x10] ;  /* 0x0000040000077ab9 */ /* 0x000fe20000000800 */
[----:B------:R-:W-:Y:S01]  /*250b0*/  USHF.L.U32 UR5, UR8, UR5, URZ ;  /* 0x0000000508057299 */ /* 0x000fe2000800063f */
[----:B------:R-:W-:Y:S01]  /*250c0*/  IMAD.MOV.U32 R8, RZ, RZ, 0x1 ;  /* 0x00000001ff087424 */ /* 0x000fe200078e00ff */
[----:B------:R-:W-:Y:S01]  /*250d0*/  UIMAD.WIDE.U32 UR6, UR6, UR7, URZ ;  /* 0x00000007060672a5 */ /* 0x000fe2000f8e003f */
[----:B------:R-:W-:Y:S01]  /*250e0*/  IMAD.MOV.U32 R6, RZ, RZ, 0x1 ;  /* 0x00000001ff067424 */ /* 0x000fe200078e00ff */
[----:B------:R-:W-:Y:S01]  /*250f0*/  ULDC UR8, c[0x0][0x14] ;  /* 0x0000050000087ab9 */ /* 0x000fe20000000800 */
[----:B------:R-:W-:Y:S01]  /*25100*/  IMAD.MOV.U32 R7, RZ, RZ, RZ ;  /* 0x000000ffff077224 */ /* 0x000fe200078e00ff */
[----:B------:R-:W-:-:S02]  /*25110*/  UIMAD.WIDE.U32 UR20, UR6, UR8, URZ ;  /* 0x00000008061472a5 */ /* 0x000fc4000f8e003f */
[----:B------:R-:W-:Y:S01]  /*25120*/  UIMAD UR7, UR7, UR8, URZ ;  /* 0x00000008070772a4 */ /* 0x000fe2000f8e023f */
[----:B------:R-:W-:Y:S01]  /*25130*/  ULDC UR4, c[0x0][0x600] ;  /* 0x0001800000047ab9 */ /* 0x000fe20000000800 */
[----:B------:R-:W-:Y:S02]  /*25140*/  ULOP3.LUT UR24, UR38, 0x2, URZ, 0xfc, !UPT ;  /* 0x0000000226187892 */ /* 0x000fe4000f8efc3f */
[----:B------:R-:W-:Y:S01]  /*25150*/  UIADD3 UR4, UR4, -0x1, URZ ;  /* 0xffffffff04047890 */ /* 0x000fe2000fffe03f */
[----:B0-----:R-:W-:Y:S01]  /*25160*/  VIADD R0, R0, 0x1f ;  /* 0x0000001f00007836 */ /* 0x001fe20000000000 */
[----:B------:R-:W-:Y:S02]  /*25170*/  ULOP3.LUT UR6, URZ, UR9, URZ, 0x33, !UPT ;  /* 0x000000093f067292 */ /* 0x000fe4000f8e333f */
[----:B------:R-:W-:Y:S02]  /*25180*/  UIADD3 UR7, UR21, UR7, URZ ;  /* 0x0000000715077290 */ /* 0x000fe4000fffe03f */
[----:B------:R-:W-:Y:S01]  /*25190*/  SHF.R.S32.HI R5, RZ, 0x1f, R0 ;  /* 0x0000001fff057819 */ /* 0x000fe20000011400 */
[----:B------:R-:W-:-:S03]  /*251a0*/  ULDC.64 UR22, c[0x0][0x198] ;  /* 0x0000660000167ab9 */ /* 0x000fc60000000a00 */
[----:B------:R-:W-:Y:S02]  /*251b0*/  LEA.HI R0, R5, R0, RZ, 0x5 ;  /* 0x0000000005007211 */ /* 0x000fe400078f28ff */
[----:B-1----:R-:W-:Y:S02]  /*251c0*/  LOP3.LUT R11, R11, 0x1, RZ, 0xc0, !PT ;  /* 0x000000010b0b7812 */ /* 0x002fe400078ec0ff */
[----:B------:R-:W-:-:S05]  /*251d0*/  SHF.R.S32.HI R0, RZ, 0x5, R0 ;  /* 0x00000005ff007819 */ /* 0x000fca0000011400 */
[----:B------:R-:W-:-:S07]  /*251e0*/  VIADD R16, R0, 0x1 ;  /* 0x0000000100107836 */ /* 0x000fce0000000000 */
.L_x_683:
[----:B------:R-:W-:-:S03]  /*251f0*/  UMOV UR8, 0xffffffff ;  /* 0xffffffff00087882 */ /* 0x000fc60000000000 */
[----:B------:R-:W-:Y:S05]  /*25200*/  BRA.DIV UR8, `(.L_x_673) ;  /* 0x0000001208047947 */ /* 0x000fea000b800000 */
[----:B------:R-:W-:-:S13]  /*25210*/  ELECT P6, URZ, PT ;  /* 0x00000000003f782f */ /* 0x000fda00038c0000 */
.L_x_695:
[----:B------:R-:W0:Y:S01]  /*25220*/  LDC R4, c[0x0][0x28c] ;  /* 0x0000a300ff047b82 */ /* 0x000e220000000800 */
[----:B------:R-:W-:Y:S01]  /*25230*/  BSSY B1, `(.L_x_674) ;  /* 0x000003c000017945 */ /* 0x000fe20003800000 */
[----:B0-----:R-:W-:-:S13]  /*25240*/  ISETP.LT.OR P6, PT, R4, 0x1, !P6 ;  /* 0x000000010400780c */ /* 0x001fda00077c1670 */
[----:B------:R-:W-:Y:S05]  /*25250*/  @P6 BRA `(.L_x_675) ;  /* 0x0000000000e46947 */ /* 0x000fea0003800000 */
[----:B------:R-:W-:Y:S02]  /*25260*/  IMAD R5, R2, 0x2, R11 ;  /* 0x0000000202057824 */ /* 0x000fe400078e020b */
[----:B------:R-:W-:Y:S02]  /*25270*/  IMAD.SHL.U32 R2, R3, 0x200, RZ ;  /* 0x0000020003027824 */ /* 0x000fe400078e00ff */
[----:B------:R-:W-:Y:S02]  /*25280*/  IMAD R5, R5, 0x50, RZ ;  /* 0x0000005005057824 */ /* 0x000fe400078e02ff */
[----:B------:R-:W-:Y:S02]  /*25290*/  IMAD.MOV.U32 R13, RZ, RZ, RZ ;  /* 0x000000ffff0d7224 */ /* 0x000fe400078e00ff */
[----:B------:R-:W-:Y:S02]  /*252a0*/  IMAD.MOV.U32 R4, RZ, RZ, R16 ;  /* 0x000000ffff047224 */ /* 0x000fe400078e0010 */
[----:B------:R-:W-:-:S02]  /*252b0*/  IMAD.MOV.U32 R3, RZ, RZ, R6 ;  /* 0x000000ffff037224 */ /* 0x000fc400078e0006 */
[----:B------:R-:W-:-:S07]  /*252c0*/  IMAD.MOV.U32 R12, RZ, RZ, R7 ;  /* 0x000000ffff0c7224 */ /* 0x000fce00078e0007 */
.L_x_678:
[----:B------:R-:W0:Y:S01]  /*252d0*/  S2R R14, SR_CgaCtaId ;  /* 0x00000000000e7919 */ /* 0x000e220000008800 */
[----:B------:R-:W-:-:S04]  /*252e0*/  MOV R9, 0x400 ;  /* 0x0000040000097802 */ /* 0x000fc80000000f00 */
[----:B0-----:R-:W-:Y:S02]  /*252f0*/  LEA R9, R14, R9, 0x18 ;  /* 0x000000090e097211 */ /* 0x001fe400078ec0ff */
[----:B------:R-:W-:-:S03]  /*25300*/  SHF.L.U32 R14, R3, 0x1f, RZ ;  /* 0x0000001f030e7819 */ /* 0x000fc600000006ff */
[----:B------:R-:W-:-:S04]  /*25310*/  IMAD R15, R12, 0x8, R9 ;  /* 0x000000080c0f7824 */ /* 0x000fc800078e0209 */
[----:B------:R-:W0:Y:S02]  /*25320*/  SYNCS.PHASECHK.TRANS64.TRYWAIT P0, [R15+URZ+0x28], R14 ;  /* 0x0000280e0f0075a7 */ /* 0x000e24000800017f */
[----:B0-----:R-:W-:Y:S05]  /*25330*/  @!P0 BRA `(.L_x_676) ;  /* 0x0000000c00d88947 */ /* 0x001fea0003800000 */
.L_x_696:
[----:B------:R-:W1:Y:S01]  /*25340*/  S2R R17, SR_TID.X ;  /* 0x0000000000117919 */ /* 0x000e620000002100 */
[----:B------:R-:W-:-:S04]  /*25350*/  UPRMT UR8, UR24, 0x9910, URZ ;  /* 0x0000991018087896 */ /* 0x000fc8000800003f */
[----:B------:R-:W-:Y:S01]  /*25360*/  UISETP.NE.AND UP0, UPT, UR8, 0x2, UPT ;  /* 0x000000020800788c */ /* 0x000fe2000bf05270 */
[----:B-1----:R-:W-:-:S13]  /*25370*/  LOP3.LUT P0, RZ, R17, 0x7f, RZ, 0xc0, !PT ;  /* 0x0000007f11ff7812 */ /* 0x002fda000780c0ff */
[----:B0-----:R-:W0:Y:S02]  /*25380*/  @!P0 LDC R14, c[0x0][0x500] ;  /* 0x00014000ff0e8b82 */ /* 0x001e240000000800 */
[----:B0-----:R0:W-:Y:S01]  /*25390*/  @!P0 SYNCS.ARRIVE.TRANS64 RZ, [R15+URZ], R14 ;  /* 0x0000000e0fff89a7 */ /* 0x0011e2000800003f */
[----:B------:R-:W-:-:S13]  /*253a0*/  PLOP3.LUT P0, PT, PT, PT, UP0, 0x80, 0x0 ;  /* 0x000000000000781c */ /* 0x000fda0003f0f008 */
[----:B0-----:R-:W-:Y:S05]  /*253b0*/  @P0 BRA `(.L_x_677) ;  /* 0x0000000000040947 */ /* 0x001fea0003800000 */
[----:B------:R-:W-:Y:S01]  /*253c0*/  BPT.TRAP 0x1 ;  /* 0x000000040000795c */ /* 0x000fe20000300000 */
.L_x_677:
[----:B------:R-:W-:Y:S01]  /*253d0*/  IMAD R14, R12, 0x8000, R9 ;  /* 0x000080000c0e7824 */ /* 0x000fe200078e0209 */
[----:B------:R-:W-:Y:S01]  /*253e0*/  R2UR UR18, R2 ;  /* 0x00000000021272ca */ /* 0x000fe200000e0000 */
[----:B------:R-:W-:Y:S01]  /*253f0*/  VIADD R4, R4, 0xffffffff ;  /* 0xffffffff04047836 */ /* 0x000fe20000000000 */
[----:B------:R-:W-:Y:S01]  /*25400*/  R2UR UR9, R15 ;  /* 0x000000000f0972ca */ /* 0x000fe200000e0000 */
[----:B------:R-:W-:Y:S01]  /*25410*/  UIADD3 UR14, UP0, UR22, 0xf0, URZ ;  /* 0x000000f0160e7890 */ /* 0x000fe2000ff1e03f */
[----:B------:R-:W-:Y:S01]  /*25420*/  R2UR UR8, R14 ;  /* 0x000000000e0872ca */ /* 0x000fe200000e0000 */
[----:B------:R-:W-:Y:S01]  /*25430*/  IMAD R14, R12, 0x2, R11 ;  /* 0x000000020c0e7824 */ /* 0x000fe200078e020b */
[----:B------:R-:W-:Y:S01]  /*25440*/  R2UR UR10, R13 ;  /* 0x000000000d0a72ca */ /* 0x000fe200000e0000 */
[----:B------:R-:W-:Y:S01]  /*25450*/  UIADD3 UR26, UP1, UR22, 0x1f0, URZ ;  /* 0x000001f0161a7890 */ /* 0x000fe2000ff3e03f */
[----:B------:R-:W-:Y:S01]  /*25460*/  R2UR UR12, R10 ;  /* 0x000000000a0c72ca */ /* 0x000fe200000e0000 */
[----:B------:R-:W-:Y:S01]  /*25470*/  IMAD R14, R14, 0xa00, RZ ;  /* 0x00000a000e0e7824 */ /* 0x000fe200078e02ff */
[----:B------:R-:W-:Y:S01]  /*25480*/  R2UR UR19, R5 ;  /* 0x00000000051372ca */ /* 0x000fe200000e0000 */
[----:B------:R-:W-:Y:S01]  /*25490*/  UIADD3.X UR15, URZ, UR23, URZ, UP0, !UPT ;  /* 0x000000173f0f7290 */ /* 0x000fe200087fe43f */
[----:B------:R-:W-:Y:S01]  /*254a0*/  ISETP.GT.AND P1, PT, R4, 0x1, PT ;  /* 0x000000010400780c */ /* 0x000fe20003f24270 */
[----:B------:R-:W-:Y:S01]  /*254b0*/  IMAD R14, R14, 0x2, R9 ;  /* 0x000000020e0e7824 */ /* 0x000fe200078e0209 */
[----:B------:R-:W-:Y:S01]  /*254c0*/  UIADD3.X UR27, URZ, UR23, URZ, UP1, !UPT ;  /* 0x000000173f1b7290 */ /* 0x000fe20008ffe43f */
[----:B------:R-:W-:Y:S01]  /*254d0*/  VIADD R12, R12, 0x1 ;  /* 0x000000010c0c7836 */ /* 0x000fe20000000000 */
[----:B------:R-:W-:Y:S01]  /*254e0*/  UMOV UR16, 0x0 ;  /* 0x0000000000107882 */ /* 0x000fe20000000000 */
[----:B------:R-:W-:Y:S01]  /*254f0*/  UIADD3 UR8, UR8, 0x100, URZ ;  /* 0x0000010008087890 */ /* 0x000fe2000fffe03f */
[----:B------:R-:W-:Y:S01]  /*25500*/  R2UR UR11, R14 ;  /* 0x000000000e0b72ca */ /* 0x000fe200000e0000 */
[----:B------:R-:W-:Y:S01]  /*25510*/  UMOV UR17, 0x10000000 ;  /* 0x1000000000117882 */ /* 0x000fe20000000000 */
[----:B------:R-:W-:Y:S01]  /*25520*/  ISETP.NE.AND P0, PT, R12, 0x5, PT ;  /* 0x000000050c00780c */ /* 0x000fe20003f05270 */
[----:B------:R-:W-:Y:S01]  /*25530*/  UMOV UR25, 0x30000 ;  /* 0x0003000000197882 */ /* 0x000fe20000000000 */
[----:B------:R-:W-:-:S02]  /*25540*/  VIADD R13, R13, 0x20 ;  /* 0x000000200d0d7836 */ /* 0x000fc40000000000 */
[----:B------:R-:W-:Y:S02]  /*25550*/  SEL R14, RZ, 0x1, P0 ;  /* 0x00000001ff0e7807 */ /* 0x000fe40000000000 */
[----:B------:R-:W-:Y:S02]  /*25560*/  SEL R12, R12, RZ, P0 ;  /* 0x000000ff0c0c7207 */ /* 0x000fe40000000000 */
[----:B------:R-:W-:-:S03]  /*25570*/  LOP3.LUT R3, R3, R14, RZ, 0x3c, !PT ;  /* 0x0000000e03037212 */ /* 0x000fc600078e3cff */
[----:B------:R-:W-:-:S03]  /*25580*/  UIADD3 UR13, UR11, 0x28100, URZ ;  /* 0x000281000b0d7890 */ /* 0x000fc6000fffe03f */
[----:B------:R-:W-:Y:S02]  /*25590*/  UMOV UR11, UR18 ;  /* 0x00000012000b7c82 */ /* 0x000fe40008000000 */
[----:B------:R0:W-:Y:S02]  /*255a0*/  UTMALDG.3D [UR8], [UR14], desc[UR16] ;  /* 0x000010080e0075b4 */ /* 0x0001e40008011000 */
[----:B0-----:R-:W-:Y:S01]  /*255b0*/  UMOV UR8, UR13 ;  /* 0x0000000d00087c82 */ /* 0x001fe20008000000 */
[----:B------:R-:W-:Y:S02]  /*255c0*/  UMOV UR11, UR19 ;  /* 0x00000013000b7c82 */ /* 0x000fe40008000000 */
[----:B------:R0:W-:Y:S02]  /*255d0*/  UTMALDG.3D.MULTICAST [UR8], [UR26], UR25, desc[UR16] ;  /* 0x000010081a0073b4 */ /* 0x0001e40008011819 */
[----:B0-----:R-:W-:Y:S05]  /*255e0*/  @P1 BRA `(.L_x_678) ;  /* 0xfffffffc00381947 */ /* 0x001fea000383ffff */
.L_x_675:
[----:B------:R-:W-:Y:S05]  /*255f0*/  BSYNC B1 ;  /* 0x0000000000017941 */ /* 0x000fea0003800000 */
.L_x_674:
[----:B------:R-:W2:Y:S01]  /*25600*/  LDL.LU R15, [R1+0x1e8] ;  /* 0x0001e800010f7983 */ /* 0x000ea20000300800 */
[----:B------:R-:W-:Y:S01]  /*25610*/  LOP3.LUT P0, RZ, R8, 0xff, RZ, 0xc0, !PT ;  /* 0x000000ff08ff7812 */ /* 0x000fe2000780c0ff */
[C---:B------:R-:W-:Y:S01]  /*25620*/  IMAD.IADD R4, R0.reuse, 0x1, R7 ;  /* 0x0000000100047824 */ /* 0x040fe200078e0207 */
[----:B------:R-:W-:Y:S01]  /*25630*/  ULDC.64 UR8, c[0x0][0x650] ;  /* 0x0001940000087ab9 */ /* 0x000fe20000000a00 */
[----:B------:R-:W3:Y:S01]  /*25640*/  LDL.LU R14, [R1+0x1ec] ;  /* 0x0001ec00010e7983 */ /* 0x000ee20000300800 */
[----:B------:R-:W-:Y:S01]  /*25650*/  ISETP.GE.U32.AND P1, PT, R0, 0x5, PT ;  /* 0x000000050000780c */ /* 0x000fe20003f26070 */
[----:B------:R-:W-:Y:S01]  /*25660*/  BSSY B1, `(.L_x_679) ;  /* 0x0000073000017945 */ /* 0x000fe20003800000 */
[----:B------:R-:W-:Y:S01]  /*25670*/  IMAD.MOV.U32 R10, RZ, RZ, -0x1 ;  /* 0xffffffffff0a7424 */ /* 0x000fe200078e00ff */
[----:B------:R-:W-:-:S06]  /*25680*/  PRMT R8, RZ, 0x7610, R8 ;  /* 0x00007610ff087816 */ /* 0x000fcc0000000008 */
[----:B------:R-:W0:Y:S01]  /*25690*/  @P0 S2R R3, SR_CgaCtaId ;  /* 0x0000000000030919 */ /* 0x000e220000008800 */
[----:B------:R-:W-:-:S04]  /*256a0*/  @P0 MOV R2, 0x400 ;  /* 0x0000040000020802 */ /* 0x000fc80000000f00 */
[----:B0-----:R-:W-:-:S04]  /*256b0*/  @P0 LEA R2, R3, R2, 0x18 ;  /* 0x0000000203020211 */ /* 0x001fc800078ec0ff */
[----:B------:R0:W-:Y:S01]  /*256c0*/  @P0 SYNCS.ARRIVE.TRANS64.A1T0 RZ, [R2+URZ+0x68], RZ ;  /* 0x000068ff02ff09a7 */ /* 0x0001e2000810003f */
[----:B------:R-:W-:-:S04]  /*256d0*/  ISETP.GT.U32.AND P0, PT, R4, 0x4, PT ;  /* 0x000000040400780c */ /* 0x000fc80003f04070 */
[----:B------:R-:W-:Y:S01]  /*256e0*/  ISETP.LT.U32.AND P0, PT, R0, 0x5, P0 ;  /* 0x000000050000780c */ /* 0x000fe20000701070 */
[----:B0-----:R-:W-:-:S04]  /*256f0*/  IMAD.WIDE.U32 R2, R4, -0x33333333, RZ ;  /* 0xcccccccd04027825 */ /* 0x001fc800078e00ff */
[----:B------:R-:W-:Y:S01]  /*25700*/  IMAD.MOV.U32 R2, RZ, RZ, -0x1 ;  /* 0xffffffffff027424 */ /* 0x000fe200078e00ff */
[----:B------:R-:W-:Y:S02]  /*25710*/  SHF.R.U32.HI R5, RZ, 0x2, R3 ;  /* 0x00000002ff057819 */ /* 0x000fe40000011603 */
[----:B------:R-:W-:-:S03]  /*25720*/  SEL R3, RZ, 0x1, !P0 ;  /* 0x00000001ff037807 */ /* 0x000fc60004000000 */
[--C-:B------:R-:W-:Y:S01]  /*25730*/  IMAD R7, R5, -0x5, R4.reuse ;  /* 0xfffffffb05077824 */ /* 0x100fe200078e0204 */
[----:B------:R-:W-:Y:S01]  /*25740*/  LOP3.LUT R6, R6, R3, RZ, 0x3c, !PT ;  /* 0x0000000306067212 */ /* 0x000fe200078e3cff */
[----:B------:R-:W-:Y:S01]  /*25750*/  IMAD.MOV.U32 R3, RZ, RZ, -0x1 ;  /* 0xffffffffff037424 */ /* 0x000fe200078e00ff */
[----:B------:R-:W-:Y:S02]  /*25760*/  PRMT R4, RZ, 0x7610, R4 ;  /* 0x00007610ff047816 */ /* 0x000fe40000000004 */
[----:B------:R-:W-:Y:S02]  /*25770*/  @P1 LOP3.LUT R6, R6, 0x1, R5, 0x78, !PT ;  /* 0x0000000106061812 */ /* 0x000fe400078e7805 */
[----:B---3--:R-:W-:-:S04]  /*25780*/  IADD3 R14, P0, R14, UR20, RZ ;  /* 0x000000140e0e7c10 */ /* 0x008fc8000ff1e0ff */
[----:B--2---:R-:W-:Y:S01]  /*25790*/  IADD3.X R15, R15, UR7, RZ, P0, !PT ;  /* 0x000000070f0f7c10 */ /* 0x004fe200087fe4ff */
[----:B------:R0:W-:Y:S01]  /*257a0*/  STL [R1+0x1ec], R14 ;  /* 0x0001ec0e01007387 */ /* 0x0001e20000100800 */
[----:B------:R-:W-:-:S03]  /*257b0*/  ISETP.GE.U32.AND P0, PT, R14, UR8, PT ;  /* 0x000000080e007c0c */ /* 0x000fc6000bf06070 */
[----:B------:R0:W-:Y:S01]  /*257c0*/  STL [R1+0x1e8], R15 ;  /* 0x0001e80f01007387 */ /* 0x0001e20000100800 */
[----:B------:R-:W-:-:S13]  /*257d0*/  ISETP.GE.U32.AND.EX P0, PT, R15, UR9, PT, P0 ;  /* 0x000000090f007c0c */ /* 0x000fda000bf06100 */
[----:B0-----:R-:W-:Y:S05]  /*257e0*/  @P0 BRA `(.L_x_680) ;  /* 0x0000000400680947 */ /* 0x001fea0003800000 */
[----:B------:R-:W0:Y:S01]  /*257f0*/  S2UR UR8, SR_CTAID.X ;  /* 0x00000000000879c3 */ /* 0x000e220000002500 */
[----:B------:R-:W-:Y:S01]  /*25800*/  ULDC.64 UR10, c[0x0][0x628] ;  /* 0x00018a00000a7ab9 */ /* 0x000fe20000000a00 */
[----:B------:R-:W-:Y:S01]  /*25810*/  ULDC UR9, c[0x0][0x150] ;  /* 0x0000540000097ab9 */ /* 0x000fe20000000800 */
[----:B------:R-:W-:Y:S01]  /*25820*/  ISETP.NE.U32.AND P0, PT, RZ, UR10, PT ;  /* 0x0000000aff007c0c */ /* 0x000fe2000bf05070 */
[----:B------:R-:W-:Y:S01]  /*25830*/  ULDC UR12, c[0x0][0x630] ;  /* 0x00018c00000c7ab9 */ /* 0x000fe20000000800 */
[----:B------:R-:W-:Y:S01]  /*25840*/  ULDC UR14, c[0x0][0x154] ;  /* 0x00005500000e7ab9 */ /* 0x000fe20000000800 */
[----:B------:R-:W-:Y:S01]  /*25850*/  IMAD.MOV.U32 R3, RZ, RZ, R15 ;  /* 0x000000ffff037224 */ /* 0x000fe200078e000f */
[----:B------:R-:W-:Y:S01]  /*25860*/  ISETP.NE.AND.EX P0, PT, RZ, UR11, PT, P0 ;  /* 0x0000000bff007c0c */ /* 0x000fe2000bf05300 */
[----:B------:R-:W1:Y:S01]  /*25870*/  S2UR UR13, SR_CTAID.Y ;  /* 0x00000000000d79c3 */ /* 0x000e620000002600 */
[----:B0-----:R-:W-:-:S05]  /*25880*/  I2FP.F32.U32 R2, UR8 ;  /* 0x0000000800027c45 */ /* 0x001fca0008201000 */
[----:B------:R-:W-:Y:S01]  /*25890*/  FMUL R9, R2, UR9 ;  /* 0x0000000902097c20 */ /* 0x000fe20008400000 */
[----:B------:R-:W-:Y:S01]  /*258a0*/  IMAD.MOV.U32 R2, RZ, RZ, R14 ;  /* 0x000000ffff027224 */ /* 0x000fe200078e000e */
[----:B-1----:R-:W-:-:S04]  /*258b0*/  I2FP.F32.U32 R12, UR13 ;  /* 0x0000000d000c7c45 */ /* 0x002fc80008201000 */
[----:B------:R-:W0:Y:S01]  /*258c0*/  F2I.U32.TRUNC.NTZ R9, R9 ;  /* 0x0000000900097305 */ /* 0x000e22000020f000 */
[----:B------:R-:W-:Y:S05]  /*258d0*/  @!P0 BRA `(.L_x_681) ;  /* 0x0000000000288947 */ /* 0x000fea0003800000 */
[----:B------:R-:W-:Y:S02]  /*258e0*/  ULDC UR9, c[0x0][0x634] ;  /* 0x00018d0000097ab9 */ /* 0x000fe40000000800 */
[----:B------:R-:W-:-:S05]  /*258f0*/  IADD3 R3, P0, R14, UR9, RZ ;  /* 0x000000090e037c10 */ /* 0x000fca000ff1e0ff */
[----:B------:R-:W-:-:S04]  /*25900*/  IMAD.X R13, RZ, RZ, R15, P0 ;  /* 0x000000ffff0d7224 */ /* 0x000fc800000e060f */
[----:B------:R-:W-:-:S04]  /*25910*/  IMAD.WIDE.U32 R4, R13, UR10, RZ ;  /* 0x0000000a0d047c25 */ /* 0x000fc8000f8e00ff */
[----:B------:R-:W-:-:S04]  /*25920*/  IMAD.WIDE.U32 R4, P0, R3, UR11, R4 ;  /* 0x0000000b03047c25 */ /* 0x000fc8000f800004 */
[----:B------:R-:W-:-:S04]  /*25930*/  IMAD.WIDE.U32 R2, R3, UR10, RZ ;  /* 0x0000000a03027c25 */ /* 0x000fc8000f8e00ff */
[----:B------:R-:W-:Y:S01]  /*25940*/  IMAD.MOV.U32 R2, RZ, RZ, R5 ;  /* 0x000000ffff027224 */ /* 0x000fe200078e0005 */
[----:B------:R-:W-:Y:S01]  /*25950*/  IADD3 RZ, P1, R3, R4, RZ ;  /* 0x0000000403ff7210 */ /* 0x000fe20007f3e0ff */
[----:B------:R-:W-:-:S04]  /*25960*/  IMAD.X R3, RZ, RZ, RZ, P0 ;  /* 0x000000ffff037224 */ /* 0x000fc800000e06ff */
[----:B------:R-:W-:-:S08]  /*25970*/  IMAD.WIDE.U32.X R2, R13, UR11, R2, P1 ;  /* 0x0000000b0d027c25 */ /* 0x000fd000088e0402 */
.L_x_681:
[--C-:B------:R-:W-:Y:S01]  /*25980*/  SHF.R.U64 R10, R2, UR12, R3.reuse ;  /* 0x0000000c020a7c19 */ /* 0x100fe20008001203 */
[----:B------:R-:W-:Y:S01]  /*25990*/  ULDC.64 UR10, c[0x0][0x620] ;  /* 0x00018800000a7ab9 */ /* 0x000fe20000000a00 */
[----:B------:R-:W-:Y:S01]  /*259a0*/  SHF.R.U32.HI R2, RZ, UR12, R3 ;  /* 0x0000000cff027c19 */ /* 0x000fe20008011603 */
[----:B------:R-:W-:Y:S01]  /*259b0*/  FMUL R12, R12, UR14 ;  /* 0x0000000e0c0c7c20 */ /* 0x000fe20008400000 */
[----:B------:R-:W-:Y:S01]  /*259c0*/  IADD3 R13, P0, RZ, -R10, RZ ;  /* 0x8000000aff0d7210 */ /* 0x000fe20007f1e0ff */
[----:B------:R-:W-:Y:S01]  /*259d0*/  IMAD.MOV.U32 R3, RZ, RZ, R15 ;  /* 0x000000ffff037224 */ /* 0x000fe200078e000f */
[----:B------:R-:W-:Y:S01]  /*259e0*/  ULDC.64 UR14, c[0x0][0x640] ;  /* 0x00019000000e7ab9 */ /* 0x000fe20000000a00 */
[----:B0-----:R-:W-:Y:S02]  /*259f0*/  R2UR UR9, R9 ;  /* 0x00000000090972ca */ /* 0x001fe400000e0000 */
[----:B------:R-:W-:Y:S01]  /*25a00*/  IMAD.X R2, RZ, RZ, ~R2, P0 ;  /* 0x000000ffff027224 */ /* 0x000fe200000e0e02 */
[----:B------:R-:W0:Y:S01]  /*25a10*/  F2I.U32.TRUNC.NTZ R12, R12 ;  /* 0x0000000c000c7305 */ /* 0x000e22000020f000 */
[----:B------:R-:W-:-:S02]  /*25a20*/  ISETP.NE.U32.AND P0, PT, RZ, UR14, PT ;  /* 0x0000000eff007c0c */ /* 0x000fc4000bf05070 */
[----:B------:R-:W-:Y:S02]  /*25a30*/  IMAD R2, R2, UR10, RZ ;  /* 0x0000000a02027c24 */ /* 0x000fe4000f8e02ff */
[----:B------:R-:W-:Y:S02]  /*25a40*/  ISETP.NE.AND.EX P0, PT, RZ, UR15, PT, P0 ;  /* 0x0000000fff007c0c */ /* 0x000fe4000bf05300 */
[----:B------:R-:W-:Y:S02]  /*25a50*/  IMAD R5, R13, UR11, R2 ;  /* 0x0000000b0d057c24 */ /* 0x000fe4000f8e0202 */
[----:B------:R-:W-:-:S04]  /*25a60*/  IMAD.MOV.U32 R2, RZ, RZ, R14 ;  /* 0x000000ffff027224 */ /* 0x000fc800078e000e */
[----:B------:R-:W-:Y:S01]  /*25a70*/  IMAD.WIDE.U32 R2, R13, UR10, R2 ;  /* 0x0000000a0d027c25 */ /* 0x000fe2000f8e0002 */
[----:B------:R-:W-:Y:S01]  /*25a80*/  ULDC UR10, c[0x0][0x618] ;  /* 0x00018600000a7ab9 */ /* 0x000fe20000000800 */
[----:B0-----:R-:W-:Y:S02]  /*25a90*/  R2UR UR11, R12 ;  /* 0x000000000c0b72ca */ /* 0x001fe400000e0000 */
[----:B------:R-:W-:-:S05]  /*25aa0*/  IMAD.IADD R3, R3, 0x1, R5 ;  /* 0x0000000103037824 */ /* 0x000fca00078e0205 */
[--C-:B------:R-:W-:Y:S02]  /*25ab0*/  SHF.R.U64 R9, R2, UR10, R3.reuse ;  /* 0x0000000a02097c19 */ /* 0x100fe40008001203 */
[----:B------:R-:W-:Y:S01]  /*25ac0*/  SHF.R.U32.HI R2, RZ, UR10, R3 ;  /* 0x0000000aff027c19 */ /* 0x000fe20008011603 */
[----:B------:R-:W-:-:S03]  /*25ad0*/  ULDC UR10, c[0x0][0x608] ;  /* 0x00018200000a7ab9 */ /* 0x000fc60000000800 */
[--C-:B------:R-:W-:Y:S02]  /*25ae0*/  SHF.R.U64 R12, R9, UR10, R2.reuse ;  /* 0x0000000a090c7c19 */ /* 0x100fe40008001202 */
[----:B------:R-:W-:Y:S01]  /*25af0*/  SHF.R.U32.HI R3, RZ, UR10, R2 ;  /* 0x0000000aff037c19 */ /* 0x000fe20008011602 */
[----:B------:R-:W-:-:S03]  /*25b00*/  ULDC UR10, c[0x0][0x658] ;  /* 0x00019600000a7ab9 */ /* 0x000fc60000000800 */
[--C-:B------:R-:W-:Y:S02]  /*25b10*/  SHF.R.U64 R13, R12, UR10, R3.reuse ;  /* 0x0000000a0c0d7c19 */ /* 0x100fe40008001203 */
[----:B------:R-:W-:-:S03]  /*25b20*/  SHF.R.U32.HI R14, RZ, UR10, R3 ;  /* 0x0000000aff0e7c19 */ /* 0x000fc60008011603 */
[----:B------:R-:W-:Y:S02]  /*25b30*/  IMAD.MOV.U32 R2, RZ, RZ, R13 ;  /* 0x000000ffff027224 */ /* 0x000fe400078e000d */
[----:B------:R-:W-:Y:S01]  /*25b40*/  IMAD.MOV.U32 R3, RZ, RZ, R14 ;  /* 0x000000ffff037224 */ /* 0x000fe200078e000e */
[----:B------:R-:W-:Y:S06]  /*25b50*/  @!P0 BRA `(.L_x_682) ;  /* 0x0000000000288947 */ /* 0x000fec0003800000 */
        /* <DEDUP_REMOVED lines=10> */
.L_x_682:
[----:B------:R-:W-:Y:S01]  /*25c00*/  ULDC UR10, c[0x0][0x648] ;  /* 0x00019200000a7ab9 */ /* 0x000fe20000000800 */
[----:B------:R-:W-:Y:S01]  /*25c10*/  UISETP.NE.AND UP0, UPT, UR39, URZ, UPT ;  /* 0x0000003f2700728c */ /* 0x000fe2000bf05270 */
[----:B------:R-:W-:Y:S01]  /*25c20*/  SHF.R.U64 R3, R2, UR10, R3 ;  /* 0x0000000a02037c19 */ /* 0x000fe20008001203 */
[----:B------:R-:W-:Y:S01]  /*25c30*/  ULDC UR10, c[0x0][0x638] ;  /* 0x00018e00000a7ab9 */ /* 0x000fe20000000800 */
[----:B------:R-:W-:Y:S01]  /*25c40*/  UIADD3 UR11, -UR11, URZ, URZ ;  /* 0x0000003f0b0b7290 */ /* 0x000fe2000fffe13f */
[----:B------:R-:W-:Y:S02]  /*25c50*/  LOP3.LUT R12, R12, UR6, RZ, 0xc0, !PT ;  /* 0x000000060c0c7c12 */ /* 0x000fe4000f8ec0ff */
[----:B------:R-:W-:Y:S01]  /*25c60*/  IMAD.MOV R2, RZ, RZ, -R3 ;  /* 0x000000ffff027224 */ /* 0x000fe200078e0a03 */
[----:B------:R-:W-:Y:S02]  /*25c70*/  LOP3.LUT R4, R9, UR4, RZ, 0xc0, !PT ;  /* 0x0000000409047c12 */ /* 0x000fe4000f8ec0ff */
[----:B------:R-:W-:Y:S01]  /*25c80*/  IMAD R12, R3, UR5, R12 ;  /* 0x00000005030c7c24 */ /* 0x000fe2000f8e020c */
[----:B------:R-:W-:Y:S01]  /*25c90*/  PLOP3.LUT P0, PT, PT, PT, UP0, 0x40, 0x0 ;  /* 0x000000000000781c */ /* 0x000fe20003f0e808 */
[----:B------:R-:W-:Y:S01]  /*25ca0*/  IMAD R13, R2, UR10, R13 ;  /* 0x0000000a020d7c24 */ /* 0x000fe2000f8e020d */
[----:B------:R-:W-:Y:S01]  /*25cb0*/  UIADD3 UR10, -UR9, URZ, URZ ;  /* 0x0000003f090a7290 */ /* 0x000fe2000fffe13f */
[----:B------:R-:W-:-:S02]  /*25cc0*/  PLOP3.LUT P1, PT, PT, PT, UP0, 0x40, 0x0 ;  /* 0x000000000000781c */ /* 0x000fc40003f2e808 */
[----:B------:R-:W-:Y:S02]  /*25cd0*/  ULDC UR9, c[0x0][0x144] ;  /* 0x0000510000097ab9 */ /* 0x000fe40000000800 */
[----:B------:R-:W-:-:S03]  /*25ce0*/  UIMAD UR8, UR9, UR10, UR8 ;  /* 0x0000000a090872a4 */ /* 0x000fc6000f8e0208 */
[----:B------:R-:W-:Y:S02]  /*25cf0*/  ULDC UR9, c[0x0][0x148] ;  /* 0x0000520000097ab9 */ /* 0x000fe40000000800 */
[----:B------:R-:W-:-:S03]  /*25d00*/  @UP0 UIMAD UR8, UR9, UR11, UR13 ;  /* 0x0000000b090802a4 */ /* 0x000fc6000f8e020d */
[----:B------:R-:W-:Y:S02]  /*25d10*/  ULDC UR9, c[0x0][0x600] ;  /* 0x0001800000097ab9 */ /* 0x000fe40000000800 */
[----:B------:R-:W-:Y:S02]  /*25d20*/  IMAD R4, R13, UR9, R4 ;  /* 0x000000090d047c24 */ /* 0x000fe4000f8e0204 */
[----:B------:R-:W-:Y:S01]  /*25d30*/  IMAD.U32 R3, RZ, RZ, UR8 ;  /* 0x00000008ff037e24 */ /* 0x000fe2000f8e00ff */
[----:B------:R-:W-:-:S03]  /*25d40*/  ULDC UR8, c[0x0][0x610] ;  /* 0x0001840000087ab9 */ /* 0x000fc60000000800 */
[----:B------:R-:W-:-:S05]  /*25d50*/  IMAD R3, R12, UR8, R3 ;  /* 0x000000080c037c24 */ /* 0x000fca000f8e0203 */
[----:B------:R-:W-:Y:S02]  /*25d60*/  SEL R2, R4, R3, P0 ;  /* 0x0000000304027207 */ /* 0x000fe40000000000 */
[----:B------:R-:W-:Y:S01]  /*25d70*/  SEL R3, R3, R4, P1 ;  /* 0x0000000403037207 */ /* 0x000fe20000800000 */
[----:B------:R-:W-:-:S07]  /*25d80*/  IMAD.MOV.U32 R4, RZ, RZ, 0x1 ;  /* 0x00000001ff047424 */ /* 0x000fce00078e00ff */
.L_x_680:
[----:B------:R-:W-:Y:S05]  /*25d90*/  BSYNC B1 ;  /* 0x0000000000017941 */ /* 0x000fea0003800000 */
.L_x_679:
[----:B------:R-:W-:-:S13]  /*25da0*/  LOP3.LUT P0, RZ, R4, 0xff, RZ, 0xc0, !PT ;  /* 0x000000ff04ff7812 */ /* 0x000fda000780c0ff */
[----:B------:R-:W-:Y:S05]  /*25db0*/  @P0 BRA `(.L_x_683) ;  /* 0xfffffff4000c0947 */ /* 0x000fea000383ffff */
[----:B------:R-:W-:Y:S05]  /*25dc0*/  BSYNC B0 ;  /* 0x0000000000007941 */ /* 0x000fea0003800000 */
.L_x_672:
[----:B------:R-:W-:-:S03]  /*25dd0*/  UMOV UR8, 0xffffffff ;  /* 0xffffffff00087882 */ /* 0x000fc60000000000 */
[----:B------:R-:W-:Y:S05]  /*25de0*/  BRA.DIV UR8, `(.L_x_684) ;  /* 0x0000000608407947 */ /* 0x000fea000b800000 */
[----:B------:R-:W-:-:S13]  /*25df0*/  ELECT P6, URZ, PT ;  /* 0x00000000003f782f */ /* 0x000fda00038c0000 */
.L_x_699:
[----:B------:R-:W-:Y:S04]  /*25e00*/  BSSY B0, `(.L_x_685) ;  /* 0x0000035000007945 */ /* 0x000fe80003800000 */
[----:B------:R-:W-:Y:S05]  /*25e10*/  @!P6 BRA `(.L_x_686) ;  /* 0x0000000000cce947 */ /* 0x000fea0003800000 */
[----:B------:R-:W-:-:S04]  /*25e20*/  ULOP3.LUT UR8, UR38, 0x2, URZ, 0xfc, !UPT ;  /* 0x0000000226087892 */ /* 0x000fc8000f8efc3f */
[----:B------:R-:W-:-:S06]  /*25e30*/  UISETP.NE.AND UP0, UPT, UR8, 0x3, UPT ;  /* 0x000000030800788c */ /* 0x000fcc000bf05270 */
[----:B------:R-:W-:-:S13]  /*25e40*/  PLOP3.LUT P0, PT, PT, PT, UP0, 0x80, 0x0 ;  /* 0x000000000000781c */ /* 0x000fda0003f0f008 */
[----:B------:R-:W-:Y:S05]  /*25e50*/  @!P0 BRA `(.L_x_687) ;  /* 0x0000000000048947 */ /* 0x000fea0003800000 */
[----:B------:R-:W-:Y:S01]  /*25e60*/  BPT.TRAP 0x1 ;  /* 0x000000040000795c */ /* 0x000fe20000300000 */
.L_x_687:
[----:B------:R-:W0:Y:S01]  /*25e70*/  S2R R3, SR_CgaCtaId ;  /* 0x0000000000037919 */ /* 0x000e220000008800 */
[----:B------:R-:W-:Y:S02]  /*25e80*/  MOV R0, 0x400 ;  /* 0x0000040000007802 */ /* 0x000fe40000000f00 */
[----:B------:R-:W-:Y:S02]  /*25e90*/  SHF.L.U32 R2, R6, 0x1f, RZ ;  /* 0x0000001f06027819 */ /* 0x000fe400000006ff */
[----:B0-----:R-:W-:-:S05]  /*25ea0*/  LEA R0, R3, R0, 0x18 ;  /* 0x0000000003007211 */ /* 0x001fca00078ec0ff */
[----:B------:R-:W-:-:S04]  /*25eb0*/  VIADD R0, R0, 0x28 ;  /* 0x0000002800007836 */ /* 0x000fc80000000000 */
[----:B------:R-:W-:-:S04]  /*25ec0*/  IMAD R3, R7, 0x8, R0 ;  /* 0x0000000807037824 */ /* 0x000fc800078e0200 */
[----:B------:R-:W0:Y:S02]  /*25ed0*/  SYNCS.PHASECHK.TRANS64.TRYWAIT P0, [R3+URZ], R2 ;  /* 0x00000002030075a7 */ /* 0x000e24000800017f */
[----:B0-----:R-:W-:Y:S05]  /*25ee0*/  @!P0 BRA `(.L_x_688) ;  /* 0x0000000400208947 */ /* 0x001fea0003800000 */
.L_x_700:
[----:B------:R-:W-:-:S05]  /*25ef0*/  VIADD R7, R7, 0x1 ;  /* 0x0000000107077836 */ /* 0x000fca0000000000 */
[----:B------:R-:W-:-:S04]  /*25f00*/  ISETP.NE.AND P0, PT, R7, 0x5, PT ;  /* 0x000000050700780c */ /* 0x000fc80003f05270 */
[----:B0-----:R-:W-:Y:S02]  /*25f10*/  SEL R3, RZ, 0x1, P0 ;  /* 0x00000001ff037807 */ /* 0x001fe40000000000 */
[----:B------:R-:W-:Y:S02]  /*25f20*/  SEL R7, R7, RZ, P0 ;  /* 0x000000ff07077207 */ /* 0x000fe40000000000 */
[----:B------:R-:W-:-:S03]  /*25f30*/  LOP3.LUT R6, R6, R3, RZ, 0x3c, !PT ;  /* 0x0000000306067212 */ /* 0x000fc600078e3cff */
[----:B------:R-:W-:Y:S01]  /*25f40*/  IMAD R3, R7, 0x8, R0 ;  /* 0x0000000807037824 */ /* 0x000fe200078e0200 */
[----:B------:R-:W-:-:S04]  /*25f50*/  SHF.L.U32 R2, R6, 0x1f, RZ ;  /* 0x0000001f06027819 */ /* 0x000fc800000006ff */
[----:B------:R-:W0:Y:S02]  /*25f60*/  SYNCS.PHASECHK.TRANS64.TRYWAIT P0, [R3+URZ], R2 ;  /* 0x00000002030075a7 */ /* 0x000e24000800017f */
[----:B0-----:R-:W-:Y:S05]  /*25f70*/  @!P0 BRA `(.L_x_689) ;  /* 0x0000000400108947 */ /* 0x001fea0003800000 */
.L_x_701:
[----:B0-----:R-:W-:-:S05]  /*25f80*/  VIADD R2, R7, 0x1 ;  /* 0x0000000107027836 */ /* 0x001fca0000000000 */
[----:B------:R-:W-:-:S04]  /*25f90*/  ISETP.NE.AND P0, PT, R2, 0x5, PT ;  /* 0x000000050200780c */ /* 0x000fc80003f05270 */
[----:B------:R-:W-:Y:S02]  /*25fa0*/  SEL R3, RZ, 0x1, P0 ;  /* 0x00000001ff037807 */ /* 0x000fe40000000000 */
[----:B------:R-:W-:Y:S02]  /*25fb0*/  SEL R5, R2, RZ, P0 ;  /* 0x000000ff02057207 */ /* 0x000fe40000000000 */
[----:B------:R-:W-:-:S03]  /*25fc0*/  LOP3.LUT R6, R6, R3, RZ, 0x3c, !PT ;  /* 0x0000000306067212 */ /* 0x000fc600078e3cff */
[----:B------:R-:W-:Y:S01]  /*25fd0*/  IMAD R3, R5, 0x8, R0 ;  /* 0x0000000805037824 */ /* 0x000fe200078e0200 */
[----:B------:R-:W-:-:S04]  /*25fe0*/  SHF.L.U32 R2, R6, 0x1f, RZ ;  /* 0x0000001f06027819 */ /* 0x000fc800000006ff */
[----:B------:R-:W0:Y:S02]  /*25ff0*/  SYNCS.PHASECHK.TRANS64.TRYWAIT P0, [R3+URZ], R2 ;  /* 0x00000002030075a7 */ /* 0x000e24000800017f */
[----:B0-----:R-:W-:Y:S05]  /*26000*/  @!P0 BRA `(.L_x_690) ;  /* 0x0000000400008947 */ /* 0x001fea0003800000 */
.L_x_702:
        /* <DEDUP_REMOVED lines=9> */
.L_x_703:
[----:B0-----:R-:W-:-:S05]  /*260a0*/  VIADD R2, R5, 0x1 ;  /* 0x0000000105027836 */ /* 0x001fca0000000000 */
[----:B------:R-:W-:-:S04]  /*260b0*/  ISETP.NE.AND P0, PT, R2, 0x5, PT ;  /* 0x000000050200780c */ /* 0x000fc80003f05270 */
[----:B------:R-:W-:Y:S02]  /*260c0*/  SEL R4, RZ, 0x1, P0 ;  /* 0x00000001ff047807 */ /* 0x000fe40000000000 */
[----:B------:R-:W-:Y:S02]  /*260d0*/  SEL R3, R2, RZ, P0 ;  /* 0x000000ff02037207 */ /* 0x000fe40000000000 */
[----:B------:R-:W-:-:S03]  /*260e0*/  LOP3.LUT R4, R7, R4, RZ, 0x3c, !PT ;  /* 0x0000000407047212 */ /* 0x000fc600078e3cff */
[----:B------:R-:W-:Y:S01]  /*260f0*/  IMAD R3, R3, 0x8, R0 ;  /* 0x0000000803037824 */ /* 0x000fe200078e0200 */
[----:B------:R-:W-:-:S07]  /*26100*/  SHF.L.U32 R0, R4, 0x1f, RZ ;  /* 0x0000001f04007819 */ /* 0x000fce00000006ff */
.L_x_692:
[----:B0-----:R0:W1:Y:S02]  /*26110*/  SYNCS.PHASECHK.TRANS64.TRYWAIT P0, [R3+URZ], R0 ;  /* 0x00000000030075a7 */ /* 0x001064000800017f */
[----:B-1----:R-:W-:Y:S05]  /*26120*/  @!P0 NANOSLEEP.SYNCS 0x989680 ;  /* 0x009896800000895d */ /* 0x002fea0003900000 */
[----:B------:R-:W1:Y:S02]  /*26130*/  @!P0 SYNCS.PHASECHK.TRANS64 P0, [R3+URZ], R0 ;  /* 0x00000000030085a7 */ /* 0x000e64000800007f */
[----:B-1----:R-:W-:Y:S05]  /*26140*/  @!P0 BRA `(.L_x_692) ;  /* 0xfffffffc00f08947 */ /* 0x002fea000383ffff */
.L_x_686:
[----:B------:R-:W-:Y:S05]  /*26150*/  BSYNC B0 ;  /* 0x0000000000007941 */ /* 0x000fea0003800000 */
.L_x_685:
[----:B------:R-:W-:Y:S05]  /*26160*/  EXIT ;  /* 0x000000000000794d */ /* 0x000fea0003800000 */
.L_x_21:
[----:B-1----:R1:W2:Y:S02]  /*26170*/  SYNCS.PHASECHK.TRANS64.TRYWAIT P1, [R3+URZ], R0 ;  /* 0x00000000030075a7 */ /* 0x0022a4000802017f */
[----:B--2---:R-:W-:Y:S05]  /*26180*/  @!P1 NANOSLEEP.SYNCS 0x989680 ;  /* 0x009896800000995d */ /* 0x004fea0003900000 */
[----:B------:R-:W2:Y:S02]  /*26190*/  @!P1 SYNCS.PHASECHK.TRANS64 P1, [R3+URZ], R0 ;  /* 0x00000000030095a7 */ /* 0x000ea4000802007f */
[----:B--2---:R-:W-:Y:S05]  /*261a0*/  @!P1 BRA `(.L_x_21) ;  /* 0xfffffffc00f09947 */ /* 0x004fea000383ffff */
[----:B------:R-:W-:Y:S05]  /*261b0*/  BRA `(.L_x_20) ;  /* 0xfffffdb400507947 */ /* 0x000fea000383ffff */
.L_x_26:
[----:B--2---:R-:W-:-:S04]  /*261c0*/  IMAD.U32 R6, RZ, RZ, UR4 ;  /* 0x00000004ff067e24 */ /* 0x004fc8000f8e00ff */
[----:B------:R2:W3:Y:S03]  /*261d0*/  SYNCS.PHASECHK.TRANS64.TRYWAIT P1, [R6+URZ], R4 ;  /* 0x00000004060075a7 */ /* 0x0004e6000802017f */
[----:B---3--:R-:W-:Y:S05]  /*261e0*/  @!P1 NANOSLEEP.SYNCS 0x989680 ;  /* 0x009896800000995d */ /* 0x008fea0003900000 */
[----:B------:R-:W3:Y:S02]  /*261f0*/  @!P1 SYNCS.PHASECHK.TRANS64 P1, [R6+URZ], R4 ;  /* 0x00000004060095a7 */ /* 0x000ee4000802007f */
[----:B---3--:R-:W-:Y:S05]  /*26200*/  @!P1 BRA `(.L_x_26) ;  /* 0xfffffffc00ec9947 */ /* 0x008fea000383ffff */
[----:B------:R-:W-:Y:S05]  /*26210*/  BRA `(.L_x_25) ;  /* 0xfffffde400107947 */ /* 0x000fea000383ffff */
.L_x_673:
[----:B------:R-:W-:Y:S01]  /*26220*/  BSSY B1, `(.L_x_693) ;  /* 0x0000006000017945 */ /* 0x000fe20003800000 */
[----:B------:R-:W-:-:S07]  /*26230*/  IMAD.MOV.U32 R15, RZ, RZ, -0x1 ;  /* 0xffffffffff0f7424 */ /* 0x000fce00078e00ff */
[----:B------:R-:W-:Y:S05]  /*26240*/  WARPSYNC.COLLECTIVE R15, `(.L_x_694) ;  /* 0x000000000f0c7348 */ /* 0x000fea0003c00000 */
[----:B------:R-:W-:Y:S02]  /*26250*/  ELECT P6, UR62, PT ;  /* 0x00000000003e782f */ /* 0x000fe400038c0000 */
[----:B------:R-:W-:Y:S01]  /*26260*/  MOV R14, UR62 ;  /* 0x0000003e000e7c02 */ /* 0x000fe20008000f00 */
[----:B------:R-:W-:Y:S10]  /*26270*/  ENDCOLLECTIVE ;  /* 0x000000000000791b */ /* 0x000ff40003800000 */
.L_x_694:
[----:B------:R-:W-:Y:S05]  /*26280*/  BSYNC B1 ;  /* 0x0000000000017941 */ /* 0x000fea0003800000 */
.L_x_693:
[----:B------:R-:W-:Y:S05]  /*26290*/  BRA `(.L_x_695) ;  /* 0xffffffec00e07947 */ /* 0x000fea000383ffff */
.L_x_676:
[----:B0-----:R0:W1:Y:S02]  /*262a0*/  SYNCS.PHASECHK.TRANS64.TRYWAIT P0, [R15+URZ+0x28], R14 ;  /* 0x0000280e0f0075a7 */ /* 0x001064000800017f */
[----:B-1----:R-:W-:Y:S05]  /*262b0*/  @!P0 NANOSLEEP.SYNCS 0x989680 ;  /* 0x009896800000895d */ /* 0x002fea0003900000 */
[----:B------:R-:W1:Y:S02]  /*262c0*/  @!P0 SYNCS.PHASECHK.TRANS64 P0, [R15+URZ+0x28], R14 ;  /* 0x0000280e0f0085a7 */ /* 0x000e64000800007f */
[----:B-1----:R-:W-:Y:S05]  /*262d0*/  @!P0 BRA `(.L_x_676) ;  /* 0xfffffffc00f08947 */ /* 0x002fea000383ffff */
[----:B------:R-:W-:Y:S05]  /*262e0*/  BRA `(.L_x_696) ;  /* 0xfffffff000147947 */ /* 0x000fea000383ffff */
.L_x_684:
[----:B------:R-:W-:Y:S01]  /*262f0*/  BSSY B0, `(.L_x_697) ;  /* 0x0000006000007945 */ /* 0x000fe20003800000 */
[----:B------:R-:W-:-:S07]  /*26300*/  IMAD.MOV.U32 R15, RZ, RZ, -0x1 ;  /* 0xffffffffff0f7424 */ /* 0x000fce00078e00ff */
[----:B------:R-:W-:Y:S05]  /*26310*/  WARPSYNC.COLLECTIVE R15, `(.L_x_698) ;  /* 0x000000000f0c7348 */ /* 0x000fea0003c00000 */
[----:B------:R-:W-:Y:S02]  /*26320*/  ELECT P6, UR62, PT ;  /* 0x00000000003e782f */ /* 0x000fe400038c0000 */
[----:B------:R-:W-:Y:S01]  /*26330*/  MOV R14, UR62 ;  /* 0x0000003e000e7c02 */ /* 0x000fe20008000f00 */
[----:B------:R-:W-:Y:S10]  /*26340*/  ENDCOLLECTIVE ;  /* 0x000000000000791b */ /* 0x000ff40003800000 */
.L_x_698:
[----:B------:R-:W-:Y:S05]  /*26350*/  BSYNC B0 ;  /* 0x0000000000007941 */ /* 0x000fea0003800000 */
.L_x_697:
[----:B------:R-:W-:Y:S05]  /*26360*/  BRA `(.L_x_699) ;  /* 0xfffffff800a47947 */ /* 0x000fea000383ffff */
.L_x_688:
[----:B0-----:R0:W1:Y:S02]  /*26370*/  SYNCS.PHASECHK.TRANS64.TRYWAIT P0, [R3+URZ], R2 ;  /* 0x00000002030075a7 */ /* 0x001064000800017f */
[----:B-1----:R-:W-:Y:S05]  /*26380*/  @!P0 NANOSLEEP.SYNCS 0x989680 ;  /* 0x009896800000895d */ /* 0x002fea0003900000 */
[----:B------:R-:W1:Y:S02]  /*26390*/  @!P0 SYNCS.PHASECHK.TRANS64 P0, [R3+URZ], R2 ;  /* 0x00000002030085a7 */ /* 0x000e64000800007f */
[----:B-1----:R-:W-:Y:S05]  /*263a0*/  @!P0 BRA `(.L_x_688) ;  /* 0xfffffffc00f08947 */ /* 0x002fea000383ffff */
[----:B------:R-:W-:Y:S05]  /*263b0*/  BRA `(.L_x_700) ;  /* 0xfffffff800cc7947 */ /* 0x000fea000383ffff */
.L_x_689:
[----:B0-----:R0:W1:Y:S02]  /*263c0*/  SYNCS.PHASECHK.TRANS64.TRYWAIT P0, [R3+URZ], R2 ;  /* 0x00000002030075a7 */ /* 0x001064000800017f */
[----:B-1----:R-:W-:Y:S05]  /*263d0*/  @!P0 NANOSLEEP.SYNCS 0x989680 ;  /* 0x009896800000895d */ /* 0x002fea0003900000 */
[----:B------:R-:W1:Y:S02]  /*263e0*/  @!P0 SYNCS.PHASECHK.TRANS64 P0, [R3+URZ], R2 ;  /* 0x00000002030085a7 */ /* 0x000e64000800007f */
[----:B-1----:R-:W-:Y:S05]  /*263f0*/  @!P0 BRA `(.L_x_689) ;  /* 0xfffffffc00f08947 */ /* 0x002fea000383ffff */
[----:B------:R-:W-:Y:S05]  /*26400*/  BRA `(.L_x_701) ;  /* 0xfffffff800dc7947 */ /* 0x000fea000383ffff */
.L_x_690:
[----:B0-----:R0:W1:Y:S02]  /*26410*/  SYNCS.PHASECHK.TRANS64.TRYWAIT P0, [R3+URZ], R2 ;  /* 0x00000002030075a7 */ /* 0x001064000800017f */
[----:B-1----:R-:W-:Y:S05]  /*26420*/  @!P0 NANOSLEEP.SYNCS 0x989680 ;  /* 0x009896800000895d */ /* 0x002fea0003900000 */
[----:B------:R-:W1:Y:S02]  /*26430*/  @!P0 SYNCS.PHASECHK.TRANS64 P0, [R3+URZ], R2 ;  /* 0x00000002030085a7 */ /* 0x000e64000800007f */
[----:B-1----:R-:W-:Y:S05]  /*26440*/  @!P0 BRA `(.L_x_690) ;  /* 0xfffffffc00f08947 */ /* 0x002fea000383ffff */
[----:B------:R-:W-:Y:S05]  /*26450*/  BRA `(.L_x_702) ;  /* 0xfffffff800ec7947 */ /* 0x000fea000383ffff */
.L_x_691:
[----:B0-----:R0:W1:Y:S02]  /*26460*/  SYNCS.PHASECHK.TRANS64.TRYWAIT P0, [R3+URZ], R2 ;  /* 0x00000002030075a7 */ /* 0x001064000800017f */
[----:B-1----:R-:W-:Y:S05]  /*26470*/  @!P0 NANOSLEEP.SYNCS 0x989680 ;  /* 0x009896800000895d */ /* 0x002fea0003900000 */
[----:B------:R-:W1:Y:S02]  /*26480*/  @!P0 SYNCS.PHASECHK.TRANS64 P0, [R3+URZ], R2 ;  /* 0x00000002030085a7 */ /* 0x000e64000800007f */
[----:B-1----:R-:W-:Y:S05]  /*26490*/  @!P0 BRA `(.L_x_691) ;  /* 0xfffffffc00f08947 */ /* 0x002fea000383ffff */
[----:B------:R-:W-:Y:S05]  /*264a0*/  BRA `(.L_x_703) ;  /* 0xfffffff800fc7947 */ /* 0x000fea000383ffff */
.L_x_704:
[----:B------:R-:W-:-:S00]  /*264b0*/  BRA `(.L_x_704) ;  /* 0xfffffffc00fc7947 */ /* 0x000fc0000383ffff */
[----:B------:R-:W-:-:S00]  /*264c0*/  NOP ;  /* 0x0000000000007918 */ /* 0x000fc00000000000 */
        /* <DEDUP_REMOVED lines=11> */
.L_x_705:


//--------------------- .nv.global.init           --------------------------
	.section	.nv.global.init,"aw",@progbits
.nv.global.init:
	.type		$str$22,@object
	.size		$str$22,($str$23 - $str$22)
$str$22:
        /*0000*/ 	.byte	0x6b, 0x5f, 0x74, 0x69, 0x6c, 0x65, 0x5f, 0x63, 0x6f, 0x75, 0x6e, 0x74, 0x20, 0x3e, 0x3d, 0x20
        /*0010*/ 	.byte	0x31, 0x00
	.type		$str$23,@object
	.size		$str$23,(__unnamed_1 - $str$23)
$str$23:
        /*0012*/ 	.byte	0x2f, 0x74, 0x6d, 0x70, 0x2f, 0x63, 0x75, 0x74, 0x6c, 0x61, 0x73, 0x73, 0x5f, 0x73, 0x77, 0x65
        /*0022*/ 	.byte	0x65, 0x70, 0x5f, 0x73, 0x72, 0x63, 0x2f, 0x69, 0x6e, 0x63, 0x6c, 0x75, 0x64, 0x65, 0x2f, 0x63
        /*0032*/ 	.byte	0x75, 0x74, 0x6c, 0x61, 0x73, 0x73, 0x2f, 0x67, 0x65, 0x6d, 0x6d, 0x2f, 0x63, 0x6f, 0x6c, 0x6c
        /*0042*/ 	.byte	0x65, 0x63, 0x74, 0x69, 0x76, 0x65, 0x2f, 0x73, 0x6d, 0x39, 0x30, 0x5f, 0x6d, 0x6d, 0x61, 0x5f
        /*0052*/ 	.byte	0x74, 0x6d, 0x61, 0x5f, 0x67, 0x6d, 0x6d, 0x61, 0x5f, 0x73, 0x73, 0x5f, 0x77, 0x61, 0x72, 0x70
        /*0062*/ 	.byte	0x73, 0x70, 0x65, 0x63, 0x69, 0x61, 0x6c, 0x69, 0x7a, 0x65, 0x64, 0x2e, 0x68, 0x70, 0x70, 0x00
	.type		__unnamed_1,@object
	.size		__unnamed_1,(.L_0 - __unnamed_1)
__unnamed_1:
        /* <DEDUP_REMOVED lines=181> */
        /*0bc2*/ 	.byte	0x74, 0x69, 0x74, 0x79, 0x5d, 0x00
.L_0:


//--------------------- .nv.shared._ZN7cutlass13device_kernelINS_4gemm6kernel13GemmUniversalIN4cute5tupleIJiiiiEEENS1_10collective13CollectiveMmaINS1_34MainloopSm90TmaGmmaWarpSpecializedILi5ENS5_IJNS4_1CILi2EEENSA_ILi1EEESC_EEENS1_35KernelTmaWarpSpecializedCooperativeEEENS5_IJNSA_ILi512EEENSA_ILi160EEENSA_ILi32EEEEEENS_6half_tENS5_IJlSC_lEEESK_SL_NS4_8TiledMMAINS4_8MMA_AtomIJNS4_4SM904GMMA25MMA_64x32x16_F32F16F16_SSILNSP_5MajorE0ELSR_0ELNSP_7ScaleInE1ELSS_1EEEEEENS4_6LayoutISD_NS5_IJSC_NSA_ILi0EEESW_EEEEENS5_IJNS4_10UnderscoreESZ_SZ_EEEEENS4_13SM90_TMA_LOADENS4_14ComposedLayoutINS4_7SwizzleILi2ELi4ELi3EEENS4_18smem_ptr_flag_bitsILi16EEENSV_INS5_IJNSA_ILi8EEESI_EEENS5_IJSI_SC_EEEEEEEvNS4_8identityENS4_23SM90_TMA_LOAD_MULTICASTES1C_vS1D_EENS_8epilogue10collective6detail29Sm90TmaWarpSpecializedAdapterINS1H_15DefaultEpilogueISK_SL_SL_NS1G_6thread17LinearCombinationISK_Li1EffLNS1L_9ScaleType4KindE0ELNS_15FloatRoundStyleE2ESK_EENS1_15EpilogueDefaultEEEEEvvEEEEvNT_6ParamsE --------------------------
	.section	.nv.shared._ZN7cutlass13device_kernelINS_4gemm6kernel13GemmUniversalIN4cute5tupleIJiiiiEEENS1_10collective13CollectiveMmaINS1_34MainloopSm90TmaGmmaWarpSpecializedILi5ENS5_IJNS4_1CILi2EEENSA_ILi1EEESC_EEENS1_35KernelTmaWarpSpecializedCooperativeEEENS5_IJNSA_ILi512EEENSA_ILi160EEENSA_ILi32EEEEEENS_6half_tENS5_IJlSC_lEEESK_SL_NS4_8TiledMMAINS4_8MMA_AtomIJNS4_4SM904GMMA25MMA_64x32x16_F32F16F16_SSILNSP_5MajorE0ELSR_0ELNSP_7ScaleInE1ELSS_1EEEEEENS4_6LayoutISD_NS5_IJSC_NSA_ILi0EEESW_EEEEENS5_IJNS4_10UnderscoreESZ_SZ_EEEEENS4_13SM90_TMA_LOADENS4_14ComposedLayoutINS4_7SwizzleILi2ELi4ELi3EEENS4_18smem_ptr_flag_bitsILi16EEENSV_INS5_IJNSA_ILi8EEESI_EEENS5_IJSI_SC_EEEEEEEvNS4_8identityENS4_23SM90_TMA_LOAD_MULTICASTES1C_vS1D_EENS_8epilogue10collective6detail29Sm90TmaWarpSpecializedAdapterINS1H_15DefaultEpilogueISK_SL_SL_NS1G_6thread17LinearCombinationISK_Li1EffLNS1L_9ScaleType4KindE0ELNS_15FloatRoundStyleE2ESK_EENS1_15EpilogueDefaultEEEEEvvEEEEvNT_6ParamsE,"aw",@nobits
	.sectionflags	@""
	.align	16
	.zero		1024


//--------------------- .nv.shared.reserved.0     --------------------------
	.section	.nv.shared.reserved.0,"aw",@nobits
	.weak		__nv_reservedSMEM_offset_0_alias
	.size		__nv_reservedSMEM_offset_0_alias, 0, 0
	.other		__nv_reservedSMEM_offset_0_alias,@"STO_CUDA_RESERVED_SHARED STV_DEFAULT"
__nv_reservedSMEM_offset_0_alias:
	.zero		0


//--------------------- .nv.global                --------------------------
	.section	.nv.global,"aw",@nobits
.nv.global:
	.type		_ZN39_INTERNAL_7cc8876d_4_k_cu_ebd6a7b7_30584cute1_E,@object
	.size		_ZN39_INTERNAL_7cc8876d_4_k_cu_ebd6a7b7_30584cute1_E,(_ZN39_INTERNAL_7cc8876d_4_k_cu_ebd6a7b7_30584cuda3std3__45__cpo6cbeginE - _ZN39_INTERNAL_7cc8876d_4_k_cu_ebd6a7b7_30584cute1_E)
_ZN39_INTERNAL_7cc8876d_4_k_cu_ebd6a7b7_30584cute1_E:
	.zero		1
	.type		_ZN39_INTERNAL_7cc8876d_4_k_cu_ebd6a7b7_30584cuda3std3__45__cpo6cbeginE,@object
	.size		_ZN39_INTERNAL_7cc8876d_4_k_cu_ebd6a7b7_30584cuda3std3__45__cpo6cbeginE,(_ZN39_INTERNAL_7cc8876d_4_k_cu_ebd6a7b7_30584cuda3std3__48in_placeE - _ZN39_INTERNAL_7cc8876d_4_k_cu_ebd6a7b7_30584cuda3std3__45__cpo6cbeginE)
_ZN39_INTERNAL_7cc8876d_4_k_cu_ebd6a7b7_30584cuda3std3__45__cpo6cbeginE:
	.zero		1
	.type		_ZN39_INTERNAL_7cc8876d_4_k_cu_ebd6a7b7_30584cuda3std3__48in_placeE,@object
	.size		_ZN39_INTERNAL_7cc8876d_4_k_cu_ebd6a7b7_30584cuda3std3__48in_placeE,(_ZN39_INTERNAL_7cc8876d_4_k_cu_ebd6a7b7_30584cuda3std6ranges3__45__cpo9iter_moveE - _ZN39_INTERNAL_7cc8876d_4_k_cu_ebd6a7b7_30584cuda3std3__48in_placeE)
_ZN39_INTERNAL_7cc8876d_4_k_cu_ebd6a7b7_30584cuda3std3__48in_placeE:
	.zero		1
	.type		_ZN39_INTERNAL_7cc8876d_4_k_cu_ebd6a7b7_30584cuda3std6ranges3__45__cpo9iter_moveE,@object
	.size		_ZN39_INTERNAL_7cc8876d_4_k_cu_ebd6a7b7_30584cuda3std6ranges3__45__cpo9iter_moveE,(_ZN39_INTERNAL_7cc8876d_4_k_cu_ebd6a7b7_30584cuda3std3__45__cpo5beginE - _ZN39_INTERNAL_7cc8876d_4_k_cu_ebd6a7b7_30584cuda3std6ranges3__45__cpo9iter_moveE)
_ZN39_INTERNAL_7cc8876d_4_k_cu_ebd6a7b7_30584cuda3std6ranges3__45__cpo9iter_moveE:
	.zero		1
	.type		_ZN39_INTERNAL_7cc8876d_4_k_cu_ebd6a7b7_30584cuda3std3__45__cpo5beginE,@object
	.size		_ZN39_INTERNAL_7cc8876d_4_k_cu_ebd6a7b7_30584cuda3std3__45__cpo5beginE,(_ZN39_INTERNAL_7cc8876d_4_k_cu_ebd6a7b7_30584cuda3std3__441_GLOBAL__N__7cc8876d_4_k_cu_ebd6a7b7_30586ignoreE - _ZN39_INTERNAL_7cc8876d_4_k_cu_ebd6a7b7_30584cuda3std3__45__cpo5beginE)
_ZN39_INTERNAL_7cc8876d_4_k_cu_ebd6a7b7_30584cuda3std3__45__cpo5beginE:
	.zero		1
	.type		_ZN39_INTERNAL_7cc8876d_4_k_cu_ebd6a7b7_30584cuda3std3__441_GLOBAL__N__7cc8876d_4_k_cu_ebd6a7b7_30586ignoreE,@object
	.size		_ZN39_INTERNAL_7cc8876d_4_k_cu_ebd6a7b7_30584cuda3std3__441_GLOBAL__N__7cc8876d_4_k_cu_ebd6a7b7_30586ignoreE,(_ZN39_INTERNAL_7cc8876d_4_k_cu_ebd6a7b7_30584cute7productE - _ZN39_INTERNAL_7cc8876d_4_k_cu_ebd6a7b7_30584cuda3std3__441_GLOBAL__N__7cc8876d_4_k_cu_ebd6a7b7_30586ignoreE)
_ZN39_INTERNAL_7cc8876d_4_k_cu_ebd6a7b7_30584cuda3std3__441_GLOBAL__N__7cc8876d_4_k_cu_ebd6a7b7_30586ignoreE:
	.zero		1
	.type		_ZN39_INTERNAL_7cc8876d_4_k_cu_ebd6a7b7_30584cute7productE,@object
	.size		_ZN39_INTERNAL_7cc8876d_4_k_cu_ebd6a7b7_30584cute7productE,(_ZN39_INTERNAL_7cc8876d_4_k_cu_ebd6a7b7_30584cuda3std3__45__cpo3endE - _ZN39_INTERNAL_7cc8876d_4_k_cu_ebd6a7b7_30584cute7productE)
_ZN39_INTERNAL_7cc8876d_4_k_cu_ebd6a7b7_30584cute7productE:
	.zero		1
	.type		_ZN39_INTERNAL_7cc8876d_4_k_cu_ebd6a7b7_30584cuda3std3__45__cpo3endE,@object
	.size		_ZN39_INTERNAL_7cc8876d_4_k_cu_ebd6a7b7_30584cuda3std3__45__cpo3endE,(_ZN39_INTERNAL_7cc8876d_4_k_cu_ebd6a7b7_30584cuda3std3__419piecewise_constructE - _ZN39_INTERNAL_7cc8876d_4_k_cu_ebd6a7b7_30584cuda3std3__45__cpo3endE)
_ZN39_INTERNAL_7cc8876d_4_k_cu_ebd6a7b7_30584cuda3std3__45__cpo3endE:
	.zero		1
	.type		_ZN39_INTERNAL_7cc8876d_4_k_cu_ebd6a7b7_30584cuda3std3__419piecewise_constructE,@object
	.size		_ZN39_INTERNAL_7cc8876d_4_k_cu_ebd6a7b7_30584cuda3std3__419piecewise_constructE,(_ZN39_INTERNAL_7cc8876d_4_k_cu_ebd6a7b7_30584cuda3std3__45__cpo4cendE - _ZN39_INTERNAL_7cc8876d_4_k_cu_ebd6a7b7_30584cuda3std3__419piecewise_constructE)
_ZN39_INTERNAL_7cc8876d_4_k_cu_ebd6a7b7_30584cuda3std3__419piecewise_constructE:
	.zero		1
	.type		_ZN39_INTERNAL_7cc8876d_4_k_cu_ebd6a7b7_30584cuda3std3__45__cpo4cendE,@object
	.size		_ZN39_INTERNAL_7cc8876d_4_k_cu_ebd6a7b7_30584cuda3std3__45__cpo4cendE,(_ZN39_INTERNAL_7cc8876d_4_k_cu_ebd6a7b7_30584cuda3std6ranges3__45__cpo4swapE - _ZN39_INTERNAL_7cc8876d_4_k_cu_ebd6a7b7_30584cuda3std3__45__cpo4cendE)
_ZN39_INTERNAL_7cc8876d_4_k_cu_ebd6a7b7_30584cuda3std3__45__cpo4cendE:
	.zero		1
	.type		_ZN39_INTERNAL_7cc8876d_4_k_cu_ebd6a7b7_30584cuda3std6ranges3__45__cpo4swapE,@object
	.size		_ZN39_INTERNAL_7cc8876d_4_k_cu_ebd6a7b7_30584cuda3std6ranges3__45__cpo4swapE,(.L_8 - _ZN39_INTERNAL_7cc8876d_4_k_cu_ebd6a7b7_30584cuda3std6ranges3__45__cpo4swapE)
_ZN39_INTERNAL_7cc8876d_4_k_cu_ebd6a7b7_30584cuda3std6ranges3__45__cpo4swapE:
	.zero		1
.L_8:


//--------------------- .nv.constant0._ZN7cutlass13device_kernelINS_4gemm6kernel13GemmUniversalIN4cute5tupleIJiiiiEEENS1_10collective13CollectiveMmaINS1_34MainloopSm90TmaGmmaWarpSpecializedILi5ENS5_IJNS4_1CILi2EEENSA_ILi1EEESC_EEENS1_35KernelTmaWarpSpecializedCooperativeEEENS5_IJNSA_ILi512EEENSA_ILi160EEENSA_ILi32EEEEEENS_6half_tENS5_IJlSC_lEEESK_SL_NS4_8TiledMMAINS4_8MMA_AtomIJNS4_4SM904GMMA25MMA_64x32x16_F32F16F16_SSILNSP_5MajorE0ELSR_0ELNSP_7ScaleInE1ELSS_1EEEEEENS4_6LayoutISD_NS5_IJSC_NSA_ILi0EEESW_EEEEENS5_IJNS4_10UnderscoreESZ_SZ_EEEEENS4_13SM90_TMA_LOADENS4_14ComposedLayoutINS4_7SwizzleILi2ELi4ELi3EEENS4_18smem_ptr_flag_bitsILi16EEENSV_INS5_IJNSA_ILi8EEESI_EEENS5_IJSI_SC_EEEEEEEvNS4_8identityENS4_23SM90_TMA_LOAD_MULTICASTES1C_vS1D_EENS_8epilogue10collective6detail29Sm90TmaWarpSpecializedAdapterINS1H_15DefaultEpilogueISK_SL_SL_NS1G_6thread17LinearCombinationISK_Li1EffLNS1L_9ScaleType4KindE0ELNS_15FloatRoundStyleE2ESK_EENS1_15EpilogueDefaultEEEEEvvEEEEvNT_6ParamsE --------------------------
	.section	.nv.constant0._ZN7cutlass13device_kernelINS_4gemm6kernel13GemmUniversalIN4cute5tupleIJiiiiEEENS1_10collective13CollectiveMmaINS1_34MainloopSm90TmaGmmaWarpSpecializedILi5ENS5_IJNS4_1CILi2EEENSA_ILi1EEESC_EEENS1_35KernelTmaWarpSpecializedCooperativeEEENS5_IJNSA_ILi512EEENSA_ILi160EEENSA_ILi32EEEEEENS_6half_tENS5_IJlSC_lEEESK_SL_NS4_8TiledMMAINS4_8MMA_AtomIJNS4_4SM904GMMA25MMA_64x32x16_F32F16F16_SSILNSP_5MajorE0ELSR_0ELNSP_7ScaleInE1ELSS_1EEEEEENS4_6LayoutISD_NS5_IJSC_NSA_ILi0EEESW_EEEEENS5_IJNS4_10UnderscoreESZ_SZ_EEEEENS4_13SM90_TMA_LOADENS4_14ComposedLayoutINS4_7SwizzleILi2ELi4ELi3EEENS4_18smem_ptr_flag_bitsILi16EEENSV_INS5_IJNSA_ILi8EEESI_EEENS5_IJSI_SC_EEEEEEEvNS4_8identityENS4_23SM90_TMA_LOAD_MULTICASTES1C_vS1D_EENS_8epilogue10collective6detail29Sm90TmaWarpSpecializedAdapterINS1H_15DefaultEpilogueISK_SL_SL_NS1G_6thread17LinearCombinationISK_Li1EffLNS1L_9ScaleType4KindE0ELNS_15FloatRoundStyleE2ESK_EENS1_15EpilogueDefaultEEEEEvvEEEEvNT_6ParamsE,"a",@progbits
	.sectionflags	@""
	.align	4
.nv.constant0._ZN7cutlass13device_kernelINS_4gemm6kernel13GemmUniversalIN4cute5tupleIJiiiiEEENS1_10collective13CollectiveMmaINS1_34MainloopSm90TmaGmmaWarpSpecializedILi5ENS5_IJNS4_1CILi2EEENSA_ILi1EEESC_EEENS1_35KernelTmaWarpSpecializedCooperativeEEENS5_IJNSA_ILi512EEENSA_ILi160EEENSA_ILi32EEEEEENS_6half_tENS5_IJlSC_lEEESK_SL_NS4_8TiledMMAINS4_8MMA_AtomIJNS4_4SM904GMMA25MMA_64x32x16_F32F16F16_SSILNSP_5MajorE0ELSR_0ELNSP_7ScaleInE1ELSS_1EEEEEENS4_6LayoutISD_NS5_IJSC_NSA_ILi0EEESW_EEEEENS5_IJNS4_10UnderscoreESZ_SZ_EEEEENS4_13SM90_TMA_LOADENS4_14ComposedLayoutINS4_7SwizzleILi2ELi4ELi3EEENS4_18smem_ptr_flag_bitsILi16EEENSV_INS5_IJNSA_ILi8EEESI_EEENS5_IJSI_SC_EEEEEEEvNS4_8identityENS4_23SM90_TMA_LOAD_MULTICASTES1C_vS1D_EENS_8epilogue10collective6detail29Sm90TmaWarpSpecializedAdapterINS1H_15DefaultEpilogueISK_SL_SL_NS1G_6thread17LinearCombinationISK_Li1EffLNS1L_9ScaleType4KindE0ELNS_15FloatRoundStyleE2ESK_EENS1_15EpilogueDefaultEEEEEvvEEEEvNT_6ParamsE:
	.zero		1664


//--------------------- SYMBOLS --------------------------

	.type		.nv.reservedSmem.offset0,@object
	.size		.nv.reservedSmem.offset0,0x4
	.type		__assertfail,@function
